def attn_fwd(
    Q,
    K,
    V,
    Out,
    Lse,
    sm_scale,
    stride_qz,
    stride_qh,
    stride_qm,
    stride_qk,
    stride_kz,
    stride_kh,
    stride_kn,
    stride_kk,
    stride_vz,
    stride_vh,
    stride_vn,
    stride_vk,
    stride_oz,
    stride_oh,
    stride_om,
    stride_ok,
    seqlen_q,
    seqlen_k,
    BLOCK_M: tl.constexpr,
    BLOCK_N: tl.constexpr,
    HEAD_DIM: tl.constexpr,
    CAUSAL: tl.constexpr,
):
    start_m = tl.program_id(0)
    off_hz = tl.program_id(1)
    q_off = off_hz * stride_qh
    k_off = off_hz * stride_kh
    v_off = off_hz * stride_vh
    offs_m = start_m * BLOCK_M + tl.arange(0, BLOCK_M)
    offs_d = tl.arange(0, HEAD_DIM)
    offs_n = tl.arange(0, BLOCK_N)
    q_ptrs = Q + q_off + offs_m[:, None] * stride_qm + offs_d[None, :] * stride_qk
    k_ptrs = K + k_off + offs_d[:, None] * stride_kk + offs_n[None, :] * stride_kn
    v_ptrs = V + v_off + offs_n[:, None] * stride_vn + offs_d[None, :] * stride_vk
    m_i = tl.full([BLOCK_M], float("-inf"), dtype=tl.float32)
    l_i = tl.zeros([BLOCK_M], dtype=tl.float32) + 1.0
    acc = tl.zeros([BLOCK_M, HEAD_DIM], dtype=tl.float32)
    q = tl.load(q_ptrs)
    acc, l_i, m_i = _attn_fwd_inner(
        acc,
        l_i,
        m_i,
        q,
        k_ptrs,
        v_ptrs,
        sm_scale,
        stride_kn,
        stride_vn,
        start_m,
        seqlen_k,
        BLOCK_M,
        BLOCK_N,
        HEAD_DIM,
        CAUSAL,
    )
    acc = acc / l_i[:, None]
    lse = m_i + tl.math.log2(l_i) / 1.4426950408889634
    o_ptrs = (
        Out
        + off_hz * stride_oh
        + offs_m[:, None] * stride_om
        + offs_d[None, :] * stride_ok
    )
    tl.store(o_ptrs, acc.to(Out.dtype.element_ty))
    tl.store(Lse + off_hz * seqlen_q + offs_m, lse)

# config = {"BLOCK_M": 64, "BLOCK_N": 128, "HEAD_DIM": 256, "arch": "sm_100", "causal": true, "dtype": "fp8e4m3", "num_stages": 2, "num_warps": 8}
# arch = sm_100


// ===== COMPILED SASS (sm_100a) =====

	.target	sm_100a

	.elftype	@"ET_EXEC"


//--------------------- .note.nv.tkinfo           --------------------------
	.section	.note.nv.tkinfo,"",@"SHT_NOTE"
	.sectionflags	@"SHF_NOTE_NV_TKINFO"
	.tkinfo
        /*0018*/ 	.word	0x00000081
        /*0030*/ 	.string	""
        /*0030*/ 	.string	"ptxas-blackwell"
        /*0030*/ 	.string	"Cuda compilation tools, release 12.9, V12.9.86"
        /*0030*/ 	.string	"Build cuda_12.9.r12.9/compiler.36037853_0"
        /*0030*/ 	.string	"-v  -suppress-debug-info  -lineinfo  -arch sm_100a "



//--------------------- .note.nv.cuver            --------------------------
	.section	.note.nv.cuver,"",@"SHT_NOTE"
	.sectionflags	@"SHF_NOTE_NV_CUVER"
        /*0018*/ 	.short	0x0001
        /*001a*/ 	.short	0x0064
        /*001c*/ 	.short	0x0001
        /*001e*/ 	.short	0x0000
        /*0020*/ 	.short	0x0001
        /*0022*/ 	.short	0x0000


//--------------------- .nv.info                  --------------------------
	.section	.nv.info,"",@"SHT_CUDA_INFO"
	.align	4


	//----- nvinfo : EIATTR_REGCOUNT
	.align		4
        /*0000*/ 	.byte	0x04, 0x2f
        /*0002*/ 	.short	(.L_5 - .L_4)
	.align		4
.L_4:
        /*0004*/ 	.word	index@(attn_fwd)
        /*0008*/ 	.word	0x00000080


	//----- nvinfo : EIATTR_FRAME_SIZE
	.align		4
.L_5:
        /*000c*/ 	.byte	0x04, 0x11
        /*000e*/ 	.short	(.L_7 - .L_6)
	.align		4
.L_6:
        /*0010*/ 	.word	index@($__internal_2_$__cuda_sm10x_tcgen05_guardrail_trap_unallocated_columns_being_dealloced)
        /*0014*/ 	.word	0x00000980


	//----- nvinfo : EIATTR_FRAME_SIZE
	.align		4
.L_7:
        /*0018*/ 	.byte	0x04, 0x11
        /*001a*/ 	.short	(.L_9 - .L_8)
	.align		4
.L_8:
        /*001c*/ 	.word	index@($__internal_1_$__cuda_sm10x_tcgen05_guardrail_trap_phase_invalid_during_alloc)
        /*0020*/ 	.word	0x00000980


	//----- nvinfo : EIATTR_FRAME_SIZE
	.align		4
.L_9:
        /*0024*/ 	.byte	0x04, 0x11
        /*0026*/ 	.short	(.L_11 - .L_10)
	.align		4
.L_10:
        /*0028*/ 	.word	index@($__internal_0_$__cuda_sm10x_tcgen05_guardrail_trap_col_being_dealloced_not_returned_by_alloc)
        /*002c*/ 	.word	0x00000980


	//----- nvinfo : EIATTR_FRAME_SIZE
	.align		4
.L_11:
        /*0030*/ 	.byte	0x04, 0x11
        /*0032*/ 	.short	(.L_13 - .L_12)
	.align		4
.L_12:
        /*0034*/ 	.word	index@(attn_fwd)
        /*0038*/ 	.word	0x00000980


	//----- nvinfo : EIATTR_MIN_STACK_SIZE
	.align		4
.L_13:
        /*003c*/ 	.byte	0x04, 0x12
        /*003e*/ 	.short	(.L_15 - .L_14)
	.align		4
.L_14:
        /*0040*/ 	.word	index@(attn_fwd)
        /*0044*/ 	.word	0x00000980
.L_15:


//--------------------- .nv.info.attn_fwd         --------------------------
	.section	.nv.info.attn_fwd,"",@"SHT_CUDA_INFO"
	.sectionflags	@""
	.align	4


	//----- nvinfo : EIATTR_CUDA_API_VERSION
	.align		4
        /*0000*/ 	.byte	0x04, 0x37
        /*0002*/ 	.short	(.L_17 - .L_16)
.L_16:
        /*0004*/ 	.word	0x00000081


	//----- nvinfo : EIATTR_KPARAM_INFO
	.align		4
.L_17:
        /*0008*/ 	.byte	0x04, 0x17
        /*000a*/ 	.short	(.L_19 - .L_18)
.L_18:
        /*000c*/ 	.word	0x00000000
        /*0010*/ 	.short	0x0019
        /*0012*/ 	.short	0x0080
        /*0014*/ 	.byte	0x00, 0xf4, 0x21, 0x00


	//----- nvinfo : EIATTR_KPARAM_INFO
	.align		4
.L_19:
        /*0018*/ 	.byte	0x04, 0x17
        /*001a*/ 	.short	(.L_21 - .L_20)
.L_20:
        /*001c*/ 	.word	0x00000000
        /*0020*/ 	.short	0x0018
        /*0022*/ 	.short	0x0078
        /*0024*/ 	.byte	0x00, 0xf4, 0x21, 0x00


	//----- nvinfo : EIATTR_KPARAM_INFO
	.align		4
.L_21:
        /*0028*/ 	.byte	0x04, 0x17
        /*002a*/ 	.short	(.L_23 - .L_22)
.L_22:
        /*002c*/ 	.word	0x00000000
        /*0030*/ 	.short	0x0017
        /*0032*/ 	.short	0x0070
        /*0034*/ 	.byte	0x00, 0xf0, 0x11, 0x00


	//----- nvinfo : EIATTR_KPARAM_INFO
	.align		4
.L_23:
        /*0038*/ 	.byte	0x04, 0x17
        /*003a*/ 	.short	(.L_25 - .L_24)
.L_24:
        /*003c*/ 	.word	0x00000000
        /*0040*/ 	.short	0x0016
        /*0042*/ 	.short	0x006c
        /*0044*/ 	.byte	0x00, 0xf0, 0x11, 0x00


	//----- nvinfo : EIATTR_KPARAM_INFO
	.align		4
.L_25:
        /*0048*/ 	.byte	0x04, 0x17
        /*004a*/ 	.short	(.L_27 - .L_26)
.L_26:
        /*004c*/ 	.word	0x00000000
        /*0050*/ 	.short	0x0015
        /*0052*/ 	.short	0x0068
        /*0054*/ 	.byte	0x00, 0xf0, 0x11, 0x00


	//----- nvinfo : EIATTR_KPARAM_INFO
	.align		4
.L_27:
        /*0058*/ 	.byte	0x04, 0x17
        /*005a*/ 	.short	(.L_29 - .L_28)
.L_28:
        /*005c*/ 	.word	0x00000000
        /*0060*/ 	.short	0x0014
        /*0062*/ 	.short	0x0064
        /*0064*/ 	.byte	0x00, 0xf0, 0x11, 0x00


	//----- nvinfo : EIATTR_KPARAM_INFO
	.align		4
.L_29:
        /*0068*/ 	.byte	0x04, 0x17
        /*006a*/ 	.short	(.L_31 - .L_30)
.L_30:
        /*006c*/ 	.word	0x00000000
        /*0070*/ 	.short	0x0013
        /*0072*/ 	.short	0x0060
        /*0074*/ 	.byte	0x00, 0xf0, 0x11, 0x00


	//----- nvinfo : EIATTR_KPARAM_INFO
	.align		4
.L_31:
        /*0078*/ 	.byte	0x04, 0x17
        /*007a*/ 	.short	(.L_33 - .L_32)
.L_32:
        /*007c*/ 	.word	0x00000000
        /*0080*/ 	.short	0x0012
        /*0082*/ 	.short	0x005c
        /*0084*/ 	.byte	0x00, 0xf0, 0x11, 0x00


	//----- nvinfo : EIATTR_KPARAM_INFO
	.align		4
.L_33:
        /*0088*/ 	.byte	0x04, 0x17
        /*008a*/ 	.short	(.L_35 - .L_34)
.L_34:
        /*008c*/ 	.word	0x00000000
        /*0090*/ 	.short	0x0011
        /*0092*/ 	.short	0x0058
        /*0094*/ 	.byte	0x00, 0xf0, 0x11, 0x00


	//----- nvinfo : EIATTR_KPARAM_INFO
	.align		4
.L_35:
        /*0098*/ 	.byte	0x04, 0x17
        /*009a*/ 	.short	(.L_37 - .L_36)
.L_36:
        /*009c*/ 	.word	0x00000000
        /*00a0*/ 	.short	0x0010
        /*00a2*/ 	.short	0x0054
        /*00a4*/ 	.byte	0x00, 0xf0, 0x11, 0x00


	//----- nvinfo : EIATTR_KPARAM_INFO
	.align		4
.L_37:
        /*00a8*/ 	.byte	0x04, 0x17
        /*00aa*/ 	.short	(.L_39 - .L_38)
.L_38:
        /*00ac*/ 	.word	0x00000000
        /*00b0*/ 	.short	0x000f
        /*00b2*/ 	.short	0x0050
        /*00b4*/ 	.byte	0x00, 0xf0, 0x11, 0x00


	//----- nvinfo : EIATTR_KPARAM_INFO
	.align		4
.L_39:
        /*00b8*/ 	.byte	0x04, 0x17
        /*00ba*/ 	.short	(.L_41 - .L_40)
.L_40:
        /*00bc*/ 	.word	0x00000000
        /*00c0*/ 	.short	0x000e
        /*00c2*/ 	.short	0x004c
        /*00c4*/ 	.byte	0x00, 0xf0, 0x11, 0x00


	//----- nvinfo : EIATTR_KPARAM_INFO
	.align		4
.L_41:
        /*00c8*/ 	.byte	0x04, 0x17
        /*00ca*/ 	.short	(.L_43 - .L_42)
.L_42:
        /*00cc*/ 	.word	0x00000000
        /*00d0*/ 	.short	0x000d
        /*00d2*/ 	.short	0x0048
        /*00d4*/ 	.byte	0x00, 0xf0, 0x11, 0x00


	//----- nvinfo : EIATTR_KPARAM_INFO
	.align		4
.L_43:
        /*00d8*/ 	.byte	0x04, 0x17
        /*00da*/ 	.short	(.L_45 - .L_44)
.L_44:
        /*00dc*/ 	.word	0x00000000
        /*00e0*/ 	.short	0x000c
        /*00e2*/ 	.short	0x0044
        /*00e4*/ 	.byte	0x00, 0xf0, 0x11, 0x00


	//----- nvinfo : EIATTR_KPARAM_INFO
	.align		4
.L_45:
        /*00e8*/ 	.byte	0x04, 0x17
        /*00ea*/ 	.short	(.L_47 - .L_46)
.L_46:
        /*00ec*/ 	.word	0x00000000
        /*00f0*/ 	.short	0x000b
        /*00f2*/ 	.short	0x0040
        /*00f4*/ 	.byte	0x00, 0xf0, 0x11, 0x00


	//----- nvinfo : EIATTR_KPARAM_INFO
	.align		4
.L_47:
        /*00f8*/ 	.byte	0x04, 0x17
        /*00fa*/ 	.short	(.L_49 - .L_48)
.L_48:
        /*00fc*/ 	.word	0x00000000
        /*0100*/ 	.short	0x000a
        /*0102*/ 	.short	0x003c
        /*0104*/ 	.byte	0x00, 0xf0, 0x11, 0x00


	//----- nvinfo : EIATTR_KPARAM_INFO
	.align		4
.L_49:
        /*0108*/ 	.byte	0x04, 0x17
        /*010a*/ 	.short	(.L_51 - .L_50)
.L_50:
        /*010c*/ 	.word	0x00000000
        /*0110*/ 	.short	0x0009
        /*0112*/ 	.short	0x0038
        /*0114*/ 	.byte	0x00, 0xf0, 0x11, 0x00


	//----- nvinfo : EIATTR_KPARAM_INFO
	.align		4
.L_51:
        /*0118*/ 	.byte	0x04, 0x17
        /*011a*/ 	.short	(.L_53 - .L_52)
.L_52:
        /*011c*/ 	.word	0x00000000
        /*0120*/ 	.short	0x0008
        /*0122*/ 	.short	0x0034
        /*0124*/ 	.byte	0x00, 0xf0, 0x11, 0x00


	//----- nvinfo : EIATTR_KPARAM_INFO
	.align		4
.L_53:
        /*0128*/ 	.byte	0x04, 0x17
        /*012a*/ 	.short	(.L_55 - .L_54)
.L_54:
        /*012c*/ 	.word	0x00000000
        /*0130*/ 	.short	0x0007
        /*0132*/ 	.short	0x0030
        /*0134*/ 	.byte	0x00, 0xf0, 0x11, 0x00


	//----- nvinfo : EIATTR_KPARAM_INFO
	.align		4
.L_55:
        /*0138*/ 	.byte	0x04, 0x17
        /*013a*/ 	.short	(.L_57 - .L_56)
.L_56:
        /*013c*/ 	.word	0x00000000
        /*0140*/ 	.short	0x0006
        /*0142*/ 	.short	0x002c
        /*0144*/ 	.byte	0x00, 0xf0, 0x11, 0x00


	//----- nvinfo : EIATTR_KPARAM_INFO
	.align		4
.L_57:
        /*0148*/ 	.byte	0x04, 0x17
        /*014a*/ 	.short	(.L_59 - .L_58)
.L_58:
        /*014c*/ 	.word	0x00000000
        /*0150*/ 	.short	0x0005
        /*0152*/ 	.short	0x0028
        /*0154*/ 	.byte	0x00, 0xf0, 0x11, 0x00


	//----- nvinfo : EIATTR_KPARAM_INFO
	.align		4
.L_59:
        /*0158*/ 	.byte	0x04, 0x17
        /*015a*/ 	.short	(.L_61 - .L_60)
.L_60:
        /*015c*/ 	.word	0x00000000
        /*0160*/ 	.short	0x0004
        /*0162*/ 	.short	0x0020
        /*0164*/ 	.byte	0x00, 0xf4, 0x21, 0x00


	//----- nvinfo : EIATTR_KPARAM_INFO
	.align		4
.L_61:
        /*0168*/ 	.byte	0x04, 0x17
        /*016a*/ 	.short	(.L_63 - .L_62)
.L_62:
        /*016c*/ 	.word	0x00000000
        /*0170*/ 	.short	0x0003
        /*0172*/ 	.short	0x0018
        /*0174*/ 	.byte	0x00, 0xf4, 0x21, 0x00


	//----- nvinfo : EIATTR_KPARAM_INFO
	.align		4
.L_63:
        /*0178*/ 	.byte	0x04, 0x17
        /*017a*/ 	.short	(.L_65 - .L_64)
.L_64:
        /*017c*/ 	.word	0x00000000
        /*0180*/ 	.short	0x0002
        /*0182*/ 	.short	0x0010
        /*0184*/ 	.byte	0x00, 0xf4, 0x21, 0x00


	//----- nvinfo : EIATTR_KPARAM_INFO
	.align		4
.L_65:
        /*0188*/ 	.byte	0x04, 0x17
        /*018a*/ 	.short	(.L_67 - .L_66)
.L_66:
        /*018c*/ 	.word	0x00000000
        /*0190*/ 	.short	0x0001
        /*0192*/ 	.short	0x0008
        /*0194*/ 	.byte	0x00, 0xf4, 0x21, 0x00


	//----- nvinfo : EIATTR_KPARAM_INFO
	.align		4
.L_67:
        /*0198*/ 	.byte	0x04, 0x17
        /*019a*/ 	.short	(.L_69 - .L_68)
.L_68:
        /*019c*/ 	.word	0x00000000
        /*01a0*/ 	.short	0x0000
        /*01a2*/ 	.short	0x0000
        /*01a4*/ 	.byte	0x00, 0xf4, 0x21, 0x00


	//----- nvinfo : EIATTR_AT_ENTRY_FRAGMENTS
	.align		4
.L_69:
        /*01a8*/ 	.byte	0x04, 0x4f
        /*01aa*/ 	.short	(.L_71 - .L_70)


	//   ....[0]....
.L_70:
        /*01ac*/ 	.word	0x00000004


	//----- nvinfo : EIATTR_RESERVED_SMEM_USED
	.align		4
.L_71:
        /*01b0*/ 	.byte	0x01, 0x41
	.zero		2


	//----- nvinfo : EIATTR_SPARSE_MMA_MASK
	.align		4
        /*01b4*/ 	.byte	0x03, 0x50
        /*01b6*/ 	.short	0x0000


	//----- nvinfo : EIATTR_TCGEN05_1CTA_USED
	.align		4
        /*01b8*/ 	.byte	0x01, 0x51
	.zero		2


	//----- nvinfo : EIATTR_MAXREG_COUNT
	.align		4
        /*01bc*/ 	.byte	0x03, 0x1b
        /*01be*/ 	.short	0x00ff


	//----- nvinfo : EIATTR_NUM_BARRIERS
	.align		4
        /*01c0*/ 	.byte	0x02, 0x4c
        /*01c2*/ 	.byte	0x01
	.zero		1


	//----- nvinfo : EIATTR_ANNOTATIONS
	.align		4
        /*01c4*/ 	.byte	0x04, 0x55
        /*01c6*/ 	.short	(.L_73 - .L_72)


	//   ....[0]....
.L_72:
        /*01c8*/ 	.word	0x00000001
        /*01cc*/ 	.byte	0x80, 0x1a, 0x00, 0x00, 0x01, 0x00, 0x00, 0x00, 0xe0, 0x1c, 0x00, 0x00, 0x01, 0x00, 0x00, 0x00
        /* <DEDUP_REMOVED lines=403> */
        /*1b0c*/ 	.byte	0x30, 0x76, 0x01, 0x00, 0x01, 0x00, 0x00, 0x00, 0x40, 0x76, 0x01, 0x00


	//----- nvinfo : EIATTR_INT_WARP_WIDE_INSTR_OFFSETS
	.align		4
.L_73:
        /*1b18*/ 	.byte	0x04, 0x31
        /*1b1a*/ 	.short	(.L_75 - .L_74)


	//   ....[0]....
.L_74:
        /*1b1c*/ 	.word	0x00001820


	//   ....[1]....
        /*1b20*/ 	.word	0x000018b0


	//   ....[2]....
        /*1b24*/ 	.word	0x000052c0


	//   ....[3]....
        /*1b28*/ 	.word	0x00005b90


	//   ....[4]....
        /*1b2c*/ 	.word	0x0000fbd0


	//   ....[5]....
        /*1b30*/ 	.word	0x00017d10


	//   ....[6]....
        /*1b34*/ 	.word	0x00017d60


	//----- nvinfo : EIATTR_COOP_GROUP_MASK_REGIDS
	.align		4
.L_75:
        /*1b38*/ 	.byte	0x04, 0x29
        /*1b3a*/ 	.short	(.L_77 - .L_76)


	//   ....[0]....
.L_76:
        /*1b3c*/ 	.word	0xffffffff


	//   ....[1]....
        /*1b40*/ 	.word	0xffffffff


	//   ....[2]....
        /*1b44*/ 	.word	0xffffffff


	//   ....[3]....
        /*1b48*/ 	.word	0xffffffff


	//   ....[4]....
        /*1b4c*/ 	.word	0xffffffff


	//   ....[5]....
        /*1b50*/ 	.word	0xffffffff


	//   ....[6]....
        /*1b54*/ 	.word	0xffffffff


	//   ....[7]....
        /*1b58*/ 	.word	0xffffffff


	//   ....[8]....
        /*1b5c*/ 	.word	0xffffffff


	//   ....[9]....
        /*1b60*/ 	.word	0xffffffff


	//   ....[10]....
        /*1b64*/ 	.word	0xffffffff


	//   ....[11]....
        /*1b68*/ 	.word	0xffffffff


	//----- nvinfo : EIATTR_COOP_GROUP_INSTR_OFFSETS
	.align		4
.L_77:
        /*1b6c*/ 	.byte	0x04, 0x28
        /*1b6e*/ 	.short	(.L_79 - .L_78)


	//   ....[0]....
.L_78:
        /*1b70*/ 	.word	0x00000070


	//   ....[1]....
        /*1b74*/ 	.word	0x00000330


	//   ....[2]....
        /*1b78*/ 	.word	0x00006c10


	//   ....[3]....
        /*1b7c*/ 	.word	0x00006d80


	//   ....[4]....
        /*1b80*/ 	.word	0x000078b0


	//   ....[5]....
        /*1b84*/ 	.word	0x000079b0


	//   ....[6]....
        /*1b88*/ 	.word	0x00010a00


	//   ....[7]....
        /*1b8c*/ 	.word	0x00010a70


	//   ....[8]....
        /*1b90*/ 	.word	0x00011340


	//   ....[9]....
        /*1b94*/ 	.word	0x000113a0


	//   ....[10]....
        /*1b98*/ 	.word	0x00017ba0


	//   ....[11]....
        /*1b9c*/ 	.word	0x00017e10


	//----- nvinfo : EIATTR_VRC_CTA_INIT_COUNT
	.align		4
.L_79:
        /*1ba0*/ 	.byte	0x02, 0x4a
        /*1ba2*/ 	.byte	0x80
	.zero		1


	//----- nvinfo : EIATTR_MBARRIER_INSTR_OFFSETS
	.align		4
        /*1ba4*/ 	.byte	0x04, 0x39
        /*1ba6*/ 	.short	(.L_81 - .L_80)


	//   ....[0]....
.L_80:
        /*1ba8*/ 	.word	0x00002000
        /*1bac*/ 	.word	0x000000ff
        /*1bb0*/ 	.word	0x00000000
        /*1bb4*/ 	.short	0x0100
        /*1bb6*/ 	.byte	0x41
	.zero		1


	//   ....[1]....
        /*1bb8*/ 	.word	0x00005300
        /*1bbc*/ 	.word	0x000000ff
        /*1bc0*/ 	.word	0x0001e008
        /*1bc4*/ 	.short	0x0100
        /*1bc6*/ 	.byte	0x44
	.zero		1


	//   ....[2]....
        /*1bc8*/ 	.word	0x00005d60
        /*1bcc*/ 	.word	0x000000ff
        /*1bd0*/ 	.word	0x00008000
        /*1bd4*/ 	.short	0x0100
        /*1bd6*/ 	.byte	0x44
	.zero		1


	//   ....[3]....
        /*1bd8*/ 	.word	0x00006100
        /*1bdc*/ 	.word	0x000000ff
        /*1be0*/ 	.word	0x00008000
        /*1be4*/ 	.short	0x010a
        /*1be6*/ 	.byte	0x44
	.zero		1


	//   ....[4]....
        /*1be8*/ 	.word	0x000061e0
        /*1bec*/ 	.word	0x000000ff
        /*1bf0*/ 	.word	0x00008000
        /*1bf4*/ 	.short	0x0108
        /*1bf6*/ 	.byte	0x44
	.zero		1


	//   ....[5]....
        /*1bf8*/ 	.word	0x0000fd70
        /*1bfc*/ 	.word	0x000000ff
        /*1c00*/ 	.word	0x0001e010
        /*1c04*/ 	.short	0x0100
        /*1c06*/ 	.byte	0x44
	.zero		1


	//   ....[6]....
        /*1c08*/ 	.word	0x0000ff50
        /*1c0c*/ 	.word	0x000000ff
        /*1c10*/ 	.word	0x0001e010
        /*1c14*/ 	.short	0x010a
        /*1c16*/ 	.byte	0x44
	.zero		1


	//   ....[7]....
        /*1c18*/ 	.word	0x00010020
        /*1c1c*/ 	.word	0x000000ff
        /*1c20*/ 	.word	0x0001e010
        /*1c24*/ 	.short	0x0108
        /*1c26*/ 	.byte	0x44
	.zero		1


	//   ....[8]....
        /*1c28*/ 	.word	0x00011410
        /*1c2c*/ 	.word	0x000000ff
        /*1c30*/ 	.word	0x00000000
        /*1c34*/ 	.short	0x010a
        /*1c36*/ 	.byte	0x41
	.zero		1


	//   ....[9]....
        /*1c38*/ 	.word	0x00014600
        /*1c3c*/ 	.word	0x000000ff
        /*1c40*/ 	.word	0x00000000
        /*1c44*/ 	.short	0x010a
        /*1c46*/ 	.byte	0x41
	.zero		1


	//   ....[10]....
        /*1c48*/ 	.word	0x00014750
        /*1c4c*/ 	.word	0x000000ff
        /*1c50*/ 	.word	0x0001e000
        /*1c54*/ 	.short	0x0108
        /*1c56*/ 	.byte	0x44
	.zero		1


	//   ....[11]....
        /*1c58*/ 	.word	0x000148a0
        /*1c5c*/ 	.word	0x000000ff
        /*1c60*/ 	.word	0x0001e008
        /*1c64*/ 	.short	0x0108
        /*1c66*/ 	.byte	0x44
	.zero		1


	//   ....[12]....
        /*1c68*/ 	.word	0x00017e30
        /*1c6c*/ 	.word	0x000000ff
        /*1c70*/ 	.word	0x00008000
        /*1c74*/ 	.short	0x010a
        /*1c76*/ 	.byte	0x44
	.zero		1


	//   ....[13]....
        /*1c78*/ 	.word	0x00017e60
        /*1c7c*/ 	.word	0x000000ff
        /*1c80*/ 	.word	0x0001e010
        /*1c84*/ 	.short	0x010a
        /*1c86*/ 	.byte	0x44
	.zero		1


	//   ....[14]....
        /*1c88*/ 	.word	0x00017e90
        /*1c8c*/ 	.word	0x000000ff
        /*1c90*/ 	.word	0x00000000
        /*1c94*/ 	.short	0x010a
        /*1c96*/ 	.byte	0x41
	.zero		1


	//   ....[15]....
        /*1c98*/ 	.word	0x00017ec0
        /*1c9c*/ 	.word	0x000000ff
        /*1ca0*/ 	.word	0x00000000
        /*1ca4*/ 	.short	0x010a
        /*1ca6*/ 	.byte	0x41
	.zero		1


	//----- nvinfo : EIATTR_NUM_MBARRIERS
	.align		4
.L_81:
        /*1ca8*/ 	.byte	0x03, 0x38
        /*1caa*/ 	.short	0xffff


	//----- nvinfo : EIATTR_EXIT_INSTR_OFFSETS
	.align		4
        /*1cac*/ 	.byte	0x04, 0x1c
        /*1cae*/ 	.short	(.L_83 - .L_82)


	//   ....[0]....
.L_82:
        /*1cb0*/ 	.word	0x00017e20


	//----- nvinfo : EIATTR_REQNTID
	.align		4
.L_83:
        /*1cb4*/ 	.byte	0x04, 0x10
        /*1cb6*/ 	.short	(.L_85 - .L_84)
.L_84:
        /*1cb8*/ 	.word	0x00000100
        /*1cbc*/ 	.word	0x00000001
        /*1cc0*/ 	.word	0x00000001


	//----- nvinfo : EIATTR_CRS_STACK_SIZE
	.align		4
.L_85:
        /*1cc4*/ 	.byte	0x04, 0x1e
        /*1cc6*/ 	.short	(.L_87 - .L_86)
.L_86:
        /*1cc8*/ 	.word	0x00000000


	//----- nvinfo : EIATTR_CBANK_PARAM_SIZE
	.align		4
.L_87:
        /*1ccc*/ 	.byte	0x03, 0x19
        /*1cce*/ 	.short	0x0088


	//----- nvinfo : EIATTR_PARAM_CBANK
	.align		4
        /*1cd0*/ 	.byte	0x04, 0x0a
        /*1cd2*/ 	.short	(.L_89 - .L_88)
	.align		4
.L_88:
        /*1cd4*/ 	.word	index@(.nv.constant0.attn_fwd)
        /*1cd8*/ 	.short	0x0380
        /*1cda*/ 	.short	0x0088


	//----- nvinfo : EIATTR_SW_WAR
	.align		4
.L_89:
        /*1cdc*/ 	.byte	0x04, 0x36
        /*1cde*/ 	.short	(.L_91 - .L_90)
.L_90:
        /*1ce0*/ 	.word	0x00000008
.L_91:


//--------------------- .nv.compat                --------------------------
	.section	.nv.compat,"",@"SHT_CUDA_COMPAT_INFO"
	.align	4
        /*0000*/ 	.byte	0x02, 0x02, 0x02, 0x00, 0x02, 0x05, 0x05, 0x00, 0x02, 0x03, 0x00, 0x00, 0x02, 0x06, 0x01, 0x00


//--------------------- .nv.callgraph             --------------------------
	.section	.nv.callgraph,"",@"SHT_CUDA_CALLGRAPH"
	.align	4
	.sectionentsize	8
	.align		4
        /*0000*/ 	.word	0x00000000
	.align		4
        /*0004*/ 	.word	0xffffffff
	.align		4
        /*0008*/ 	.word	0x00000000
	.align		4
        /*000c*/ 	.word	0xfffffffe
	.align		4
        /*0010*/ 	.word	0x00000000
	.align		4
        /*0014*/ 	.word	0xfffffffd
	.align		4
        /*0018*/ 	.word	0x00000000
	.align		4
        /*001c*/ 	.word	0xfffffffc


//--------------------- .nv.constant4             --------------------------
	.section	.nv.constant4,"a",@progbits
	.align	8
	.align		8
.nv.constant4:
        /*0000*/ 	.dword	_$_str


//--------------------- .text.attn_fwd            --------------------------
	.section	.text.attn_fwd,"ax",@progbits
	.align	128
        .global         attn_fwd
        .type           attn_fwd,@function
        .size           attn_fwd,(.L_x_27 - attn_fwd)
        .other          attn_fwd,@"STO_CUDA_ENTRY STV_DEFAULT"
attn_fwd:
.text.attn_fwd:
[----:B------:R-:W0:Y:S01]  /*0000*/  LDC R1, c[0x0][0x37c] ;  /* 0x0000df00ff017b82 */ /* 0x000e220000000800 */
[----:B------:R-:W1:Y:S01]  /*0010*/  S2R R0, SR_TID.X ;  /* 0x0000000000007919 */ /* 0x000e620000002100 */
[----:B0-----:R-:W-:Y:S01]  /*0020*/  VIADD R1, R1, 0xfffff680 ;  /* 0xfffff68001017836 */ /* 0x001fe20000000000 */
[----:B-1----:R-:W-:-:S13]  /*0030*/  ISETP.GE.U32.AND P0, PT, R0, 0x20, PT ;  /* 0x000000200000780c */ /* 0x002fda0003f06070 */
[----:B------:R-:W-:Y:S02]  /*0040*/  VOTEU.ANY UP0, P0 ;  /* 0x0000000000ff7886 */ /* 0x000fe40000000100 */
[----:B------:R-:W-:Y:S05]  /*0050*/  BRA.U UP0, `(.L_x_0) ;  /* 0x0000000100b87547 */ /* 0x000fea000b800000 */
[----:B------:R-:W0:Y:S01]  /*0060*/  S2UR UR6, SR_CgaCtaId ;  /* 0x00000000000679c3 */ /* 0x000e220000008800 */
[----:B------:R-:W-:Y:S01]  /*0070*/  NOP ;  /* 0x0000000000007918 */ /* 0x000fe20000000000 */
[----:B------:R-:W-:Y:S02]  /*0080*/  UMOV UR4, 0x40 ;  /* 0x0000004000047882 */ /* 0x000fe40000000000 */
[----:B0-----:R-:W-:-:S09]  /*0090*/  ULEA UR4, UR6, UR4, 0x18 ;  /* 0x0000000406047291 */ /* 0x001fd2000f8ec0ff */
[----:B------:R-:W0:Y:S01]  /*00a0*/  LDS.U8 R0, [UR4] ;  /* 0x00000004ff007984 */ /* 0x000e220008000000 */
[----:B------:R-:W-:Y:S02]  /*00b0*/  UMOV UR4, 0x400 ;  /* 0x0000040000047882 */ /* 0x000fe40000000000 */
[----:B------:R-:W-:Y:S01]  /*00c0*/  ULEA UR4, UR6, UR4, 0x18 ;  /* 0x0000000406047291 */ /* 0x000fe2000f8ec0ff */
[----:B0-----:R-:W-:-:S13]  /*00d0*/  ISETP.NE.AND P0, PT, R0, RZ, PT ;  /* 0x000000ff0000720c */ /* 0x001fda0003f05270 */
[----:B------:R-:W-:Y:S05]  /*00e0*/  @P0 BRA `(.L_x_1) ;  /* 0x00000000007c0947 */ /* 0x000fea0003800000 */
[----:B------:R-:W-:-:S13]  /*00f0*/  ELECT P0, URZ, PT ;  /* 0x0000000000ff782f */ /* 0x000fda0003800000 */
[----:B------:R-:W-:Y:S05]  /*0100*/  @!P0 BRA `(.L_x_2) ;  /* 0x0000000000848947 */ /* 0x000fea0003800000 */
[----:B------:R-:W-:Y:S01]  /*0110*/  UMOV UR5, 0x8 ;  /* 0x0000000800057882 */ /* 0x000fe20000000000 */
[----:B------:R-:W-:Y:S02]  /*0120*/  IMAD.MOV.U32 R4, RZ, RZ, 0x1 ;  /* 0x00000001ff047424 */ /* 0x000fe400078e00ff */
[----:B------:R-:W-:Y:S02]  /*0130*/  IMAD.MOV.U32 R5, RZ, RZ, 0xff ;  /* 0x000000ffff057424 */ /* 0x000fe400078e00ff */
[----:B------:R-:W-:Y:S04]  /*0140*/  DEPBAR.LE SB0, 0x36 ;  /* 0x00008d800000791a */ /* 0x000fe80000000000 */
[----:B------:R-:W0:Y:S02]  /*0150*/  UTCATOMSWS.FIND_AND_SET.ALIGN UP1, UR5, UR5 ;  /* 0x00000005000575e3 */ /* 0x000e240008020800 */
[----:B0-----:R-:W-:-:S04]  /*0160*/  PLOP3.LUT P0, PT, PT, PT, UP1, 0x80, 0x8 ;  /* 0x000000000008781c */ /* 0x001fc80003f0f018 */
[----:B------:R-:W-:-:S04]  /*0170*/  SEL R0, RZ, 0xffffffff, !P0 ;  /* 0xffffffffff007807 */ /* 0x000fc80004000000 */
[----:B------:R-:W-:Y:S01]  /*0180*/  ISETP.NE.AND P0, PT, R0, RZ, PT ;  /* 0x000000ff0000720c */ /* 0x000fe20003f05270 */
[----:B------:R-:W-:-:S12]  /*0190*/  IMAD.U32 R0, RZ, RZ, UR5 ;  /* 0x00000005ff007e24 */ /* 0x000fd8000f8e00ff */
[----:B------:R-:W-:Y:S05]  /*01a0*/  @P0 BRA `(.L_x_3) ;  /* 0x0000000000240947 */ /* 0x000fea0003800000 */
.L_x_4:
[----:B------:R-:W-:Y:S05]  /*01b0*/  NANOSLEEP 0x64 ;  /* 0x000000640000795d */ /* 0x000fea0003800000 */
[----:B------:R-:W-:-:S05]  /*01c0*/  UMOV UR5, 0x8 ;  /* 0x0000000800057882 */ /* 0x000fca0000000000 */
[----:B------:R-:W-:Y:S04]  /*01d0*/  DEPBAR.LE SB0, 0x36 ;  /* 0x00008d800000791a */ /* 0x000fe80000000000 */
[----:B------:R-:W0:Y:S02]  /*01e0*/  UTCATOMSWS.FIND_AND_SET.ALIGN UP1, UR5, UR5 ;  /* 0x00000005000575e3 */ /* 0x000e240008020800 */
[----:B0-----:R-:W-:-:S04]  /*01f0*/  PLOP3.LUT P0, PT, PT, PT, UP1, 0x80, 0x8 ;  /* 0x000000000008781c */ /* 0x001fc80003f0f018 */
[----:B------:R-:W-:-:S04]  /*0200*/  SEL R0, RZ, 0xffffffff, !P0 ;  /* 0xffffffffff007807 */ /* 0x000fc80004000000 */
[----:B------:R-:W-:Y:S01]  /*0210*/  ISETP.NE.AND P0, PT, R0, RZ, PT ;  /* 0x000000ff0000720c */ /* 0x000fe20003f05270 */
[----:B------:R-:W-:-:S12]  /*0220*/  IMAD.U32 R0, RZ, RZ, UR5 ;  /* 0x00000005ff007e24 */ /* 0x000fd8000f8e00ff */
[----:B------:R-:W-:Y:S05]  /*0230*/  @!P0 BRA `(.L_x_4) ;  /* 0xfffffffc00dc8947 */ /* 0x000fea000383ffff */
.L_x_3:
[C---:B------:R-:W-:Y:S01]  /*0240*/  VIADD R3, R0.reuse, 0x10 ;  /* 0x0000001000037836 */ /* 0x040fe20000000000 */
[----:B------:R-:W-:Y:S01]  /*0250*/  UMOV UR5, 0x50 ;  /* 0x0000005000057882 */ /* 0x000fe20000000000 */
[----:B------:R-:W-:Y:S01]  /*0260*/  SHF.L.U32 R2, R5, R0, RZ ;  /* 0x0000000005027219 */ /* 0x000fe200000006ff */
[----:B------:R-:W-:Y:S01]  /*0270*/  ULEA UR5, UR6, UR5, 0x18 ;  /* 0x0000000506057291 */ /* 0x000fe2000f8ec0ff */
[----:B------:R-:W-:Y:S01]  /*0280*/  IMAD.SHL.U32 R0, R0, 0x20, RZ ;  /* 0x0000002000007824 */ /* 0x000fe200078e00ff */
[----:B------:R-:W-:-:S04]  /*0290*/  SHF.L.U32 R3, R4, R3, RZ ;  /* 0x0000000304037219 */ /* 0x000fc800000006ff */
[----:B------:R-:W-:-:S05]  /*02a0*/  LOP3.LUT R2, R3, R2, RZ, 0xfc, !PT ;  /* 0x0000000203027212 */ /* 0x000fca00078efcff */
[----:B------:R0:W-:Y:S04]  /*02b0*/  ATOMS.OR RZ, [UR5], R2 ;  /* 0x00000002ffff798c */ /* 0x0001e8000b000005 */
[----:B------:R0:W-:Y:S01]  /*02c0*/  STS [UR4], R0 ;  /* 0x00000000ff007988 */ /* 0x0001e20008000804 */
[----:B------:R-:W-:Y:S05]  /*02d0*/  BRA `(.L_x_2) ;  /* 0x0000000000107947 */ /* 0x000fea0003800000 */
.L_x_1:
[----:B------:R-:W-:Y:S01]  /*02e0*/  IMAD.MOV.U32 R0, RZ, RZ, -0x1 ;  /* 0xffffffffff007424 */ /* 0x000fe200078e00ff */
[----:B------:R-:W-:-:S04]  /*02f0*/  MOV R2, 0x320 ;  /* 0x0000032000027802 */ /* 0x000fc80000000f00 */
[----:B------:R0:W-:Y:S03]  /*0300*/  STS [UR4], R0 ;  /* 0x00000000ff007988 */ /* 0x0001e60008000804 */
[----:B0-----:R-:W-:Y:S05]  /*0310*/  CALL.REL.NOINC `($__internal_1_$__cuda_sm10x_tcgen05_guardrail_trap_phase_invalid_during_alloc) ;  /* 0x0000017c00007944 */ /* 0x001fea0003c00000 */
.L_x_2:
[----:B------:R-:W-:Y:S05]  /*0320*/  WARPSYNC.ALL ;  /* 0x0000000000007948 */ /* 0x000fea0003800000 */
[----:B------:R-:W-:Y:S01]  /*0330*/  NOP ;  /* 0x0000000000007918 */ /* 0x000fe20000000000 */
.L_x_0:
[----:B------:R-:W1:Y:S01]  /*0340*/  S2UR UR17, SR_CTAID.X ;  /* 0x00000000001179c3 */ /* 0x000e620000002500 */
[----:B------:R-:W2:Y:S01]  /*0350*/  S2R R70, SR_TID.X ;  /* 0x0000000000467919 */ /* 0x000ea20000002100 */
[----:B------:R-:W3:Y:S01]  /*0360*/  LDCU.64 UR4, c[0x0][0x3b0] ;  /* 0x00007600ff0477ac */ /* 0x000ee20008000a00 */
[----:B------:R-:W-:Y:S01]  /*0370*/  UMOV UR68, 0x400 ;  /* 0x0000040000447882 */ /* 0x000fe20000000000 */
[----:B------:R-:W4:Y:S04]  /*0380*/  LDCU.64 UR20, c[0x0][0x358] ;  /* 0x00006b00ff1477ac */ /* 0x000f280008000a00 */
[----:B------:R-:W0:Y:S08]  /*0390*/  S2UR UR6, SR_CgaCtaId ;  /* 0x00000000000679c3 */ /* 0x000e300000008800 */
[----:B------:R-:W3:Y:S08]  /*03a0*/  S2UR UR7, SR_CTAID.Y ;  /* 0x00000000000779c3 */ /* 0x000ef00000002600 */
[----:B------:R-:W4:Y:S01]  /*03b0*/  LDC R10, c[0x0][0x3b8] ;  /* 0x0000ee00ff0a7b82 */ /* 0x000f220000000800 */
[----:B-1----:R-:W-:-:S06]  /*03c0*/  USHF.L.U32 UR17, UR17, 0x6, URZ ;  /* 0x0000000611117899 */ /* 0x002fcc00080006ff */
[----:B0-----:R-:W-:Y:S01]  /*03d0*/  IMAD.U32 R0, RZ, RZ, UR17 ;  /* 0x00000011ff007e24 */ /* 0x001fe2000f8e00ff */
[----:B------:R-:W0:Y:S01]  /*03e0*/  LDC.64 R8, c[0x0][0x380] ;  /* 0x0000e000ff087b82 */ /* 0x000e220000000a00 */
[----:B------:R-:W-:-:S07]  /*03f0*/  ULEA UR68, UR6, UR68, 0x18 ;  /* 0x0000004406447291 */ /* 0x000fce000f8ec0ff */
[----:B------:R-:W-:Y:S01]  /*0400*/  BAR.SYNC.DEFER_BLOCKING 0x0 ;  /* 0x0000000000007b1d */ /* 0x000fe20000010000 */
[--C-:B--2---:R-:W-:Y:S02]  /*0410*/  SHF.R.U32.HI R5, RZ, 0x6, R70.reuse ;  /* 0x00000006ff057819 */ /* 0x104fe40000011646 */
[----:B------:R-:W-:Y:S02]  /*0420*/  LOP3.LUT R2, R0, 0x3f, R70, 0xf8, !PT ;  /* 0x0000003f00027812 */ /* 0x000fe400078ef846 */
[----:B------:R-:W-:Y:S01]  /*0430*/  SGXT.U32 R5, R5, 0x2 ;  /* 0x000000020505781a */ /* 0x000fe20000000000 */
[----:B---3--:R-:W-:Y:S01]  /*0440*/  UIMAD UR4, UR7, UR4, URZ ;  /* 0x00000004070472a4 */ /* 0x008fe2000f8e02ff */
[----:B------:R-:W-:Y:S01]  /*0450*/  LEA.HI R11, R70, 0xc, RZ, 0x1a ;  /* 0x0000000c460b7811 */ /* 0x000fe200078fd0ff */
[----:B------:R-:W-:Y:S02]  /*0460*/  IMAD R3, R2, UR5, RZ ;  /* 0x0000000502037c24 */ /* 0x000fe4000f8e02ff */
[----:B------:R-:W-:-:S03]  /*0470*/  USHF.R.S32.HI UR5, URZ, 0x1f, UR4 ;  /* 0x0000001fff057899 */ /* 0x000fc60008011404 */
[----:B------:R-:W-:Y:S01]  /*0480*/  SHF.R.S32.HI R4, RZ, 0x1f, R3 ;  /* 0x0000001fff047819 */ /* 0x000fe20000011403 */
[----:B----4-:R-:W-:-:S04]  /*0490*/  IMAD R7, R5, R10, RZ ;  /* 0x0000000a05077224 */ /* 0x010fc800078e02ff */
[----:B------:R-:W-:Y:S01]  /*04a0*/  IMAD R13, R10, 0x4, R7 ;  /* 0x000000040a0d7824 */ /* 0x000fe200078e0207 */
[----:B0-----:R-:W-:Y:S01]  /*04b0*/  IADD3 R5, P0, P1, R3, UR4, R8 ;  /* 0x0000000403057c10 */ /* 0x001fe2000f91e008 */
[----:B------:R-:W0:Y:S01]  /*04c0*/  LDS R48, [UR68] ;  /* 0x00000044ff307984 */ /* 0x000e220008000800 */
[----:B------:R-:W-:Y:S01]  /*04d0*/  LEA.HI R19, R70, 0x1c, RZ, 0x1a ;  /* 0x0000001c46137811 */ /* 0x000fe200078fd0ff */
[----:B------:R-:W-:Y:S01]  /*04e0*/  IMAD R0, R11, R10, RZ ;  /* 0x0000000a0b007224 */ /* 0x000fe200078e02ff */
[----:B------:R-:W-:Y:S01]  /*04f0*/  IADD3.X R4, PT, PT, R4, UR5, R9, P0, P1 ;  /* 0x0000000504047c10 */ /* 0x000fe200087e2409 */
[C---:B------:R-:W-:Y:S01]  /*0500*/  IMAD R9, R10.reuse, 0x4, R13 ;  /* 0x000000040a097824 */ /* 0x040fe200078e020d */
[CC--:B------:R-:W-:Y:S01]  /*0510*/  IADD3 R2, P0, PT, R7.reuse, R5.reuse, RZ ;  /* 0x0000000507027210 */ /* 0x0c0fe20007f1e0ff */
[----:B------:R-:W1:Y:S02]  /*0520*/  LDCU UR4, c[0x0][0x3c8] ;  /* 0x00007900ff0477ac */ /* 0x000e640008000800 */
[----:B------:R-:W-:Y:S01]  /*0530*/  IMAD R35, R10, 0x8, R9 ;  /* 0x000000080a237824 */ /* 0x000fe200078e0209 */
[----:B------:R-:W-:Y:S01]  /*0540*/  LEA.HI.X.SX32 R3, R7, R4, 0x1, P0 ;  /* 0x0000000407037211 */ /* 0x000fe200000f0eff */
[----:B------:R-:W-:Y:S01]  /*0550*/  BAR.SYNC.DEFER_BLOCKING 0x0 ;  /* 0x0000000000007b1d */ /* 0x000fe20000010000 */
[----:B------:R-:W-:-:S02]  /*0560*/  IADD3 R8, P1, PT, R9, R5, RZ ;  /* 0x0000000509087210 */ /* 0x000fc40007f3e0ff */
[-C--:B------:R-:W-:Y:S01]  /*0570*/  IADD3 R16, P2, PT, R35, R5.reuse, RZ ;  /* 0x0000000523107210 */ /* 0x080fe20007f5e0ff */
[----:B------:R-:W-:Y:S01]  /*0580*/  IMAD R20, R19, R10, RZ ;  /* 0x0000000a13147224 */ /* 0x000fe200078e02ff */
[----:B------:R-:W-:Y:S02]  /*0590*/  LEA.HI R21, R70, 0x2c, RZ, 0x1a ;  /* 0x0000002c46157811 */ /* 0x000fe400078fd0ff */
[----:B------:R-:W-:Y:S02]  /*05a0*/  LEA.HI.X.SX32 R17, R35, R4, 0x1, P2 ;  /* 0x0000000423117211 */ /* 0x000fe400010f0eff */
[-C--:B------:R-:W-:Y:S01]  /*05b0*/  IADD3 R12, P0, PT, R13, R5.reuse, RZ ;  /* 0x000000050d0c7210 */ /* 0x080fe20007f1e0ff */
[----:B------:R-:W-:Y:S01]  /*05c0*/  IMAD R21, R21, R10, RZ ;  /* 0x0000000a15157224 */ /* 0x000fe200078e02ff */
[----:B------:R-:W-:Y:S02]  /*05d0*/  LEA.HI.X.SX32 R9, R9, R4, 0x1, P1 ;  /* 0x0000000409097211 */ /* 0x000fe400008f0eff */
[----:B------:R-:W-:-:S02]  /*05e0*/  IADD3 R14, P1, PT, R0, R5, RZ ;  /* 0x00000005000e7210 */ /* 0x000fc40007f3e0ff */
[----:B------:R-:W-:Y:S02]  /*05f0*/  LEA.HI.X.SX32 R13, R13, R4, 0x1, P0 ;  /* 0x000000040d0d7211 */ /* 0x000fe400000f0eff */
[C---:B------:R-:W-:Y:S01]  /*0600*/  LEA.HI R19, R70.reuse, 0x4c, RZ, 0x1a ;  /* 0x0000004c46137811 */ /* 0x040fe200078fd0ff */
[----:B------:R2:W5:Y:S04]  /*0610*/  LDG.E.U8 R7, desc[UR20][R2.64] ;  /* 0x0000001402077981 */ /* 0x000568000c1e1100 */
[----:B------:R3:W5:Y:S01]  /*0620*/  LDG.E.U8 R11, desc[UR20][R16.64] ;  /* 0x00000014100b7981 */ /* 0x000762000c1e1100 */
[----:B------:R-:W-:-:S03]  /*0630*/  LEA.HI R25, R70, 0x6c, RZ, 0x1a ;  /* 0x0000006c46197811 */ /* 0x000fc600078fd0ff */
[----:B------:R-:W5:Y:S01]  /*0640*/  LDG.E.U8 R9, desc[UR20][R8.64] ;  /* 0x0000001408097981 */ /* 0x000f62000c1e1100 */
[----:B--2---:R-:W-:Y:S02]  /*0650*/  LEA.HI R3, R70, 0x3c, RZ, 0x1a ;  /* 0x0000003c46037811 */ /* 0x004fe400078fd0ff */
[-C--:B------:R-:W-:Y:S02]  /*0660*/  IADD3 R2, P0, PT, R20, R5.reuse, RZ ;  /* 0x0000000514027210 */ /* 0x080fe40007f1e0ff */
[----:B---3--:R-:W-:Y:S01]  /*0670*/  LEA.HI R17, R70, 0x5c, RZ, 0x1a ;  /* 0x0000005c46117811 */ /* 0x008fe200078fd0ff */
[----:B------:R-:W-:Y:S01]  /*0680*/  IMAD R16, R3, R10, RZ ;  /* 0x0000000a03107224 */ /* 0x000fe200078e02ff */
[----:B------:R-:W-:Y:S02]  /*0690*/  LEA.HI.X.SX32 R15, R0, R4, 0x1, P1 ;  /* 0x00000004000f7211 */ /* 0x000fe400008f0eff */
[----:B------:R2:W5:Y:S01]  /*06a0*/  LDG.E.U8 R0, desc[UR20][R12.64] ;  /* 0x000000140c007981 */ /* 0x000562000c1e1100 */
[-C--:B------:R-:W-:Y:S01]  /*06b0*/  IADD3 R18, P1, PT, R21, R5.reuse, RZ ;  /* 0x0000000515127210 */ /* 0x080fe20007f3e0ff */
[----:B------:R-:W-:Y:S01]  /*06c0*/  IMAD R17, R17, R10, RZ ;  /* 0x0000000a11117224 */ /* 0x000fe200078e02ff */
[----:B------:R-:W-:Y:S01]  /*06d0*/  LEA.HI.X.SX32 R3, R20, R4, 0x1, P0 ;  /* 0x0000000414037211 */ /* 0x000fe200000f0eff */
[----:B------:R3:W5:Y:S01]  /*06e0*/  LDG.E.U8 R6, desc[UR20][R14.64] ;  /* 0x000000140e067981 */ /* 0x000762000c1e1100 */
[----:B------:R-:W-:Y:S01]  /*06f0*/  IADD3 R20, P0, PT, R16, R5, RZ ;  /* 0x0000000510147210 */ /* 0x000fe20007f1e0ff */
[-C--:B------:R-:W-:Y:S01]  /*0700*/  IMAD R25, R25, R10.reuse, RZ ;  /* 0x0000000a19197224 */ /* 0x080fe200078e02ff */
[----:B------:R-:W-:Y:S01]  /*0710*/  LEA.HI R27, R70, 0x7c, RZ, 0x1a ;  /* 0x0000007c461b7811 */ /* 0x000fe200078fd0ff */
[----:B------:R4:W5:Y:S01]  /*0720*/  LDG.E.U8 R8, desc[UR20][R2.64] ;  /* 0x0000001402087981 */ /* 0x000962000c1e1100 */
[----:B--2---:R-:W-:Y:S01]  /*0730*/  IMAD R13, R19, R10, RZ ;  /* 0x0000000a130d7224 */ /* 0x004fe200078e02ff */
[----:B------:R-:W-:-:S02]  /*0740*/  LEA.HI.X.SX32 R19, R21, R4, 0x1, P1 ;  /* 0x0000000415137211 */ /* 0x000fc400008f0eff */
[----:B------:R-:W-:Y:S02]  /*0750*/  LEA.HI.X.SX32 R21, R16, R4, 0x1, P0 ;  /* 0x0000000410157211 */ /* 0x000fe400000f0eff */
[-C--:B---3--:R-:W-:Y:S01]  /*0760*/  IADD3 R14, P1, PT, R13, R5.reuse, RZ ;  /* 0x000000050d0e7210 */ /* 0x088fe20007f3e0ff */
[----:B------:R2:W5:Y:S01]  /*0770*/  LDG.E.U8 R12, desc[UR20][R18.64] ;  /* 0x00000014120c7981 */ /* 0x000562000c1e1100 */
[-C--:B------:R-:W-:Y:S02]  /*0780*/  IADD3 R22, P0, PT, R17, R5.reuse, RZ ;  /* 0x0000000511167210 */ /* 0x080fe40007f1e0ff */
[C---:B----4-:R-:W-:Y:S01]  /*0790*/  LEA.HI R3, R70.reuse, 0x8c, RZ, 0x1a ;  /* 0x0000008c46037811 */ /* 0x050fe200078fd0ff */
[----:B------:R-:W-:Y:S01]  /*07a0*/  IMAD R27, R27, R10, RZ ;  /* 0x0000000a1b1b7224 */ /* 0x000fe200078e02ff */
[-C--:B------:R-:W-:Y:S02]  /*07b0*/  LEA.HI.X.SX32 R15, R13, R4.reuse, 0x1, P1 ;  /* 0x000000040d0f7211 */ /* 0x080fe400008f0eff */
[----:B------:R-:W-:Y:S01]  /*07c0*/  LEA.HI.X.SX32 R23, R17, R4, 0x1, P0 ;  /* 0x0000000411177211 */ /* 0x000fe200000f0eff */
[----:B------:R3:W5:Y:S01]  /*07d0*/  LDG.E.U8 R13, desc[UR20][R20.64] ;  /* 0x00000014140d7981 */ /* 0x000762000c1e1100 */
[----:B------:R-:W-:Y:S01]  /*07e0*/  IADD3 R2, P0, PT, R25, R5, RZ ;  /* 0x0000000519027210 */ /* 0x000fe20007f1e0ff */
[----:B------:R-:W-:Y:S01]  /*07f0*/  IMAD R16, R3, R10, RZ ;  /* 0x0000000a03107224 */ /* 0x000fe200078e02ff */
[----:B--2---:R-:W-:Y:S01]  /*0800*/  LEA.HI R19, R70, 0x9c, RZ, 0x1a ;  /* 0x0000009c46137811 */ /* 0x004fe200078fd0ff */
[----:B------:R2:W5:Y:S01]  /*0810*/  LDG.E.U8 R17, desc[UR20][R14.64] ;  /* 0x000000140e117981 */ /* 0x000562000c1e1100 */
[----:B------:R-:W-:-:S02]  /*0820*/  LEA.HI.X.SX32 R3, R25, R4, 0x1, P0 ;  /* 0x0000000419037211 */ /* 0x000fc400000f0eff */
[-C--:B------:R-:W-:Y:S01]  /*0830*/  IADD3 R24, P1, PT, R27, R5.reuse, RZ ;  /* 0x000000051b187210 */ /* 0x080fe20007f3e0ff */
[----:B------:R4:W5:Y:S01]  /*0840*/  LDG.E.U8 R18, desc[UR20][R22.64] ;  /* 0x0000001416127981 */ /* 0x000962000c1e1100 */
[----:B---3--:R-:W-:Y:S01]  /*0850*/  LEA.HI R21, R70, 0xac, RZ, 0x1a ;  /* 0x000000ac46157811 */ /* 0x008fe200078fd0ff */
[-C--:B------:R-:W-:Y:S01]  /*0860*/  IMAD R29, R19, R10.reuse, RZ ;  /* 0x0000000a131d7224 */ /* 0x080fe200078e02ff */
[----:B--2---:R-:W-:Y:S01]  /*0870*/  IADD3 R14, P0, PT, R16, R5, RZ ;  /* 0x00000005100e7210 */ /* 0x004fe20007f1e0ff */
[----:B------:R2:W5:Y:S02]  /*0880*/  LDG.E.U8 R19, desc[UR20][R2.64] ;  /* 0x0000001402137981 */ /* 0x000564000c1e1100 */
[----:B----4-:R-:W-:Y:S01]  /*0890*/  IMAD R22, R21, R10, RZ ;  /* 0x0000000a15167224 */ /* 0x010fe200078e02ff */
[----:B------:R-:W-:Y:S02]  /*08a0*/  LEA.HI R23, R70, 0xbc, RZ, 0x1a ;  /* 0x000000bc46177811 */ /* 0x000fe400078fd0ff */
[----:B------:R-:W-:-:S02]  /*08b0*/  LEA.HI.X.SX32 R25, R27, R4, 0x1, P1 ;  /* 0x000000041b197211 */ /* 0x000fc400008f0eff */
[----:B------:R-:W-:Y:S02]  /*08c0*/  LEA.HI.X.SX32 R15, R16, R4, 0x1, P0 ;  /* 0x00000004100f7211 */ /* 0x000fe400000f0eff */
[-C--:B------:R-:W-:Y:S01]  /*08d0*/  IADD3 R26, P1, PT, R29, R5.reuse, RZ ;  /* 0x000000051d1a7210 */ /* 0x080fe20007f3e0ff */
[----:B--2---:R-:W-:Y:S01]  /*08e0*/  IMAD R2, R23, R10, RZ ;  /* 0x0000000a17027224 */ /* 0x004fe200078e02ff */
[----:B------:R-:W-:Y:S01]  /*08f0*/  LEA.HI R3, R70, 0xdc, RZ, 0x1a ;  /* 0x000000dc46037811 */ /* 0x000fe200078fd0ff */
[----:B------:R2:W5:Y:S01]  /*0900*/  LDG.E.U8 R21, desc[UR20][R14.64] ;  /* 0x000000140e157981 */ /* 0x000562000c1e1100 */
[----:B------:R-:W-:Y:S02]  /*0910*/  IADD3 R28, P0, PT, R22, R5, RZ ;  /* 0x00000005161c7210 */ /* 0x000fe40007f1e0ff */
[----:B------:R-:W-:Y:S01]  /*0920*/  LEA.HI R31, R70, 0xcc, RZ, 0x1a ;  /* 0x000000cc461f7811 */ /* 0x000fe200078fd0ff */
[----:B------:R3:W5:Y:S01]  /*0930*/  LDG.E.U8 R20, desc[UR20][R24.64] ;  /* 0x0000001418147981 */ /* 0x000762000c1e1100 */
[----:B------:R-:W-:-:S02]  /*0940*/  LEA.HI.X.SX32 R27, R29, R4, 0x1, P1 ;  /* 0x000000041d1b7211 */ /* 0x000fc400008f0eff */
[----:B------:R-:W-:Y:S01]  /*0950*/  LEA.HI.X.SX32 R29, R22, R4, 0x1, P0 ;  /* 0x00000004161d7211 */ /* 0x000fe200000f0eff */
[-C--:B------:R-:W-:Y:S01]  /*0960*/  IMAD R16, R31, R10.reuse, RZ ;  /* 0x0000000a1f107224 */ /* 0x080fe200078e02ff */
[-C--:B------:R-:W-:Y:S01]  /*0970*/  IADD3 R30, P0, PT, R2, R5.reuse, RZ ;  /* 0x00000005021e7210 */ /* 0x080fe20007f1e0ff */
[----:B--2---:R-:W-:Y:S01]  /*0980*/  IMAD R14, R3, R10, RZ ;  /* 0x0000000a030e7224 */ /* 0x004fe200078e02ff */
[C---:B------:R-:W-:Y:S01]  /*0990*/  LEA.HI R3, R70.reuse, 0xfc, RZ, 0x1a ;  /* 0x000000fc46037811 */ /* 0x040fe200078fd0ff */
[----:B------:R2:W5:Y:S01]  /*09a0*/  LDG.E.U8 R22, desc[UR20][R26.64] ;  /* 0x000000141a167981 */ /* 0x000562000c1e1100 */
[----:B---3--:R-:W-:Y:S02]  /*09b0*/  LEA.HI R25, R70, 0xec, RZ, 0x1a ;  /* 0x000000ec46197811 */ /* 0x008fe400078fd0ff */
[----:B------:R-:W-:Y:S01]  /*09c0*/  LEA.HI.X.SX32 R31, R2, R4, 0x1, P0 ;  /* 0x00000004021f7211 */ /* 0x000fe200000f0eff */
[-C--:B------:R-:W-:Y:S01]  /*09d0*/  IMAD R3, R3, R10.reuse, RZ ;  /* 0x0000000a03037224 */ /* 0x080fe200078e02ff */
[-C--:B------:R-:W-:Y:S01]  /*09e0*/  IADD3 R32, P1, PT, R16, R5.reuse, RZ ;  /* 0x0000000510207210 */ /* 0x080fe20007f3e0ff */
[----:B------:R-:W-:Y:S01]  /*09f0*/  IMAD R2, R25, R10, RZ ;  /* 0x0000000a19027224 */ /* 0x000fe200078e02ff */
[----:B------:R3:W5:Y:S01]  /*0a00*/  LDG.E.U8 R23, desc[UR20][R28.64] ;  /* 0x000000141c177981 */ /* 0x000762000c1e1100 */
[----:B--2---:R-:W-:Y:S01]  /*0a10*/  IADD3 R26, P0, PT, R14, R5, RZ ;  /* 0x000000050e1a7210 */ /* 0x004fe20007f1e0ff */
[----:B------:R-:W-:Y:S01]  /*0a20*/  IMAD R35, R10, 0x4, R35 ;  /* 0x000000040a237824 */ /* 0x000fe200078e0223 */
[-C--:B------:R-:W-:Y:S01]  /*0a30*/  LEA.HI.X.SX32 R33, R16, R4.reuse, 0x1, P1 ;  /* 0x0000000410217211 */ /* 0x080fe200008f0eff */
[----:B------:R2:W5:Y:S01]  /*0a40*/  LDG.E.U8 R24, desc[UR20][R30.64] ;  /* 0x000000141e187981 */ /* 0x000562000c1e1100 */
[----:B------:R-:W-:-:S02]  /*0a50*/  LEA.HI.X.SX32 R27, R14, R4, 0x1, P0 ;  /* 0x000000040e1b7211 */ /* 0x000fc400000f0eff */
[CC--:B------:R-:W-:Y:S01]  /*0a60*/  IADD3 R38, P0, PT, R3.reuse, R5.reuse, RZ ;  /* 0x0000000503267210 */ /* 0x0c0fe20007f1e0ff */
[----:B------:R4:W5:Y:S01]  /*0a70*/  LDG.E.U8 R25, desc[UR20][R32.64] ;  /* 0x0000001420197981 */ /* 0x000962000c1e1100 */
[-C--:B---3--:R-:W-:Y:S02]  /*0a80*/  IADD3 R28, P1, PT, R2, R5.reuse, RZ ;  /* 0x00000005021c7210 */ /* 0x088fe40007f3e0ff */
[-C--:B------:R-:W-:Y:S01]  /*0a90*/  LEA.HI.X.SX32 R39, R3, R4.reuse, 0x1, P0 ;  /* 0x0000000403277211 */ /* 0x080fe200000f0eff */
[----:B------:R-:W5:Y:S01]  /*0aa0*/  LDG.E.U8 R14, desc[UR20][R26.64] ;  /* 0x000000141a0e7981 */ /* 0x000f62000c1e1100 */
[----:B--2---:R-:W-:Y:S01]  /*0ab0*/  IMAD R31, R10, 0x4, R35 ;  /* 0x000000040a1f7824 */ /* 0x004fe200078e0223 */
[----:B------:R-:W-:Y:S02]  /*0ac0*/  LEA.HI.X.SX32 R29, R2, R4, 0x1, P1 ;  /* 0x00000004021d7211 */ /* 0x000fe400008f0eff */
[----:B------:R2:W5:Y:S01]  /*0ad0*/  LDG.E.U8 R16, desc[UR20][R38.64] ;  /* 0x0000001426107981 */ /* 0x000562000c1e1100 */
[----:B------:R-:W-:Y:S01]  /*0ae0*/  IADD3 R2, P0, PT, R35, R5, RZ ;  /* 0x0000000523027210 */ /* 0x000fe20007f1e0ff */
[----:B----4-:R-:W-:-:S02]  /*0af0*/  IMAD R33, R10, 0x8, R31 ;  /* 0x000000080a217824 */ /* 0x010fc400078e021f */
[----:B------:R-:W5:Y:S01]  /*0b00*/  LDG.E.U8 R15, desc[UR20][R28.64] ;  /* 0x000000141c0f7981 */ /* 0x000f62000c1e1100 */
[----:B------:R-:W-:Y:S01]  /*0b10*/  LEA.HI.X.SX32 R3, R35, R4, 0x1, P0 ;  /* 0x0000000423037211 */ /* 0x000fe200000f0eff */
[----:B------:R-:W-:Y:S01]  /*0b20*/  IMAD R35, R10, 0x4, R33 ;  /* 0x000000040a237824 */ /* 0x000fe200078e0221 */
[----:B------:R-:W-:-:S03]  /*0b30*/  IADD3 R30, P0, PT, R31, R5, RZ ;  /* 0x000000051f1e7210 */ /* 0x000fc60007f1e0ff */
[C---:B------:R-:W-:Y:S01]  /*0b40*/  IMAD R37, R10.reuse, 0x4, R35 ;  /* 0x000000040a257824 */ /* 0x040fe200078e0223 */
[-C--:B------:R-:W-:Y:S01]  /*0b50*/  LEA.HI.X.SX32 R31, R31, R4.reuse, 0x1, P0 ;  /* 0x000000041f1f7211 */ /* 0x080fe200000f0eff */
[----:B------:R3:W5:Y:S01]  /*0b60*/  LDG.E.U8 R26, desc[UR20][R2.64] ;  /* 0x00000014021a7981 */ /* 0x000762000c1e1100 */
[-C--:B------:R-:W-:Y:S01]  /*0b70*/  IADD3 R32, P0, PT, R33, R5.reuse, RZ ;  /* 0x0000000521207210 */ /* 0x080fe20007f1e0ff */
[C---:B--2---:R-:W-:Y:S01]  /*0b80*/  IMAD R39, R10.reuse, 0x8, R37 ;  /* 0x000000080a277824 */ /* 0x044fe200078e0225 */
[-C--:B------:R-:W-:Y:S01]  /*0b90*/  IADD3 R34, P1, PT, R35, R5.reuse, RZ ;  /* 0x0000000523227210 */ /* 0x080fe20007f3e0ff */
[----:B------:R-:W5:Y:S01]  /*0ba0*/  LDG.E.U8 R27, desc[UR20][R30.64] ;  /* 0x000000141e1b7981 */ /* 0x000f62000c1e1100 */
[-C--:B------:R-:W-:Y:S02]  /*0bb0*/  LEA.HI.X.SX32 R33, R33, R4.reuse, 0x1, P0 ;  /* 0x0000000421217211 */ /* 0x080fe400000f0eff */
[-C--:B------:R-:W-:Y:S01]  /*0bc0*/  IADD3 R36, P0, PT, R37, R5.reuse, RZ ;  /* 0x0000000525247210 */ /* 0x080fe20007f1e0ff */
[C---:B------:R-:W-:Y:S01]  /*0bd0*/  IMAD R41, R10.reuse, 0x4, R39 ;  /* 0x000000040a297824 */ /* 0x040fe200078e0227 */
[-C--:B------:R-:W-:Y:S01]  /*0be0*/  LEA.HI.X.SX32 R35, R35, R4.reuse, 0x1, P1 ;  /* 0x0000000423237211 */ /* 0x080fe200008f0eff */
[----:B------:R-:W5:Y:S01]  /*0bf0*/  LDG.E.U8 R29, desc[UR20][R32.64] ;  /* 0x00000014201d7981 */ /* 0x000f62000c1e1100 */
[-C--:B------:R-:W-:Y:S01]  /*0c00*/  LEA.HI.X.SX32 R37, R37, R4.reuse, 0x1, P0 ;  /* 0x0000000425257211 */ /* 0x080fe200000f0eff */
[C---:B------:R-:W-:Y:S01]  /*0c10*/  IMAD R43, R10.reuse, 0x4, R41 ;  /* 0x000000040a2b7824 */ /* 0x040fe200078e0229 */
[CC--:B---3--:R-:W-:Y:S01]  /*0c20*/  IADD3 R2, P0, PT, R39.reuse, R5.reuse, RZ ;  /* 0x0000000527027210 */ /* 0x0c8fe20007f1e0ff */
[----:B------:R-:W5:Y:S02]  /*0c30*/  LDG.E.U8 R28, desc[UR20][R34.64] ;  /* 0x00000014221c7981 */ /* 0x000f64000c1e1100 */
[C---:B------:R-:W-:Y:S01]  /*0c40*/  IMAD R45, R10.reuse, 0x8, R43 ;  /* 0x000000080a2d7824 */ /* 0x040fe200078e022b */
[-C--:B------:R-:W-:Y:S01]  /*0c50*/  LEA.HI.X.SX32 R3, R39, R4.reuse, 0x1, P0 ;  /* 0x0000000427037211 */ /* 0x080fe200000f0eff */
[----:B------:R-:W5:Y:S01]  /*0c60*/  LDG.E.U8 R31, desc[UR20][R36.64] ;  /* 0x00000014241f7981 */ /* 0x000f62000c1e1100 */
[-C--:B------:R-:W-:Y:S01]  /*0c70*/  IADD3 R38, P0, PT, R41, R5.reuse, RZ ;  /* 0x0000000529267210 */ /* 0x080fe20007f1e0ff */
[----:B------:R-:W-:Y:S01]  /*0c80*/  IMAD R47, R10, 0x4, R45 ;  /* 0x000000040a2f7824 */ /* 0x000fe200078e022d */
[----:B------:R-:W-:Y:S01]  /*0c90*/  IADD3 R40, P1, PT, R43, R5, RZ ;  /* 0x000000052b287210 */ /* 0x000fe20007f3e0ff */
[----:B------:R2:W5:Y:S01]  /*0ca0*/  LDG.E.U8 R33, desc[UR20][R2.64] ;  /* 0x0000001402217981 */ /* 0x000562000c1e1100 */
[----:B------:R-:W-:-:S02]  /*0cb0*/  LEA.HI.X.SX32 R39, R41, R4, 0x1, P0 ;  /* 0x0000000429277211 */ /* 0x000fc400000f0eff */
[-C--:B------:R-:W-:Y:S02]  /*0cc0*/  IADD3 R42, P0, PT, R45, R5.reuse, RZ ;  /* 0x000000052d2a7210 */ /* 0x080fe40007f1e0ff */
[-C--:B------:R-:W-:Y:S01]  /*0cd0*/  LEA.HI.X.SX32 R41, R43, R4.reuse, 0x1, P1 ;  /* 0x000000042b297211 */ /* 0x080fe200008f0eff */
[C---:B------:R-:W-:Y:S01]  /*0ce0*/  IMAD R49, R10.reuse, 0x4, R47 ;  /* 0x000000040a317824 */ /* 0x040fe200078e022f */
[-C--:B------:R-:W-:Y:S01]  /*0cf0*/  LEA.HI.X.SX32 R43, R45, R4.reuse, 0x1, P0 ;  /* 0x000000042d2b7211 */ /* 0x080fe200000f0eff */
[----:B------:R-:W5:Y:S01]  /*0d00*/  LDG.E.U8 R30, desc[UR20][R38.64] ;  /* 0x00000014261e7981 */ /* 0x000f62000c1e1100 */
[C---:B------:R-:W-:Y:S01]  /*0d10*/  IADD3 R44, P0, PT, R47.reuse, R5, RZ ;  /* 0x000000052f2c7210 */ /* 0x040fe20007f1e0ff */
[----:B--2---:R-:W-:Y:S02]  /*0d20*/  IMAD R3, R10, 0x8, R49 ;  /* 0x000000080a037824 */ /* 0x004fe400078e0231 */
[----:B------:R2:W5:Y:S01]  /*0d30*/  LDG.E.U8 R37, desc[UR20][R42.64] ;  /* 0x000000142a257981 */ /* 0x000562000c1e1100 */
[----:B------:R-:W-:-:S02]  /*0d40*/  LEA.HI.X.SX32 R45, R47, R4, 0x1, P0 ;  /* 0x000000042f2d7211 */ /* 0x000fc400000f0eff */
[CC--:B------:R-:W-:Y:S01]  /*0d50*/  IADD3 R46, P0, PT, R49.reuse, R5.reuse, RZ ;  /* 0x00000005312e7210 */ /* 0x0c0fe20007f1e0ff */
[----:B------:R-:W5:Y:S03]  /*0d60*/  LDG.E.U8 R35, desc[UR20][R40.64] ;  /* 0x0000001428237981 */ /* 0x000f66000c1e1100 */
[-C--:B------:R-:W-:Y:S01]  /*0d70*/  LEA.HI.X.SX32 R47, R49, R4.reuse, 0x1, P0 ;  /* 0x00000004312f7211 */ /* 0x080fe200000f0eff */
[C---:B------:R-:W-:Y:S01]  /*0d80*/  IMAD R49, R10.reuse, 0x4, R3 ;  /* 0x000000040a317824 */ /* 0x040fe200078e0203 */
[-C--:B------:R-:W-:Y:S01]  /*0d90*/  IADD3 R2, P0, PT, R3, R5.reuse, RZ ;  /* 0x0000000503027210 */ /* 0x080fe20007f1e0ff */
[----:B------:R3:W5:Y:S02]  /*0da0*/  LDG.E.U8 R32, desc[UR20][R44.64] ;  /* 0x000000142c207981 */ /* 0x000764000c1e1100 */
[C---:B------:R-:W-:Y:S01]  /*0db0*/  IMAD R53, R10.reuse, 0x4, R49 ;  /* 0x000000040a357824 */ /* 0x040fe200078e0231 */
[-C--:B------:R-:W-:Y:S01]  /*0dc0*/  IADD3 R50, P1, PT, R49, R5.reuse, RZ ;  /* 0x0000000531327210 */ /* 0x080fe20007f3e0ff */
[----:B------:R-:W5:Y:S01]  /*0dd0*/  LDG.E.U8 R39, desc[UR20][R46.64] ;  /* 0x000000142e277981 */ /* 0x000f62000c1e1100 */
[----:B------:R-:W-:Y:S01]  /*0de0*/  LEA.HI.X.SX32 R3, R3, R4, 0x1, P0 ;  /* 0x0000000403037211 */ /* 0x000fe200000f0eff */
[----:B--2---:R-:W-:Y:S01]  /*0df0*/  IMAD R43, R10, 0x8, R53 ;  /* 0x000000080a2b7824 */ /* 0x004fe200078e0235 */
[----:B------:R-:W-:-:S02]  /*0e00*/  IADD3 R52, P0, PT, R53, R5, RZ ;  /* 0x0000000535347210 */ /* 0x000fc40007f1e0ff */
[-C--:B------:R-:W-:Y:S01]  /*0e10*/  LEA.HI.X.SX32 R51, R49, R4.reuse, 0x1, P1 ;  /* 0x0000000431337211 */ /* 0x080fe200008f0eff */
[C---:B------:R-:W-:Y:S01]  /*0e20*/  IMAD R49, R10.reuse, 0x4, R43 ;  /* 0x000000040a317824 */ /* 0x040fe200078e022b */
[-C--:B------:R-:W-:Y:S01]  /*0e30*/  LEA.HI.X.SX32 R53, R53, R4.reuse, 0x1, P0 ;  /* 0x0000000435357211 */ /* 0x080fe200000f0eff */
[----:B------:R2:W5:Y:S01]  /*0e40*/  LDG.E.U8 R41, desc[UR20][R2.64] ;  /* 0x0000001402297981 */ /* 0x000562000c1e1100 */
[CC--:B---3--:R-:W-:Y:S01]  /*0e50*/  IADD3 R44, P0, PT, R43.reuse, R5.reuse, RZ ;  /* 0x000000052b2c7210 */ /* 0x0c8fe20007f1e0ff */
[C---:B------:R-:W-:Y:S02]  /*0e60*/  IMAD R57, R10.reuse, 0x4, R49 ;  /* 0x000000040a397824 */ /* 0x040fe400078e0231 */
[----:B------:R-:W5:Y:S01]  /*0e70*/  LDG.E.U8 R34, desc[UR20][R50.64] ;  /* 0x0000001432227981 */ /* 0x000f62000c1e1100 */
[-C--:B------:R-:W-:Y:S01]  /*0e80*/  LEA.HI.X.SX32 R45, R43, R4.reuse, 0x1, P0 ;  /* 0x000000042b2d7211 */ /* 0x080fe200000f0eff */
[C---:B------:R-:W-:Y:S01]  /*0e90*/  IMAD R59, R10.reuse, 0x8, R57 ;  /* 0x000000080a3b7824 */ /* 0x040fe200078e0239 */
[CC--:B------:R-:W-:Y:S01]  /*0ea0*/  IADD3 R54, P0, PT, R49.reuse, R5.reuse, RZ ;  /* 0x0000000531367210 */ /* 0x0c0fe20007f1e0ff */
[----:B------:R3:W5:Y:S03]  /*0eb0*/  LDG.E.U8 R43, desc[UR20][R52.64] ;  /* 0x00000014342b7981 */ /* 0x000766000c1e1100 */
[----:B------:R-:W-:Y:S01]  /*0ec0*/  LEA.HI.X.SX32 R55, R49, R4, 0x1, P0 ;  /* 0x0000000431377211 */ /* 0x000fe200000f0eff */
[----:B------:R-:W-:Y:S01]  /*0ed0*/  IMAD R49, R10, 0x4, R59 ;  /* 0x000000040a317824 */ /* 0x000fe200078e023b */
[-C--:B--2---:R-:W-:Y:S01]  /*0ee0*/  IADD3 R2, P0, PT, R59, R5.reuse, RZ ;  /* 0x000000053b027210 */ /* 0x084fe20007f1e0ff */
[----:B------:R-:W5:Y:S01]  /*0ef0*/  LDG.E.U8 R45, desc[UR20][R44.64] ;  /* 0x000000142c2d7981 */ /* 0x000f62000c1e1100 */
[----:B------:R-:W-:-:S02]  /*0f00*/  IADD3 R46, P1, PT, R57, R5, RZ ;  /* 0x00000005392e7210 */ /* 0x000fc40007f3e0ff */
[-C--:B------:R-:W-:Y:S01]  /*0f10*/  LEA.HI.X.SX32 R3, R59, R4.reuse, 0x1, P0 ;  /* 0x000000043b037211 */ /* 0x080fe200000f0eff */
[C---:B---3--:R-:W-:Y:S01]  /*0f20*/  IMAD R53, R10.reuse, 0x4, R49 ;  /* 0x000000040a357824 */ /* 0x048fe200078e0231 */
[-C--:B------:R-:W-:Y:S01]  /*0f30*/  IADD3 R50, P0, PT, R49, R5.reuse, RZ ;  /* 0x0000000531327210 */ /* 0x080fe20007f1e0ff */
[----:B------:R-:W5:Y:S01]  /*0f40*/  LDG.E.U8 R36, desc[UR20][R54.64] ;  /* 0x0000001436247981 */ /* 0x000f62000c1e1100 */
[-C--:B------:R-:W-:Y:S01]  /*0f50*/  LEA.HI.X.SX32 R47, R57, R4.reuse, 0x1, P1 ;  /* 0x00000004392f7211 */ /* 0x080fe200008f0eff */
[C---:B------:R-:W-:Y:S01]  /*0f60*/  IMAD R57, R10.reuse, 0x8, R53 ;  /* 0x000000080a397824 */ /* 0x040fe200078e0235 */
[-C--:B------:R-:W-:Y:S02]  /*0f70*/  LEA.HI.X.SX32 R51, R49, R4.reuse, 0x1, P0 ;  /* 0x0000000431337211 */ /* 0x080fe400000f0eff */
[CC--:B------:R-:W-:Y:S01]  /*0f80*/  IADD3 R52, P0, PT, R53.reuse, R5.reuse, RZ ;  /* 0x0000000535347210 */ /* 0x0c0fe20007f1e0ff */
[C---:B------:R-:W-:Y:S01]  /*0f90*/  IMAD R59, R10.reuse, 0x4, R57 ;  /* 0x000000040a3b7824 */ /* 0x040fe200078e0239 */
[----:B------:R2:W5:Y:S02]  /*0fa0*/  LDG.E.U8 R49, desc[UR20][R2.64] ;  /* 0x0000001402317981 */ /* 0x000564000c1e1100 */
[-C--:B------:R-:W-:Y:S01]  /*0fb0*/  LEA.HI.X.SX32 R53, R53, R4.reuse, 0x1, P0 ;  /* 0x0000000435357211 */ /* 0x080fe200000f0eff */
[C---:B------:R-:W-:Y:S01]  /*0fc0*/  IMAD R61, R10.reuse, 0x4, R59 ;  /* 0x000000040a3d7824 */ /* 0x040fe200078e023b */
[CC--:B------:R-:W-:Y:S01]  /*0fd0*/  IADD3 R56, P0, PT, R57.reuse, R5.reuse, RZ ;  /* 0x0000000539387210 */ /* 0x0c0fe20007f1e0ff */
[----:B------:R3:W5:Y:S03]  /*0fe0*/  LDG.E.U8 R38, desc[UR20][R50.64] ;  /* 0x0000001432267981 */ /* 0x000766000c1e1100 */
[----:B------:R-:W-:Y:S01]  /*0ff0*/  LEA.HI.X.SX32 R57, R57, R4, 0x1, P0 ;  /* 0x0000000439397211 */ /* 0x000fe200000f0eff */
[----:B------:R4:W5:Y:S01]  /*1000*/  LDG.E.U8 R55, desc[UR20][R52.64] ;  /* 0x0000001434377981 */ /* 0x000962000c1e1100 */
[----:B--2---:R-:W-:Y:S01]  /*1010*/  IMAD R3, R10, 0x8, R61 ;  /* 0x000000080a037824 */ /* 0x004fe200078e023d */
[----:B------:R-:W-:-:S02]  /*1020*/  IADD3 R60, P0, PT, R61, R5, RZ ;  /* 0x000000053d3c7210 */ /* 0x000fc40007f1e0ff */
[-C--:B------:R-:W-:Y:S01]  /*1030*/  IADD3 R58, P1, PT, R59, R5.reuse, RZ ;  /* 0x000000053b3a7210 */ /* 0x080fe20007f3e0ff */
[----:B------:R2:W5:Y:S01]  /*1040*/  LDG.E.U8 R63, desc[UR20][R56.64] ;  /* 0x00000014383f7981 */ /* 0x000562000c1e1100 */
[C---:B---3--:R-:W-:Y:S01]  /*1050*/  IMAD R51, R10.reuse, 0x4, R3 ;  /* 0x000000040a337824 */ /* 0x048fe200078e0203 */
[-C--:B------:R-:W-:Y:S02]  /*1060*/  LEA.HI.X.SX32 R61, R61, R4.reuse, 0x1, P0 ;  /* 0x000000043d3d7211 */ /* 0x080fe400000f0eff */
[-C--:B------:R-:W-:Y:S01]  /*1070*/  IADD3 R2, P0, PT, R3, R5.reuse, RZ ;  /* 0x0000000503027210 */ /* 0x080fe20007f1e0ff */
[C---:B------:R-:W-:Y:S01]  /*1080*/  IMAD R65, R10.reuse, 0x4, R51 ;  /* 0x000000040a417824 */ /* 0x040fe200078e0233 */
[-C--:B------:R-:W-:Y:S01]  /*1090*/  LEA.HI.X.SX32 R59, R59, R4.reuse, 0x1, P1 ;  /* 0x000000043b3b7211 */ /* 0x080fe200008f0eff */
[----:B------:R-:W5:Y:S01]  /*10a0*/  LDG.E.U8 R67, desc[UR20][R60.64] ;  /* 0x000000143c437981 */ /* 0x000f62000c1e1100 */
[-C--:B------:R-:W-:Y:S01]  /*10b0*/  LEA.HI.X.SX32 R3, R3, R4.reuse, 0x1, P0 ;  /* 0x0000000403037211 */ /* 0x080fe200000f0eff */
[C---:B------:R-:W-:Y:S01]  /*10c0*/  IMAD R71, R10.reuse, 0x8, R65 ;  /* 0x000000080a477824 */ /* 0x040fe200078e0241 */
[CC--:B----4-:R-:W-:Y:S01]  /*10d0*/  IADD3 R52, P0, PT, R51.reuse, R5.reuse, RZ ;  /* 0x0000000533347210 */ /* 0x0d0fe20007f1e0ff */
[----:B------:R3:W5:Y:S03]  /*10e0*/  LDG.E.U8 R40, desc[UR20][R58.64] ;  /* 0x000000143a287981 */ /* 0x000766000c1e1100 */
[-C--:B------:R-:W-:Y:S01]  /*10f0*/  LEA.HI.X.SX32 R53, R51, R4.reuse, 0x1, P0 ;  /* 0x0000000433357211 */ /* 0x080fe200000f0eff */
[C---:B------:R-:W-:Y:S01]  /*1100*/  IMAD R51, R10.reuse, 0x4, R71 ;  /* 0x000000040a337824 */ /* 0x040fe200078e0247 */
[CC--:B------:R-:W-:Y:S01]  /*1110*/  IADD3 R72, P0, PT, R71.reuse, R5.reuse, RZ ;  /* 0x0000000547487210 */ /* 0x0c0fe20007f1e0ff */
[----:B------:R4:W5:Y:S02]  /*1120*/  LDG.E.U8 R69, desc[UR20][R2.64] ;  /* 0x0000001402457981 */ /* 0x000964000c1e1100 */
[----:B--2---:R-:W-:Y:S01]  /*1130*/  IMAD R57, R10, 0x4, R51 ;  /* 0x000000040a397824 */ /* 0x004fe200078e0233 */
[----:B------:R-:W-:Y:S01]  /*1140*/  LEA.HI.X.SX32 R73, R71, R4, 0x1, P0 ;  /* 0x0000000447497211 */ /* 0x000fe200000f0eff */
[----:B------:R2:W5:Y:S01]  /*1150*/  LDG.E.U8 R42, desc[UR20][R52.64] ;  /* 0x00000014342a7981 */ /* 0x000562000c1e1100 */
[----:B---3--:R-:W-:-:S03]  /*1160*/  IADD3 R58, P0, PT, R51, R5, RZ ;  /* 0x00000005333a7210 */ /* 0x008fc60007f1e0ff */
[----:B------:R-:W5:Y:S01]  /*1170*/  LDG.E.U8 R47, desc[UR20][R46.64] ;  /* 0x000000142e2f7981 */ /* 0x000f62000c1e1100 */
[C---:B----4-:R-:W-:Y:S01]  /*1180*/  IMAD R3, R10.reuse, 0x8, R57 ;  /* 0x000000080a037824 */ /* 0x050fe200078e0239 */
[-C--:B------:R-:W-:Y:S02]  /*1190*/  LEA.HI.X.SX32 R59, R51, R4.reuse, 0x1, P0 ;  /* 0x00000004333b7211 */ /* 0x080fe400000f0eff */
[----:B------:R-:W5:Y:S01]  /*11a0*/  LDG.E.U8 R73, desc[UR20][R72.64] ;  /* 0x0000001448497981 */ /* 0x000f62000c1e1100 */
[-C--:B------:R-:W-:Y:S01]  /*11b0*/  IADD3 R50, P0, PT, R57, R5.reuse, RZ ;  /* 0x0000000539327210 */ /* 0x080fe20007f1e0ff */
[----:B------:R-:W-:Y:S01]  /*11c0*/  IMAD R61, R10, 0x4, R3 ;  /* 0x000000040a3d7824 */ /* 0x000fe200078e0203 */
[----:B------:R-:W-:Y:S01]  /*11d0*/  IADD3 R64, P1, PT, R65, R5, RZ ;  /* 0x0000000541407210 */ /* 0x000fe20007f3e0ff */
[----:B------:R-:W5:Y:S01]  /*11e0*/  LDG.E.U8 R44, desc[UR20][R58.64] ;  /* 0x000000143a2c7981 */ /* 0x000f62000c1e1100 */
[-C--:B------:R-:W-:Y:S02]  /*11f0*/  LEA.HI.X.SX32 R51, R57, R4.reuse, 0x1, P0 ;  /* 0x0000000439337211 */ /* 0x080fe400000f0eff */
[----:B------:R-:W-:-:S02]  /*1200*/  LEA.HI.X.SX32 R65, R65, R4, 0x1, P1 ;  /* 0x0000000441417211 */ /* 0x000fc400008f0eff */
[-C--:B------:R-:W-:Y:S01]  /*1210*/  IADD3 R56, P0, PT, R3, R5.reuse, RZ ;  /* 0x0000000503387210 */ /* 0x080fe20007f1e0ff */
[C---:B--2---:R-:W-:Y:S01]  /*1220*/  IMAD R53, R10.reuse, 0x4, R61 ;  /* 0x000000040a357824 */ /* 0x044fe200078e023d */
[-C--:B------:R-:W-:Y:S01]  /*1230*/  IADD3 R2, P1, PT, R61, R5.reuse, RZ ;  /* 0x000000053d027210 */ /* 0x080fe20007f3e0ff */
[----:B------:R2:W5:Y:S01]  /*1240*/  LDG.E.U8 R71, desc[UR20][R64.64] ;  /* 0x0000001440477981 */ /* 0x000562000c1e1100 */
[-C--:B------:R-:W-:Y:S02]  /*1250*/  LEA.HI.X.SX32 R57, R3, R4.reuse, 0x1, P0 ;  /* 0x0000000403397211 */ /* 0x080fe400000f0eff */
[-C--:B------:R-:W-:Y:S01]  /*1260*/  LEA.HI.X.SX32 R3, R61, R4.reuse, 0x1, P1 ;  /* 0x000000043d037211 */ /* 0x080fe200008f0eff */
[C---:B------:R-:W-:Y:S01]  /*1270*/  IMAD R61, R10.reuse, 0x8, R53 ;  /* 0x000000080a3d7824 */ /* 0x040fe200078e0235 */
[CC--:B------:R-:W-:Y:S01]  /*1280*/  IADD3 R52, P0, PT, R53.reuse, R5.reuse, RZ ;  /* 0x0000000535347210 */ /* 0x0c0fe20007f1e0ff */
[----:B------:R-:W5:Y:S02]  /*1290*/  LDG.E.U8 R77, desc[UR20][R56.64] ;  /* 0x00000014384d7981 */ /* 0x000f64000c1e1100 */
[C---:B--2---:R-:W-:Y:S01]  /*12a0*/  IMAD R65, R10.reuse, 0x4, R61 ;  /* 0x000000040a417824 */ /* 0x044fe200078e023d */
[----:B------:R-:W-:Y:S01]  /*12b0*/  LEA.HI.X.SX32 R53, R53, R4, 0x1, P0 ;  /* 0x0000000435357211 */ /* 0x000fe200000f0eff */
[----:B------:R2:W5:Y:S01]  /*12c0*/  LDG.E.U8 R46, desc[UR20][R2.64] ;  /* 0x00000014022e7981 */ /* 0x000562000c1e1100 */
[----:B------:R-:W-:Y:S01]  /*12d0*/  IADD3 R58, P0, PT, R61, R5, RZ ;  /* 0x000000053d3a7210 */ /* 0x000fe20007f1e0ff */
[----:B------:R-:W-:-:S02]  /*12e0*/  IMAD R79, R10, 0x4, R65 ;  /* 0x000000040a4f7824 */ /* 0x000fc400078e0241 */
[----:B------:R3:W5:Y:S01]  /*12f0*/  LDG.E.U8 R83, desc[UR20][R52.64] ;  /* 0x0000001434537981 */ /* 0x000762000c1e1100 */
[-C--:B------:R-:W-:Y:S01]  /*1300*/  LEA.HI.X.SX32 R59, R61, R4.reuse, 0x1, P0 ;  /* 0x000000043d3b7211 */ /* 0x080fe200000f0eff */
[C---:B------:R-:W-:Y:S01]  /*1310*/  IMAD R81, R10.reuse, 0x8, R79 ;  /* 0x000000080a517824 */ /* 0x040fe200078e024f */
[CC--:B------:R-:W-:Y:S01]  /*1320*/  IADD3 R60, P0, PT, R65.reuse, R5.reuse, RZ ;  /* 0x00000005413c7210 */ /* 0x0c0fe20007f1e0ff */
[----:B------:R4:W5:Y:S02]  /*1330*/  LDG.E.U8 R75, desc[UR20][R50.64] ;  /* 0x00000014324b7981 */ /* 0x000964000c1e1100 */
[C---:B--2---:R-:W-:Y:S01]  /*1340*/  IMAD R3, R10.reuse, 0x4, R81 ;  /* 0x000000040a037824 */ /* 0x044fe200078e0251 */
[----:B------:R-:W-:Y:S01]  /*1350*/  LEA.HI.X.SX32 R61, R65, R4, 0x1, P0 ;  /* 0x00000004413d7211 */ /* 0x000fe200000f0eff */
[----:B------:R2:W5:Y:S01]  /*1360*/  LDG.E.U8 R85, desc[UR20][R58.64] ;  /* 0x000000143a557981 */ /* 0x000562000c1e1100 */
[----:B------:R-:W-:Y:S01]  /*1370*/  IADD3 R56, P0, PT, R81, R5, RZ ;  /* 0x0000000551387210 */ /* 0x000fe20007f1e0ff */
[----:B------:R-:W-:-:S02]  /*1380*/  IMAD R65, R10, 0x4, R3 ;  /* 0x000000040a417824 */ /* 0x000fc400078e0203 */
[----:B------:R0:W5:Y:S01]  /*1390*/  LDG.E.U8 R54, desc[UR20][R60.64] ;  /* 0x000000143c367981 */ /* 0x000162000c1e1100 */
[-C--:B------:R-:W-:Y:S02]  /*13a0*/  LEA.HI.X.SX32 R57, R81, R4.reuse, 0x1, P0 ;  /* 0x0000000451397211 */ /* 0x080fe400000f0eff */
[-C--:B---3--:R-:W-:Y:S02]  /*13b0*/  IADD3 R52, P0, PT, R3, R5.reuse, RZ ;  /* 0x0000000503347210 */ /* 0x088fe40007f1e0ff */
[-C--:B----4-:R-:W-:Y:S01]  /*13c0*/  IADD3 R50, P1, PT, R79, R5.reuse, RZ ;  /* 0x000000054f327210 */ /* 0x090fe20007f3e0ff */
[----:B------:R-:W5:Y:S01]  /*13d0*/  LDG.E.U8 R87, desc[UR20][R56.64] ;  /* 0x0000001438577981 */ /* 0x000f62000c1e1100 */
[----:B------:R-:W-:Y:S01]  /*13e0*/  LEA.HI.X.SX32 R53, R3, R4, 0x1, P0 ;  /* 0x0000000403357211 */ /* 0x000fe200000f0eff */
[----:B------:R-:W-:Y:S01]  /*13f0*/  IMAD R3, R10, 0x8, R65 ;  /* 0x000000080a037824 */ /* 0x000fe200078e0241 */
[----:B------:R-:W-:-:S03]  /*1400*/  IADD3 R64, P0, PT, R65, R5, RZ ;  /* 0x0000000541407210 */ /* 0x000fc60007f1e0ff */
[C---:B--2---:R-:W-:Y:S01]  /*1410*/  IMAD R59, R10.reuse, 0x4, R3 ;  /* 0x000000040a3b7824 */ /* 0x044fe200078e0203 */
[-C--:B------:R-:W-:Y:S01]  /*1420*/  LEA.HI.X.SX32 R51, R79, R4.reuse, 0x1, P1 ;  /* 0x000000044f337211 */ /* 0x080fe200008f0eff */
[----:B------:R-:W5:Y:S01]  /*1430*/  LDG.E.U8 R62, desc[UR20][R52.64] ;  /* 0x00000014343e7981 */ /* 0x000f62000c1e1100 */
[-C--:B------:R-:W-:Y:S01]  /*1440*/  LEA.HI.X.SX32 R65, R65, R4.reuse, 0x1, P0 ;  /* 0x0000000441417211 */ /* 0x080fe200000f0eff */
[C---:B------:R-:W-:Y:S01]  /*1450*/  IMAD R79, R10.reuse, 0x4, R59 ;  /* 0x000000040a4f7824 */ /* 0x040fe200078e023b */
[CC--:B0-----:R-:W-:Y:S01]  /*1460*/  IADD3 R60, P0, PT, R3.reuse, R5.reuse, RZ ;  /* 0x00000005033c7210 */ /* 0x0c1fe20007f1e0ff */
[----:B------:R0:W5:Y:S03]  /*1470*/  LDG.E.U8 R81, desc[UR20][R50.64] ;  /* 0x0000001432517981 */ /* 0x000166000c1e1100 */
[----:B------:R-:W-:Y:S01]  /*1480*/  LEA.HI.X.SX32 R61, R3, R4, 0x1, P0 ;  /* 0x00000004033d7211 */ /* 0x000fe200000f0eff */
[----:B------:R-:W5:Y:S01]  /*1490*/  LDG.E.U8 R65, desc[UR20][R64.64] ;  /* 0x0000001440417981 */ /* 0x000f62000c1e1100 */
[-C--:B------:R-:W-:Y:S01]  /*14a0*/  IADD3 R2, P0, PT, R79, R5.reuse, RZ ;  /* 0x000000054f027210 */ /* 0x080fe20007f1e0ff */
[----:B0-----:R-:W-:Y:S01]  /*14b0*/  IMAD R51, R10, 0x8, R79 ;  /* 0x000000080a337824 */ /* 0x001fe200078e024f */
[----:B------:R-:W-:-:S02]  /*14c0*/  IADD3 R58, P1, PT, R59, R5, RZ ;  /* 0x000000053b3a7210 */ /* 0x000fc40007f3e0ff */
[----:B------:R-:W5:Y:S01]  /*14d0*/  LDG.E.U8 R61, desc[UR20][R60.64] ;  /* 0x000000143c3d7981 */ /* 0x000f62000c1e1100 */
[C---:B------:R-:W-:Y:S01]  /*14e0*/  IMAD R57, R10.reuse, 0x4, R51 ;  /* 0x000000040a397824 */ /* 0x040fe200078e0233 */
[-C--:B------:R-:W-:Y:S02]  /*14f0*/  LEA.HI.X.SX32 R3, R79, R4.reuse, 0x1, P0 ;  /* 0x000000044f037211 */ /* 0x080fe400000f0eff */
[-C--:B------:R-:W-:Y:S01]  /*1500*/  IADD3 R50, P0, PT, R51, R5.reuse, RZ ;  /* 0x0000000533327210 */ /* 0x080fe20007f1e0ff */
[----:B------:R-:W-:Y:S01]  /*1510*/  IMAD R10, R10, 0x4, R57 ;  /* 0x000000040a0a7824 */ /* 0x000fe200078e0239 */
[-C--:B------:R-:W-:Y:S01]  /*1520*/  LEA.HI.X.SX32 R59, R59, R4.reuse, 0x1, P1 ;  /* 0x000000043b3b7211 */ /* 0x080fe200008f0eff */
[----:B------:R-:W5:Y:S01]  /*1530*/  LDG.E.U8 R79, desc[UR20][R2.64] ;  /* 0x00000014024f7981 */ /* 0x000f62000c1e1100 */
[-C--:B------:R-:W-:Y:S02]  /*1540*/  IADD3 R52, P1, PT, R57, R5.reuse, RZ ;  /* 0x0000000539347210 */ /* 0x080fe40007f3e0ff */
[----:B------:R-:W-:Y:S01]  /*1550*/  LEA.HI.X.SX32 R51, R51, R4, 0x1, P0 ;  /* 0x0000000433337211 */ /* 0x000fe200000f0eff */
[----:B------:R0:W5:Y:S01]  /*1560*/  LDG.E.U8 R66, desc[UR20][R58.64] ;  /* 0x000000143a427981 */ /* 0x000162000c1e1100 */
[----:B------:R-:W-:-:S02]  /*1570*/  IADD3 R56, P0, PT, R10, R5, RZ ;  /* 0x000000050a387210 */ /* 0x000fc40007f1e0ff */
[-C--:B------:R-:W-:Y:S02]  /*1580*/  LEA.HI.X.SX32 R53, R57, R4.reuse, 0x1, P1 ;  /* 0x0000000439357211 */ /* 0x080fe400008f0eff */
[----:B------:R-:W-:Y:S01]  /*1590*/  LEA.HI.X.SX32 R57, R10, R4, 0x1, P0 ;  /* 0x000000040a397211 */ /* 0x000fe200000f0eff */
[----:B------:R2:W5:Y:S01]  /*15a0*/  LDG.E.U8 R51, desc[UR20][R50.64] ;  /* 0x0000001432337981 */ /* 0x000562000c1e1100 */
[----:B------:R-:W3:Y:S03]  /*15b0*/  LDC.64 R4, c[0x0][0x3c0] ;  /* 0x0000f000ff047b82 */ /* 0x000ee60000000a00 */
[----:B------:R2:W5:Y:S04]  /*15c0*/  LDG.E.U8 R52, desc[UR20][R52.64] ;  /* 0x0000001434347981 */ /* 0x000568000c1e1100 */
[----:B------:R2:W5:Y:S01]  /*15d0*/  LDG.E.U8 R57, desc[UR20][R56.64] ;  /* 0x0000001438397981 */ /* 0x000562000c1e1100 */
[----:B0-----:R-:W0:Y:S01]  /*15e0*/  LDC.64 R58, c[0x0][0x388] ;  /* 0x0000e200ff3a7b82 */ /* 0x001e220000000a00 */
[----:B------:R-:W-:-:S02]  /*15f0*/  LOP3.LUT R10, R70, 0xff, RZ, 0xc0, !PT ;  /* 0x000000ff460a7812 */ /* 0x000fc400078ec0ff */
[--C-:B------:R-:W-:Y:S02]  /*1600*/  SHF.R.U32.HI R60, RZ, 0x5, R70.reuse ;  /* 0x00000005ff3c7819 */ /* 0x100fe40000011646 */
[----:B------:R-:W-:Y:S01]  /*1610*/  SHF.R.S32.HI R68, RZ, 0x7, R70 ;  /* 0x00000007ff447819 */ /* 0x000fe20000011446 */
[----:B-1----:R-:W-:Y:S01]  /*1620*/  IMAD R10, R10, UR4, RZ ;  /* 0x000000040a0a7c24 */ /* 0x002fe2000f8e02ff */
[----:B------:R-:W-:Y:S02]  /*1630*/  R2UR UR60, R60 ;  /* 0x000000003c3c72ca */ /* 0x000fe400000e0000 */
[----:B------:R-:W-:Y:S02]  /*1640*/  R2UR UR67, R48 ;  /* 0x00000000304372ca */ /* 0x000fe400000e0000 */
[----:B------:R-:W-:Y:S01]  /*1650*/  SGXT R68, R68, 0x1 ;  /* 0x000000014444781a */ /* 0x000fe20000000200 */
[----:B---3--:R-:W-:-:S03]  /*1660*/  IMAD R3, R4, UR7, RZ ;  /* 0x0000000704037c24 */ /* 0x008fc6000f8e02ff */
[----:B------:R-:W-:Y:S02]  /*1670*/  LOP3.LUT R68, R68, 0x90, RZ, 0xc0, !PT ;  /* 0x0000009044447812 */ /* 0x000fe400078ec0ff */
[--C-:B------:R-:W-:Y:S02]  /*1680*/  SHF.R.S32.HI R4, RZ, 0x1f, R3.reuse ;  /* 0x0000001fff047819 */ /* 0x100fe40000011403 */
[----:B0-----:R-:W-:Y:S02]  /*1690*/  IADD3 R2, P0, P1, R10, R58, R3 ;  /* 0x0000003a0a027210 */ /* 0x001fe4000791e003 */
[----:B------:R-:W-:Y:S02]  /*16a0*/  SHF.R.S32.HI R10, RZ, 0x1f, R10 ;  /* 0x0000001fff0a7819 */ /* 0x000fe4000001140a */
[----:B------:R-:W-:Y:S02]  /*16b0*/  LOP3.LUT R68, R68, 0x7f, R70, 0x78, !PT ;  /* 0x0000007f44447812 */ /* 0x000fe400078e7846 */
[----:B------:R-:W-:Y:S01]  /*16c0*/  IADD3.X R3, PT, PT, R10, R59, R4, P0, P1 ;  /* 0x0000003b0a037210 */ /* 0x000fe200007e2404 */
[----:B--2---:R-:W-:Y:S06]  /*16d0*/  BRA.U UP0, `(.L_x_5) ;  /* 0x0000000100187547 */ /* 0x004fec000b800000 */
[----:B------:R-:W-:Y:S01]  /*16e0*/  ELECT P0, URZ, PT ;  /* 0x0000000000ff782f */ /* 0x000fe20003800000 */
[----:B------:R-:W-:Y:S01]  /*16f0*/  IMAD.MOV.U32 R4, RZ, RZ, 0x1 ;  /* 0x00000001ff047424 */ /* 0x000fe200078e00ff */
[----:B------:R-:W-:Y:S01]  /*1700*/  UMOV UR4, 0x40 ;  /* 0x0000004000047882 */ /* 0x000fe20000000000 */
[----:B------:R-:W-:Y:S01]  /*1710*/  UVIRTCOUNT.DEALLOC.SMPOOL 0x80 ;  /* 0x000000800000784c */ /* 0x000fe20000000000 */
[----:B------:R-:W-:-:S09]  /*1720*/  ULEA UR4, UR6, UR4, 0x18 ;  /* 0x0000000406047291 */ /* 0x000fd2000f8ec0ff */
[----:B------:R0:W-:Y:S03]  /*1730*/  @P0 STS.U8 [UR4], R4 ;  /* 0x00000004ff000988 */ /* 0x0001e60008000004 */
.L_x_5:
[----:B------:R-:W-:Y:S01]  /*1740*/  LOP3.LUT R10, R68, 0x20, RZ, 0x3c, !PT ;  /* 0x00000020440a7812 */ /* 0x000fe200078e3cff */
[----:B-----5:R1:W-:Y:S01]  /*1750*/  STS.U8 [R68+UR68+0x18000], R7 ;  /* 0x0180000744007988 */ /* 0x0203e20008000044 */
[----:B------:R-:W-:Y:S01]  /*1760*/  USHF.L.U32 UR4, UR60, 0x15, URZ ;  /* 0x000000153c047899 */ /* 0x000fe200080006ff */
[----:B------:R-:W-:Y:S01]  /*1770*/  LOP3.LUT P1, RZ, R70, 0xff, RZ, 0xc0, !PT ;  /* 0x000000ff46ff7812 */ /* 0x000fe2000782c0ff */
[----:B------:R-:W-:Y:S01]  /*1780*/  ULOP3.LUT UR19, UR60, 0x4, URZ, 0xc0, !UPT ;  /* 0x000000043c137892 */ /* 0x000fe2000f8ec0ff */
[----:B------:R2:W-:Y:S01]  /*1790*/  STS.U8 [R68+UR68+0x18200], R9 ;  /* 0x0182000944007988 */ /* 0x0005e20008000044 */
[----:B------:R-:W-:Y:S02]  /*17a0*/  ULOP3.LUT UR6, UR4, 0x600000, URZ, 0xc0, !UPT ;  /* 0x0060000004067892 */ /* 0x000fe4000f8ec0ff */
[----:B------:R-:W-:Y:S01]  /*17b0*/  UIADD3 UR8, UPT, UPT, UR17, 0x40, URZ ;  /* 0x0000004011087890 */ /* 0x000fe2000fffe0ff */
[----:B------:R-:W-:Y:S01]  /*17c0*/  STS.U8 [R68+UR68+0x18400], R11 ;  /* 0x0184000b44007988 */ /* 0x000fe20008000044 */
[----:B------:R-:W-:Y:S01]  /*17d0*/  UIADD3 UR66, UPT, UPT, UR67, UR6, URZ ;  /* 0x0000000643427290 */ /* 0x000fe2000fffe0ff */
[----:B------:R-:W-:-:S02]  /*17e0*/  UMOV UR7, 0x1 ;  /* 0x0000000100077882 */ /* 0x000fc40000000000 */
[----:B------:R3:W-:Y:S01]  /*17f0*/  STS.U8 [R68+UR68+0x18600], R27 ;  /* 0x0186001b44007988 */ /* 0x0007e20008000044 */
[----:B------:R-:W-:Y:S01]  /*1800*/  ULEA UR66, UR19, UR66, 0x5 ;  /* 0x0000004213427291 */ /* 0x000fe2000f8e28ff */
[----:B-1----:R-:W-:Y:S01]  /*1810*/  IMAD.U32 R7, RZ, RZ, UR8 ;  /* 0x00000008ff077e24 */ /* 0x002fe2000f8e00ff */
[----:B------:R-:W-:Y:S01]  /*1820*/  VOTEU.ALL UP1, P1 ;  /* 0x0000000000ff7886 */ /* 0x000fe20000820000 */
[----:B------:R-:W-:Y:S01]  /*1830*/  STS.U8 [R68+UR68+0x18800], R29 ;  /* 0x0188001d44007988 */ /* 0x000fe20008000044 */
[----:B------:R-:W-:Y:S01]  /*1840*/  ISETP.LT.AND P2, PT, RZ, UR8, PT ;  /* 0x00000008ff007c0c */ /* 0x000fe2000bf41270 */
[----:B------:R-:W-:Y:S01]  /*1850*/  UIADD3 UR65, UPT, UPT, UR68, 0x1e000, URZ ;  /* 0x0001e00044417890 */ /* 0x000fe2000fffe0ff */
[----:B--2---:R-:W-:Y:S01]  /*1860*/  PRMT R9, RZ, 0x7610, R9 ;  /* 0x00007610ff097816 */ /* 0x004fe20000000009 */
[----:B------:R-:W-:Y:S01]  /*1870*/  STS.U8 [R68+UR68+0x18a00], R31 ;  /* 0x018a001f44007988 */ /* 0x000fe20008000044 */
[----:B------:R-:W-:-:S04]  /*1880*/  @!UP1 UIADD3 UR8, UPT, UPT, -UR7, 0x100000, URZ ;  /* 0x0010000007089890 */ /* 0x000fc8000fffe1ff */
[----:B------:R-:W-:Y:S02]  /*1890*/  @!UP1 USHF.L.U32 UR9, UR8, 0xb, URZ ;  /* 0x0000000b08099899 */ /* 0x000fe400080006ff */
[----:B------:R-:W-:Y:S01]  /*18a0*/  @!UP1 USHF.L.U32 UR8, UR8, 0x1, URZ ;  /* 0x0000000108089899 */ /* 0x000fe200080006ff */
[----:B------:R-:W-:Y:S01]  /*18b0*/  VOTEU.ALL UP2, P1 ;  /* 0x0000000000ff7886 */ /* 0x000fe20000840000 */
[----:B------:R-:W1:Y:S01]  /*18c0*/  LDCU UR5, c[0x0][0x3c4] ;  /* 0x00007880ff0577ac */ /* 0x000e620008000800 */
[----:B------:R-:W-:Y:S04]  /*18d0*/  STS.U8 [R68+UR68+0x18c00], R33 ;  /* 0x018c002144007988 */ /* 0x000fe80008000044 */
[----:B------:R-:W-:Y:S04]  /*18e0*/  STS.U8 [R68+UR68+0x18e00], R35 ;  /* 0x018e002344007988 */ /* 0x000fe80008000044 */
[----:B------:R2:W-:Y:S04]  /*18f0*/  STS.U8 [R68+UR68+0x19000], R37 ;  /* 0x0190002544007988 */ /* 0x0005e80008000044 */
[----:B------:R-:W-:Y:S04]  /*1900*/  STS.U8 [R68+UR68+0x19200], R39 ;  /* 0x0192002744007988 */ /* 0x000fe80008000044 */
[----:B------:R-:W-:Y:S01]  /*1910*/  STS.U8 [R68+UR68+0x19400], R41 ;  /* 0x0194002944007988 */ /* 0x000fe20008000044 */
[----:B-1----:R-:W-:-:S03]  /*1920*/  USHF.L.U32 UR4, UR5, 0x3, URZ ;  /* 0x0000000305047899 */ /* 0x002fc600080006ff */
[----:B------:R-:W-:Y:S04]  /*1930*/  STS.U8 [R68+UR68+0x19600], R43 ;  /* 0x0196002b44007988 */ /* 0x000fe80008000044 */
[----:B------:R1:W-:Y:S04]  /*1940*/  STS.U8 [R68+UR68+0x19800], R45 ;  /* 0x0198002d44007988 */ /* 0x0003e80008000044 */
[----:B------:R-:W-:Y:S04]  /*1950*/  STS.U8 [R68+UR68+0x19a00], R47 ;  /* 0x019a002f44007988 */ /* 0x000fe80008000044 */
        /* <DEDUP_REMOVED lines=18> */
[----:B------:R-:W-:Y:S01]  /*1a80*/  STL.64 [R1+0x918], R114 ;  /* 0x0009187201007387 */ /* 0x000fe20000100a00 */
[----:B------:R-:W-:Y:S01]  /*1a90*/  PRMT R124, RZ, 0x7610, R124 ;  /* 0x00007610ff7c7816 */ /* 0x000fe2000000007c */
[----:B---3--:R-:W3:Y:S02]  /*1aa0*/  LDC R27, c[0x0][0x3c4] ;  /* 0x0000f100ff1b7b82 */ /* 0x008ee40000000800 */
[----:B------:R-:W-:Y:S04]  /*1ab0*/  STS.U8 [R10+UR68+0x18100], R0 ;  /* 0x018100000a007988 */ /* 0x000fe80008000044 */
[----:B------:R-:W-:Y:S01]  /*1ac0*/  STS.U8 [R10+UR68+0x18500], R26 ;  /* 0x0185001a0a007988 */ /* 0x000fe20008000044 */
[----:B------:R-:W-:Y:S01]  /*1ad0*/  PRMT R103, RZ, 0x7610, R103 ;  /* 0x00007610ff677816 */ /* 0x000fe20000000067 */
[----:B--2---:R-:W2:Y:S02]  /*1ae0*/  LDC R37, c[0x0][0x3c4] ;  /* 0x0000f100ff257b82 */ /* 0x004ea40000000800 */
[----:B------:R4:W-:Y:S04]  /*1af0*/  STS.U8 [R10+UR68+0x18900], R28 ;  /* 0x0189001c0a007988 */ /* 0x0009e80008000044 */
[----:B------:R-:W-:Y:S01]  /*1b00*/  STS.U8 [R10+UR68+0x18d00], R30 ;  /* 0x018d001e0a007988 */ /* 0x000fe20008000044 */
[----:B------:R-:W-:Y:S01]  /*1b10*/  PRMT R96, RZ, 0x7610, R96 ;  /* 0x00007610ff607816 */ /* 0x000fe20000000060 */
[----:B-1----:R-:W1:Y:S02]  /*1b20*/  LDC R45, c[0x0][0x3c4] ;  /* 0x0000f100ff2d7b82 */ /* 0x002e640000000800 */
[----:B------:R-:W-:Y:S04]  /*1b30*/  STS.U8 [R10+UR68+0x19100], R32 ;  /* 0x019100200a007988 */ /* 0x000fe80008000044 */
[----:B------:R0:W-:Y:S01]  /*1b40*/  STS.U8 [R10+UR68+0x19500], R34 ;  /* 0x019500220a007988 */ /* 0x0001e20008000044 */
[----:B------:R-:W-:Y:S01]  /*1b50*/  PRMT R89, RZ, 0x7610, R89 ;  /* 0x00007610ff597816 */ /* 0x000fe20000000059 */
[----:B----4-:R-:W4:Y:S02]  /*1b60*/  LDC R28, c[0x0][0x3c4] ;  /* 0x0000f100ff1c7b82 */ /* 0x010f240000000800 */
[----:B------:R-:W-:Y:S04]  /*1b70*/  STS.U8 [R10+UR68+0x19900], R36 ;  /* 0x019900240a007988 */ /* 0x000fe80008000044 */
[----:B------:R-:W-:Y:S01]  /*1b80*/  STS.U8 [R10+UR68+0x18300], R6 ;  /* 0x018300060a007988 */ /* 0x000fe20008000044 */
[----:B------:R-:W-:Y:S01]  /*1b90*/  PRMT R82, RZ, 0x7610, R82 ;  /* 0x00007610ff527816 */ /* 0x000fe20000000052 */
[----:B0-----:R-:W0:Y:S02]  /*1ba0*/  LDC R34, c[0x0][0x3c4] ;  /* 0x0000f100ff227b82 */ /* 0x001e240000000800 */
[----:B------:R-:W-:Y:S04]  /*1bb0*/  STS.U8 [R10+UR68+0x18700], R8 ;  /* 0x018700080a007988 */ /* 0x000fe80008000044 */
[----:B------:R-:W-:Y:S01]  /*1bc0*/  STS.U8 [R10+UR68+0x18b00], R12 ;  /* 0x018b000c0a007988 */ /* 0x000fe20008000044 */
[----:B------:R-:W-:Y:S01]  /*1bd0*/  PRMT R102, RZ, 0x7610, R102 ;  /* 0x00007610ff667816 */ /* 0x000fe20000000066 */
[----:B------:R-:W0:Y:S02]  /*1be0*/  LDC R43, c[0x0][0x3c4] ;  /* 0x0000f100ff2b7b82 */ /* 0x000e240000000800 */
[----:B------:R-:W-:Y:S04]  /*1bf0*/  STS.U8 [R10+UR68+0x18f00], R13 ;  /* 0x018f000d0a007988 */ /* 0x000fe80008000044 */
[----:B------:R-:W-:Y:S01]  /*1c00*/  STS.U8 [R10+UR68+0x19300], R17 ;  /* 0x019300110a007988 */ /* 0x000fe20008000044 */
[----:B------:R-:W-:Y:S01]  /*1c10*/  PRMT R123, RZ, 0x7610, R123 ;  /* 0x00007610ff7b7816 */ /* 0x000fe2000000007b */
[----:B------:R-:W0:Y:S02]  /*1c20*/  LDC R70, c[0x0][0x3c4] ;  /* 0x0000f100ff467b82 */ /* 0x000e240000000800 */
[----:B------:R-:W-:Y:S04]  /*1c30*/  STS.U8 [R10+UR68+0x19700], R18 ;  /* 0x019700120a007988 */ /* 0x000fe80008000044 */
[----:B------:R-:W-:Y:S04]  /*1c40*/  STS.U8 [R10+UR68+0x19b00], R19 ;  /* 0x019b00130a007988 */ /* 0x000fe80008000044 */
[----:B------:R1:W-:Y:S04]  /*1c50*/  STS.U8 [R10+UR68+0x19d00], R38 ;  /* 0x019d00260a007988 */ /* 0x0003e80008000044 */
[----:B------:R-:W-:Y:S04]  /*1c60*/  STS.U8 [R10+UR68+0x19f00], R20 ;  /* 0x019f00140a007988 */ /* 0x000fe80008000044 */
[----:B------:R-:W-:Y:S04]  /*1c70*/  STS.U8 [R10+UR68+0x1a100], R40 ;  /* 0x01a100280a007988 */ /* 0x000fe80008000044 */
[----:B------:R1:W-:Y:S04]  /*1c80*/  STS.U8 [R10+UR68+0x1a300], R21 ;  /* 0x01a300150a007988 */ /* 0x0003e80008000044 */
[----:B------:R-:W-:Y:S04]  /*1c90*/  STS.U8 [R10+UR68+0x1a500], R42 ;  /* 0x01a5002a0a007988 */ /* 0x000fe80008000044 */
[----:B------:R-:W-:Y:S01]  /*1ca0*/  STS.U8 [R10+UR68+0x1a700], R22 ;  /* 0x01a700160a007988 */ /* 0x000fe20008000044 */
[----:B------:R-:W-:Y:S01]  /*1cb0*/  STTM.16dp32bit_t0_t15.x64 tmem[UR66], RZ ;  /* 0x000000ff000079ed */ /* 0x000fe20008b00042 */
[----:B------:R-:W-:Y:S02]  /*1cc0*/  STTM.16dp32bit_t16_t31.x64 tmem[UR66+0x40], RZ ;  /* 0x000040ff000079ed */ /* 0x000fe40008b20042 */
[----:B------:R-:W-:Y:S04]  /*1cd0*/  STS.U8 [R10+UR68+0x1a900], R44 ;  /* 0x01a9002c0a007988 */ /* 0x000fe80008000044 */
[----:B------:R-:W-:Y:S01]  /*1ce0*/  STL [R1+0x8e0], R68 ;  /* 0x0008e04401007387 */ /* 0x000fe20000100800 */
[----:B-1----:R-:W-:Y:S01]  /*1cf0*/  VIADD R38, R2, UR4 ;  /* 0x0000000402267c36 */ /* 0x002fe20008000000 */
[----:B------:R-:W-:Y:S01]  /*1d00*/  PRMT R75, RZ, 0x7610, R75 ;  /* 0x00007610ff4b7816 */ /* 0x000fe2000000004b */
[----:B------:R-:W1:Y:S01]  /*1d10*/  LDC R21, c[0x0][0x3c4] ;  /* 0x0000f100ff157b82 */ /* 0x000e620000000800 */
[----:B------:R-:W-:Y:S04]  /*1d20*/  STS.U8 [R10+UR68+0x1ab00], R23 ;  /* 0x01ab00170a007988 */ /* 0x000fe80008000044 */
[----:B------:R-:W-:Y:S04]  /*1d30*/  STS.U8 [R10+UR68+0x1ad00], R46 ;  /* 0x01ad002e0a007988 */ /* 0x000fe80008000044 */
[----:B------:R-:W-:Y:S04]  /*1d40*/  STS.U8 [R10+UR68+0x1af00], R24 ;  /* 0x01af00180a007988 */ /* 0x000fe80008000044 */
[----:B------:R-:W-:Y:S04]  /*1d50*/  STS.U8 [R10+UR68+0x1b100], R54 ;  /* 0x01b100360a007988 */ /* 0x000fe80008000044 */
[----:B------:R0:W-:Y:S01]  /*1d60*/  STL [R1+0x8dc], R7 ;  /* 0x0008dc0701007387 */ /* 0x0001e20000100800 */
[----:B------:R-:W-:Y:S01]  /*1d70*/  PRMT R51, RZ, 0x7610, R51 ;  /* 0x00007610ff337816 */ /* 0x000fe20000000033 */
[----:B------:R-:W-:Y:S01]  /*1d80*/  UIMAD UR4, UR5, 0x9, URZ ;  /* 0x00000009050478a4 */ /* 0x000fe2000f8e02ff */
[----:B------:R-:W-:Y:S01]  /*1d90*/  PRMT R8, RZ, 0x7610, R8 ;  /* 0x00007610ff087816 */ /* 0x000fe20000000008 */
[----:B------:R-:W-:Y:S01]  /*1da0*/  STS.U8 [R10+UR68+0x1b300], R25 ;  /* 0x01b300190a007988 */ /* 0x000fe20008000044 */
[----:B------:R-:W-:-:S02]  /*1db0*/  PRMT R88, RZ, 0x7610, R88 ;  /* 0x00007610ff587816 */ /* 0x000fc40000000058 */
[----:B------:R-:W-:Y:S01]  /*1dc0*/  PRMT R74, RZ, 0x7610, R74 ;  /* 0x00007610ff4a7816 */ /* 0x000fe2000000004a */
[----:B------:R-:W-:Y:S01]  /*1dd0*/  STS.U8 [R10+UR68+0x1b500], R62 ;  /* 0x01b5003e0a007988 */ /* 0x000fe20008000044 */
[----:B------:R-:W-:Y:S01]  /*1de0*/  PRMT R95, RZ, 0x7610, R95 ;  /* 0x00007610ff5f7816 */ /* 0x000fe2000000005f */
[----:B0-----:R-:W-:Y:S01]  /*1df0*/  IMAD.SHL.U32 R7, R5, 0x8, RZ ;  /* 0x0000000805077824 */ /* 0x001fe200078e00ff */
[----:B------:R-:W-:Y:S01]  /*1e00*/  PRMT R81, RZ, 0x7610, R81 ;  /* 0x00007610ff517816 */ /* 0x000fe20000000051 */
[----:B------:R-:W-:Y:S01]  /*1e10*/  STS.U8 [R10+UR68+0x1b700], R14 ;  /* 0x01b7000e0a007988 */ /* 0x000fe20008000044 */
[----:B------:R-:W-:Y:S02]  /*1e20*/  PRMT R59, RZ, 0x7610, R59 ;  /* 0x00007610ff3b7816 */ /* 0x000fe4000000003b */
[----:B------:R-:W-:Y:S01]  /*1e30*/  PRMT R58, RZ, 0x7610, R58 ;  /* 0x00007610ff3a7816 */ /* 0x000fe2000000003a */
[----:B------:R-:W-:Y:S01]  /*1e40*/  STS.U8 [R10+UR68+0x1b900], R66 ;  /* 0x01b900420a007988 */ /* 0x000fe20008000044 */
[----:B------:R-:W-:-:S02]  /*1e50*/  PRMT R65, RZ, 0x7610, R65 ;  /* 0x00007610ff417816 */ /* 0x000fc40000000041 */
[----:B------:R-:W-:Y:S01]  /*1e60*/  PRMT R50, RZ, 0x7610, R50 ;  /* 0x00007610ff327816 */ /* 0x000fe20000000032 */
[----:B------:R0:W-:Y:S01]  /*1e70*/  STS.U8 [R10+UR68+0x1bb00], R15 ;  /* 0x01bb000f0a007988 */ /* 0x0001e20008000044 */
[----:B------:R-:W-:Y:S02]  /*1e80*/  PRMT R6, RZ, 0x7610, R6 ;  /* 0x00007610ff067816 */ /* 0x000fe40000000006 */
[----:B------:R-:W-:Y:S01]  /*1e90*/  PRMT R120, RZ, 0x7610, R120 ;  /* 0x00007610ff787816 */ /* 0x000fe20000000078 */
[----:B------:R-:W-:Y:S01]  /*1ea0*/  STS.U8 [R10+UR68+0x1bd00], R52 ;  /* 0x01bd00340a007988 */ /* 0x000fe20008000044 */
[----:B------:R-:W-:Y:S02]  /*1eb0*/  PRMT R94, RZ, 0x7610, R94 ;  /* 0x00007610ff5e7816 */ /* 0x000fe4000000005e */
[----:B------:R-:W-:Y:S01]  /*1ec0*/  PRMT R4, RZ, 0x7610, R4 ;  /* 0x00007610ff047816 */ /* 0x000fe20000000004 */
[----:B------:R1:W-:Y:S01]  /*1ed0*/  STS.U8 [R10+UR68+0x1bf00], R16 ;  /* 0x01bf00100a007988 */ /* 0x0003e20008000044 */
[----:B------:R-:W-:-:S02]  /*1ee0*/  PRMT R101, RZ, 0x7610, R101 ;  /* 0x00007610ff657816 */ /* 0x000fc40000000065 */
[----:B------:R-:W-:Y:S01]  /*1ef0*/  PRMT R80, RZ, 0x7610, R80 ;  /* 0x00007610ff507816 */ /* 0x000fe20000000050 */
[----:B------:R-:W0:Y:S02]  /*1f00*/  FENCE.VIEW.ASYNC.T ;  /* 0x00000000000073c6 */ /* 0x000e240000000200 */
[----:B0-----:R-:W-:Y:S01]  /*1f10*/  BAR.SYNC.DEFER_BLOCKING 0x0 ;  /* 0x0000000000007b1d */ /* 0x001fe20000010000 */
[----:B------:R-:W-:Y:S02]  /*1f20*/  IADD3 RZ, P0, PT, R7, R2, RZ ;  /* 0x0000000207ff7210 */ /* 0x000fe40007f1e0ff */
[----:B------:R-:W-:Y:S02]  /*1f30*/  PRMT R15, RZ, 0x7610, R15 ;  /* 0x00007610ff0f7816 */ /* 0x000fe4000000000f */
[----:B------:R-:W-:-:S03]  /*1f40*/  PRMT R66, RZ, 0x7610, R66 ;  /* 0x00007610ff427816 */ /* 0x000fc60000000042 */
[----:B-1----:R-:W0:Y:S01]  /*1f50*/  LDC R16, c[0x0][0x3c4] ;  /* 0x0000f100ff107b82 */ /* 0x002e220000000800 */
[----:B------:R-:W-:Y:S02]  /*1f60*/  PRMT R87, RZ, 0x7610, R87 ;  /* 0x00007610ff577816 */ /* 0x000fe40000000057 */
[----:B------:R-:W-:Y:S02]  /*1f70*/  PRMT R0, RZ, 0x7610, R0 ;  /* 0x00007610ff007816 */ /* 0x000fe40000000000 */
[----:B------:R-:W-:Y:S02]  /*1f80*/  PRMT R57, RZ, 0x7610, R57 ;  /* 0x00007610ff397816 */ /* 0x000fe40000000039 */
[----:B------:R-:W-:Y:S02]  /*1f90*/  PRMT R49, RZ, 0x7610, R49 ;  /* 0x00007610ff317816 */ /* 0x000fe40000000031 */
[----:B------:R-:W-:Y:S02]  /*1fa0*/  PRMT R125, RZ, 0x7610, R125 ;  /* 0x00007610ff7d7816 */ /* 0x000fe4000000007d */
[----:B------:R-:W-:-:S02]  /*1fb0*/  PRMT R107, RZ, 0x7610, R107 ;  /* 0x00007610ff6b7816 */ /* 0x000fc4000000006b */
[----:B------:R-:W-:Y:S02]  /*1fc0*/  PRMT R100, RZ, 0x7610, R100 ;  /* 0x00007610ff647816 */ /* 0x000fe40000000064 */
[----:B------:R-:W-:Y:S02]  /*1fd0*/  PRMT R93, RZ, 0x7610, R93 ;  /* 0x00007610ff5d7816 */ /* 0x000fe4000000005d */
[----:B------:R-:W-:Y:S01]  /*1fe0*/  PRMT R86, RZ, 0x7610, R86 ;  /* 0x00007610ff567816 */ /* 0x000fe20000000056 */
[----:B------:R-:W1:Y:S02]  /*1ff0*/  FENCE.VIEW.ASYNC.S ;  /* 0x00000000000073c6 */ /* 0x000e640000000000 */
[----:B-1----:R1:W1:Y:S02]  /*2000*/  @!UP2 SYNCS.EXCH.64 URZ, [UR65], UR8 ;  /* 0x0000000841ffa5b2 */ /* 0x0022640008000100 */
[----:B-1----:R-:W-:Y:S01]  /*2010*/  BAR.SYNC.DEFER_BLOCKING 0x0 ;  /* 0x0000000000007b1d */ /* 0x002fe20000010000 */
[----:B------:R-:W-:-:S02]  /*2020*/  PRMT R79, RZ, 0x7610, R79 ;  /* 0x00007610ff4f7816 */ /* 0x000fc4000000004f */
        /* <DEDUP_REMOVED lines=8> */
[----:B------:R-:W-:Y:S02]  /*20b0*/  PRMT R99, RZ, 0x7610, R99 ;  /* 0x00007610ff637816 */ /* 0x000fe40000000063 */
[----:B------:R-:W-:Y:S02]  /*20c0*/  PRMT R85, RZ, 0x7610, R85 ;  /* 0x00007610ff557816 */ /* 0x000fe40000000055 */
[----:B------:R-:W-:Y:S01]  /*20d0*/  PRMT R78, RZ, 0x7610, R78 ;  /* 0x00007610ff4e7816 */ /* 0x000fe2000000004e */
[----:B------:R-:W3:Y:S01]  /*20e0*/  @P2 LDG.E.U8 R9, desc[UR20][R2.64] ;  /* 0x0000001402092981 */ /* 0x000ee2000c1e1100 */
[----:B------:R-:W-:Y:S01]  /*20f0*/  LEA.HI.X.SX32 R39, R7, R3, 0x1, P0 ;  /* 0x0000000307277211 */ /* 0x000fe200000f0eff */
[----:B------:R-:W-:Y:S01]  /*2100*/  IMAD R7, R5, 0x18, RZ ;  /* 0x0000001805077824 */ /* 0x000fe200078e02ff */
[----:B------:R-:W-:Y:S01]  /*2110*/  USHF.L.U32 UR8, UR5, 0x4, URZ ;  /* 0x0000000405087899 */ /* 0x000fe200080006ff */
[----:B------:R-:W-:-:S02]  /*2120*/  PRMT R71, RZ, 0x7610, R71 ;  /* 0x00007610ff477816 */ /* 0x000fc40000000047 */
[----:B------:R-:W-:Y:S01]  /*2130*/  PRMT R47, RZ, 0x7610, R47 ;  /* 0x00007610ff2f7816 */ /* 0x000fe2000000002f */
[----:B------:R1:W4:Y:S01]  /*2140*/  @P2 LDG.E.U8 R15, desc[UR20][R38.64] ;  /* 0x00000014260f2981 */ /* 0x000322000c1e1100 */
[----:B------:R-:W-:Y:S01]  /*2150*/  PRMT R112, RZ, 0x7610, R112 ;  /* 0x00007610ff707816 */ /* 0x000fe20000000070 */
[----:B------:R-:W-:Y:S01]  /*2160*/  VIADD R10, R2, UR8 ;  /* 0x00000008020a7c36 */ /* 0x000fe20008000000 */
        /* <DEDUP_REMOVED lines=33> */
[----:B--2---:R-:W-:Y:S01]  /*2380*/  IMAD R37, R37, 0x56, RZ ;  /* 0x0000005625257824 */ /* 0x004fe200078e02ff */
[----:B------:R-:W-:Y:S01]  /*2390*/  PRMT R20, RZ, 0x7610, R20 ;  /* 0x00007610ff147816 */ /* 0x000fe20000000014 */
[----:B------:R-:W2:Y:S01]  /*23a0*/  LDC R46, c[0x0][0x3c4] ;  /* 0x0000f100ff2e7b82 */ /* 0x000ea20000000800 */
[----:B---3--:R3:W-:Y:S04]  /*23b0*/  STL [R1+0x18], R9 ;  /* 0x0000180901007387 */ /* 0x0087e80000100800 */
[----:B------:R1:W-:Y:S01]  /*23c0*/  STL.64 [R1+0x730], R38 ;  /* 0x0007302601007387 */ /* 0x0003e20000100a00 */
[----:B---3--:R-:W-:-:S05]  /*23d0*/  IMAD.SHL.U32 R9, R5, 0x10, RZ ;  /* 0x0000001005097824 */ /* 0x008fca00078e00ff */
[-C--:B------:R-:W-:Y:S02]  /*23e0*/  IADD3 RZ, P3, PT, R9, R2.reuse, RZ ;  /* 0x0000000209ff7210 */ /* 0x080fe40007f7e0ff */
[-C--:B-1----:R-:W-:Y:S02]  /*23f0*/  IADD3 R38, P0, PT, R7, R2.reuse, RZ ;  /* 0x0000000207267210 */ /* 0x082fe40007f1e0ff */
[-C--:B------:R-:W-:Y:S02]  /*2400*/  LEA.HI.X.SX32 R11, R9, R3.reuse, 0x1, P3 ;  /* 0x00000003090b7211 */ /* 0x080fe400018f0eff */
[----:B------:R-:W-:Y:S01]  /*2410*/  LEA.HI.X.SX32 R39, R7, R3, 0x1, P0 ;  /* 0x0000000307277211 */ /* 0x000fe200000f0eff */
[----:B------:R-:W-:Y:S02]  /*2420*/  IMAD.SHL.U32 R9, R5, 0x20, RZ ;  /* 0x0000002005097824 */ /* 0x000fe400078e00ff */
[----:B------:R1:W3:Y:S04]  /*2430*/  @P2 LDG.E.U8 R124, desc[UR20][R10.64] ;  /* 0x000000140a7c2981 */ /* 0x0002e8000c1e1100 */
[----:B------:R-:W2:Y:S04]  /*2440*/  @P2 LDG.E.U8 R103, desc[UR20][R38.64] ;  /* 0x0000001426672981 */ /* 0x000ea8000c1e1100 */
[----:B------:R1:W-:Y:S02]  /*2450*/  STL.64 [R1+0x6f0], R10 ;  /* 0x0006f00a01007387 */ /* 0x0003e40000100a00 */
[----:B-1----:R-:W-:-:S04]  /*2460*/  IADD3 R10, P3, PT, R9, R2, RZ ;  /* 0x00000002090a7210 */ /* 0x002fc80007f7e0ff */
[----:B------:R-:W-:-:S05]  /*2470*/  LEA.HI.X.SX32 R11, R9, R3, 0x1, P3 ;  /* 0x00000003090b7211 */ /* 0x000fca00018f0eff */
[----:B------:R1:W4:Y:S01]  /*2480*/  @P2 LDG.E.U8 R96, desc[UR20][R10.64] ;  /* 0x000000140a602981 */ /* 0x000322000c1e1100 */
[C---:B------:R-:W-:Y:S02]  /*2490*/  IMAD R7, R5.reuse, 0x28, RZ ;  /* 0x0000002805077824 */ /* 0x040fe400078e02ff */
[----:B------:R-:W-:-:S03]  /*24a0*/  IMAD R9, R5, 0x30, RZ ;  /* 0x0000003005097824 */ /* 0x000fc600078e02ff */
[-C--:B------:R-:W-:Y:S02]  /*24b0*/  IADD3 R114, P0, PT, R7, R2.reuse, RZ ;  /* 0x0000000207727210 */ /* 0x080fe40007f1e0ff */
[----:B------:R-:W-:Y:S02]  /*24c0*/  IADD3 R40, P3, PT, R9, R2, RZ ;  /* 0x0000000209287210 */ /* 0x000fe40007f7e0ff */
[-C--:B------:R-:W-:Y:S01]  /*24d0*/  LEA.HI.X.SX32 R115, R7, R3.reuse, 0x1, P0 ;  /* 0x0000000307737211 */ /* 0x080fe200000f0eff */
[----:B------:R-:W-:Y:S01]  /*24e0*/  IMAD.SHL.U32 R7, R5, 0x40, RZ ;  /* 0x0000004005077824 */ /* 0x000fe200078e00ff */
[----:B------:R-:W-:Y:S01]  /*24f0*/  LEA.HI.X.SX32 R41, R9, R3, 0x1, P3 ;  /* 0x0000000309297211 */ /* 0x000fe200018f0eff */
[----:B------:R-:W-:Y:S02]  /*2500*/  IMAD R9, R5, 0x48, RZ ;  /* 0x0000004805097824 */ /* 0x000fe400078e02ff */
[----:B------:R0:W4:Y:S04]  /*2510*/  @P2 LDG.E.U8 R89, desc[UR20][R114.64] ;  /* 0x0000001472592981 */ /* 0x000128000c1e1100 */
[----:B------:R0:W4:Y:S01]  /*2520*/  @P2 LDG.E.U8 R82, desc[UR20][R40.64] ;  /* 0x0000001428522981 */ /* 0x000122000c1e1100 */
[----:B------:R-:W-:-:S03]  /*2530*/  UIMAD UR8, UR5, 0x11, URZ ;  /* 0x00000011050878a4 */ /* 0x000fc6000f8e02ff */
[----:B---3--:R-:W-:Y:S04]  /*2540*/  STL [R1+0x8e4], R124 ;  /* 0x0008e47c01007387 */ /* 0x008fe80000100800 */
[----:B------:R-:W-:Y:S04]  /*2550*/  STL.64 [R1+0x690], R38 ;  /* 0x0006902601007387 */ /* 0x000fe80000100a00 */
[----:B--2---:R-:W-:Y:S04]  /*2560*/  STL [R1+0x8e8], R103 ;  /* 0x0008e86701007387 */ /* 0x004fe80000100800 */
[----:B------:R1:W-:Y:S02]  /*2570*/  STL.64 [R1+0x650], R10 ;  /* 0x0006500a01007387 */ /* 0x0003e40000100a00 */
[----:B-1----:R-:W-:-:S05]  /*2580*/  IMAD R11, R5, 0x38, RZ ;  /* 0x00000038050b7824 */ /* 0x002fca00078e02ff */
[C---:B------:R-:W-:Y:S01]  /*2590*/  IADD3 R38, P0, PT, R11.reuse, R2, RZ ;  /* 0x000000020b267210 */ /* 0x040fe20007f1e0ff */
[----:B----4-:R-:W-:Y:S03]  /*25a0*/  STL [R1+0x8ec], R96 ;  /* 0x0008ec6001007387 */ /* 0x010fe60000100800 */
[----:B------:R-:W-:Y:S01]  /*25b0*/  LEA.HI.X.SX32 R39, R11, R3, 0x1, P0 ;  /* 0x000000030b277211 */ /* 0x000fe200000f0eff */
[----:B------:R0:W-:Y:S01]  /*25c0*/  STL.64 [R1+0x610], R114 ;  /* 0x0006107201007387 */ /* 0x0001e20000100a00 */
[----:B------:R-:W-:-:S03]  /*25d0*/  IMAD R11, R5, 0x50, RZ ;  /* 0x00000050050b7824 */ /* 0x000fc600078e02ff */
[----:B------:R1:W-:Y:S04]  /*25e0*/  STL.64 [R1+0x5d0], R40 ;  /* 0x0005d02801007387 */ /* 0x0003e80000100a00 */
[----:B------:R2:W-:Y:S01]  /*25f0*/  STL [R1+0xc], R15 ;  /* 0x00000c0f01007387 */ /* 0x0005e20000100800 */
[----:B0-----:R-:W-:-:S03]  /*2600*/  IADD3 R114, P0, PT, R7, R2, RZ ;  /* 0x0000000207727210 */ /* 0x001fc60007f1e0ff */
[----:B------:R0:W-:Y:S01]  /*2610*/  STL.64 [R1+0x590], R38 ;  /* 0x0005902601007387 */ /* 0x0001e20000100a00 */
[----:B-1----:R-:W-:-:S03]  /*2620*/  IADD3 R40, P3, PT, R9, R2, RZ ;  /* 0x0000000209287210 */ /* 0x002fc60007f7e0ff */
[----:B------:R0:W3:Y:S01]  /*2630*/  @P2 LDG.E.U8 R75, desc[UR20][R38.64] ;  /* 0x00000014264b2981 */ /* 0x0000e2000c1e1100 */
[-C--:B------:R-:W-:Y:S01]  /*2640*/  LEA.HI.X.SX32 R115, R7, R3.reuse, 0x1, P0 ;  /* 0x0000000307737211 */ /* 0x080fe200000f0eff */
[----:B------:R-:W-:Y:S01]  /*2650*/  IMAD R7, R5, 0x9, RZ ;  /* 0x0000000905077824 */ /* 0x000fe200078e02ff */
[-C--:B------:R-:W-:Y:S01]  /*2660*/  LEA.HI.X.SX32 R41, R9, R3.reuse, 0x1, P3 ;  /* 0x0000000309297211 */ /* 0x080fe200018f0eff */
[----:B------:R-:W-:Y:S01]  /*2670*/  VIADD R10, R2, UR8 ;  /* 0x00000008020a7c36 */ /* 0x000fe20008000000 */
[----:B------:R-:W-:Y:S01]  /*2680*/  PRMT R54, RZ, 0x7610, R54 ;  /* 0x00007610ff367816 */ /* 0x000fe20000000036 */
[----:B--2---:R-:W1:Y:S01]  /*2690*/  LDC R15, c[0x0][0x3c4] ;  /* 0x0000f100ff0f7b82 */ /* 0x004e620000000800 */
[-C--:B0-----:R-:W-:Y:S01]  /*26a0*/  IADD3 R38, P4, PT, R11, R2.reuse, RZ ;  /* 0x000000020b267210 */ /* 0x081fe20007f9e0ff */
[----:B------:R0:W-:Y:S01]  /*26b0*/  STL.64 [R1+0x550], R114 ;  /* 0x0005507201007387 */ /* 0x0001e20000100a00 */
[----:B------:R-:W-:Y:S02]  /*26c0*/  IADD3 RZ, P0, PT, R7, R2, RZ ;  /* 0x0000000207ff7210 */ /* 0x000fe40007f1e0ff */
[----:B------:R-:W-:Y:S01]  /*26d0*/  LEA.HI.X.SX32 R39, R11, R3, 0x1, P4 ;  /* 0x000000030b277211 */ /* 0x000fe200020f0eff */
[----:B------:R-:W2:Y:S01]  /*26e0*/  @P2 LDG.E.U8 R66, desc[UR20][R114.64] ;  /* 0x0000001472422981 */ /* 0x000ea2000c1e1100 */
[----:B------:R-:W-:-:S03]  /*26f0*/  IMAD R9, R5, 0x11, RZ ;  /* 0x0000001105097824 */ /* 0x000fc600078e02ff */
[----:B------:R4:W2:Y:S04]  /*2700*/  @P2 LDG.E.U8 R51, desc[UR20][R38.64] ;  /* 0x0000001426332981 */ /* 0x0008a8000c1e1100 */
[----:B------:R-:W2:Y:S04]  /*2710*/  @P2 LDG.E.U8 R59, desc[UR20][R40.64] ;  /* 0x00000014283b2981 */ /* 0x000ea8000c1e1100 */
[----:B0-----:R-:W2:Y:S04]  /*2720*/  LDL.LU.64 R114, [R1+0x918] ;  /* 0x0009180001727983 */ /* 0x001ea80000300a00 */
[----:B------:R-:W-:Y:S04]  /*2730*/  STL.64 [R1+0x510], R40 ;  /* 0x0005102801007387 */ /* 0x000fe80000100a00 */
[----:B------:R4:W-:Y:S01]  /*2740*/  STL.64 [R1+0x4d0], R38 ;  /* 0x0004d02601007387 */ /* 0x0009e20000100a00 */
[----:B------:R-:W-:Y:S01]  /*2750*/  IADD3 RZ, P3, PT, R9, R2, RZ ;  /* 0x0000000209ff7210 */ /* 0x000fe20007f7e0ff */
[----:B----4-:R-:W-:Y:S01]  /*2760*/  VIADD R38, R2, UR4 ;  /* 0x0000000402267c36 */ /* 0x010fe20008000000 */
[----:B------:R-:W-:Y:S01]  /*2770*/  LEA.HI.X.SX32 R39, R7, R3, 0x1, P0 ;  /* 0x0000000307277211 */ /* 0x000fe200000f0eff */
[----:B------:R-:W-:-:S04]  /*2780*/  IMAD R7, R5, 0x19, RZ ;  /* 0x0000001905077824 */ /* 0x000fc800078e02ff */
[----:B------:R0:W-:Y:S04]  /*2790*/  STL.64 [R1+0x728], R38 ;  /* 0x0007282601007387 */ /* 0x0001e80000100a00 */
[----:B------:R0:W4:Y:S01]  /*27a0*/  @P2 LDG.E.U8 R8, desc[UR20][R38.64] ;  /* 0x0000001426082981 */ /* 0x000122000c1e1100 */
[----:B------:R-:W-:Y:S01]  /*27b0*/  LEA.HI.X.SX32 R11, R9, R3, 0x1, P3 ;  /* 0x00000003090b7211 */ /* 0x000fe200018f0eff */
[----:B------:R-:W-:Y:S01]  /*27c0*/  IMAD R9, R5, 0x21, RZ ;  /* 0x0000002105097824 */ /* 0x000fe200078e02ff */
[----:B0-----:R-:W-:-:S03]  /*27d0*/  IADD3 R38, P0, PT, R7, R2, RZ ;  /* 0x0000000207267210 */ /* 0x001fc60007f1e0ff */
[----:B------:R0:W2:Y:S01]  /*27e0*/  @P2 LDG.E.U8 R123, desc[UR20][R10.64] ;  /* 0x000000140a7b2981 */ /* 0x0000a2000c1e1100 */
[----:B------:R-:W-:Y:S01]  /*27f0*/  LEA.HI.X.SX32 R39, R7, R3, 0x1, P0 ;  /* 0x0000000307277211 */ /* 0x000fe200000f0eff */
[----:B------:R-:W-:Y:S02]  /*2800*/  IMAD R7, R5, 0x29, RZ ;  /* 0x0000002905077824 */ /* 0x000fe400078e02ff */
[----:B------:R0:W-:Y:S04]  /*2810*/  STL.64 [R1+0x6e8], R10 ;  /* 0x0006e80a01007387 */ /* 0x0001e80000100a00 */
[----:B------:R1:W-:Y:S04]  /*2820*/  STL.64 [R1+0x688], R38 ;  /* 0x0006882601007387 */ /* 0x0003e80000100a00 */
[----:B------:R1:W2:Y:S01]  /*2830*/  @P2 LDG.E.U8 R102, desc[UR20][R38.64] ;  /* 0x0000001426662981 */ /* 0x0002a2000c1e1100 */
[----:B0-----:R-:W-:-:S02]  /*2840*/  IADD3 R10, P3, PT, R9, R2, RZ ;  /* 0x00000002090a7210 */ /* 0x001fc40007f7e0ff */
[----:B-1----:R-:W-:Y:S02]  /*2850*/  IADD3 R38, P0, PT, R7, R2, RZ ;  /* 0x0000000207267210 */ /* 0x002fe40007f1e0ff */
[-C--:B------:R-:W-:Y:S02]  /*2860*/  LEA.HI.X.SX32 R11, R9, R3.reuse, 0x1, P3 ;  /* 0x00000003090b7211 */ /* 0x080fe400018f0eff */
[----:B------:R-:W-:Y:S01]  /*2870*/  LEA.HI.X.SX32 R39, R7, R3, 0x1, P0 ;  /* 0x0000000307277211 */ /* 0x000fe200000f0eff */
[C---:B------:R-:W-:Y:S02]  /*2880*/  IMAD R7, R5.reuse, 0x39, RZ ;  /* 0x0000003905077824 */ /* 0x040fe400078e02ff */
[----:B------:R-:W-:Y:S04]  /*2890*/  STL.64 [R1+0x648], R10 ;  /* 0x0006480a01007387 */ /* 0x000fe80000100a00 */
[----:B------:R0:W2:Y:S04]  /*28a0*/  @P2 LDG.E.U8 R88, desc[UR20][R38.64] ;  /* 0x0000001426582981 */ /* 0x0000a8000c1e1100 */
[----:B------:R0:W-:Y:S01]  /*28b0*/  STL.64 [R1+0x608], R38 ;  /* 0x0006082601007387 */ /* 0x0001e20000100a00 */
[----:B------:R-:W-:-:S03]  /*28c0*/  IMAD R9, R5, 0x31, RZ ;  /* 0x0000003105097824 */ /* 0x000fc600078e02ff */
[----:B------:R1:W3:Y:S01]  /*28d0*/  @P2 LDG.E.U8 R95, desc[UR20][R10.64] ;  /* 0x000000140a5f2981 */ /* 0x0002e2000c1e1100 */
[----:B0-----:R-:W-:-:S04]  /*28e0*/  IADD3 R38, P0, PT, R7, R2, RZ ;  /* 0x0000000207267210 */ /* 0x001fc80007f1e0ff */
[----:B------:R-:W-:-:S05]  /*28f0*/  LEA.HI.X.SX32 R39, R7, R3, 0x1, P0 ;  /* 0x0000000307277211 */ /* 0x000fca00000f0eff */
[----:B------:R-:W3:Y:S01]  /*2900*/  @P2 LDG.E.U8 R74, desc[UR20][R38.64] ;  /* 0x00000014264a2981 */ /* 0x000ee2000c1e1100 */
[----:B-1----:R-:W-:Y:S01]  /*2910*/  IADD3 R10, P3, PT, R9, R2, RZ ;  /* 0x00000002090a7210 */ /* 0x002fe20007f7e0ff */
[----:B------:R-:W-:-:S03]  /*2920*/  IMAD R7, R5, 0x49, RZ ;  /* 0x0000004905077824 */ /* 0x000fc600078e02ff */
[----:B------:R-:W-:Y:S01]  /*2930*/  LEA.HI.X.SX32 R11, R9, R3, 0x1, P3 ;  /* 0x00000003090b7211 */ /* 0x000fe200018f0eff */
[----:B------:R-:W-:-:S04]  /*2940*/  IMAD R9, R5, 0x41, RZ ;  /* 0x0000004105097824 */ /* 0x000fc800078e02ff */
[----:B------:R0:W3:Y:S04]  /*2950*/  @P2 LDG.E.U8 R81, desc[UR20][R10.64] ;  /* 0x000000140a512981 */ /* 0x0000e8000c1e1100 */
[----:B--2---:R-:W-:Y:S04]  /*2960*/  STL.64 [R1+0x8f0], R88 ;  /* 0x0008f05801007387 */ /* 0x004fe80000100a00 */
[----:B------:R0:W-:Y:S04]  /*2970*/  STL.64 [R1+0x5c8], R10 ;  /* 0x0005c80a01007387 */ /* 0x0001e80000100a00 */
[----:B----4-:R-:W-:Y:S04]  /*2980*/  STL [R1+0x8], R8 ;  /* 0x0000080801007387 */ /* 0x010fe80000100800 */
[----:B------:R1:W-:Y:S01]  /*2990*/  STL.64 [R1+0x588], R38 ;  /* 0x0005882601007387 */ /* 0x0003e20000100a00 */
[----:B------:R-:W-:-:S02]  /*29a0*/  USHF.L.U32 UR4, UR5, 0x1, URZ ;  /* 0x0000000105047899 */ /* 0x000fc400080006ff */
[----:B------:R-:W-:Y:S01]  /*29b0*/  UIMAD UR8, UR5, 0xa, URZ ;  /* 0x0000000a050878a4 */ /* 0x000fe2000f8e02ff */
[-C--:B0-----:R-:W-:Y:S01]  /*29c0*/  IADD3 R10, P3, PT, R9, R2.reuse, RZ ;  /* 0x00000002090a7210 */ /* 0x081fe20007f7e0ff */
[----:B------:R-:W0:Y:S01]  /*29d0*/  LDC R88, c[0x0][0x3c4] ;  /* 0x0000f100ff587b82 */ /* 0x000e220000000800 */
[-C--:B-1----:R-:W-:Y:S02]  /*29e0*/  IADD3 R38, P0, PT, R7, R2.reuse, RZ ;  /* 0x0000000207267210 */ /* 0x082fe40007f1e0ff */
[-C--:B------:R-:W-:Y:S02]  /*29f0*/  LEA.HI.X.SX32 R11, R9, R3.reuse, 0x1, P3 ;  /* 0x00000003090b7211 */ /* 0x080fe400018f0eff */
[----:B------:R-:W-:Y:S01]  /*2a00*/  LEA.HI.X.SX32 R39, R7, R3, 0x1, P0 ;  /* 0x0000000307277211 */ /* 0x000fe200000f0eff */
[C---:B------:R-:W-:Y:S01]  /*2a10*/  IMAD R9, R5.reuse, 0x51, RZ ;  /* 0x0000005105097824 */ /* 0x040fe200078e02ff */
[----:B---3--:R1:W-:Y:S04]  /*2a20*/  STL.64 [R1+0x8f8], R74 ;  /* 0x0008f84a01007387 */ /* 0x0083e80000100a00 */
[----:B------:R-:W2:Y:S04]  /*2a30*/  @P2 LDG.E.U8 R58, desc[UR20][R38.64] ;  /* 0x00000014263a2981 */ /* 0x000ea8000c1e1100 */
[----:B------:R3:W-:Y:S04]  /*2a40*/  STL.64 [R1+0x548], R10 ;  /* 0x0005480a01007387 */ /* 0x0007e80000100a00 */
[----:B------:R3:W4:Y:S01]  /*2a50*/  @P2 LDG.E.U8 R65, desc[UR20][R10.64] ;  /* 0x000000140a412981 */ /* 0x000722000c1e1100 */
[----:B------:R-:W-:Y:S01]  /*2a60*/  IMAD.SHL.U32 R7, R5, 0x2, RZ ;  /* 0x0000000205077824 */ /* 0x000fe200078e00ff */
[----:B------:R-:W-:Y:S01]  /*2a70*/  PRMT R62, RZ, 0x7610, R62 ;  /* 0x00007610ff3e7816 */ /* 0x000fe2000000003e */
[----:B-1----:R-:W1:Y:S01]  /*2a80*/  LDC R75, c[0x0][0x3c4] ;  /* 0x0000f100ff4b7b82 */ /* 0x002e620000000800 */
[----:B---3--:R-:W-:-:S07]  /*2a90*/  IADD3 R10, P3, PT, R9, R2, RZ ;  /* 0x00000002090a7210 */ /* 0x008fce0007f7e0ff */
[----:B------:R-:W3:Y:S01]  /*2aa0*/  LDC R74, c[0x0][0x3c4] ;  /* 0x0000f100ff4a7b82 */ /* 0x000ee20000000800 */
[----:B------:R-:W-:-:S05]  /*2ab0*/  LEA.HI.X.SX32 R11, R9, R3, 0x1, P3 ;  /* 0x00000003090b7211 */ /* 0x000fca00018f0eff */
[----:B------:R0:W3:Y:S01]  /*2ac0*/  @P2 LDG.E.U8 R50, desc[UR20][R10.64] ;  /* 0x000000140a322981 */ /* 0x0000e2000c1e1100 */
[----:B------:R-:W-:-:S03]  /*2ad0*/  IADD3 RZ, P0, PT, R7, R2, RZ ;  /* 0x0000000207ff7210 */ /* 0x000fc60007f1e0ff */
[----:B------:R0:W-:Y:S01]  /*2ae0*/  STL.64 [R1+0x508], R38 ;  /* 0x0005082601007387 */ /* 0x0001e20000100a00 */
[----:B------:R-:W-:-:S05]  /*2af0*/  IMAD R9, R5, 0x12, RZ ;  /* 0x0000001205097824 */ /* 0x000fca00078e02ff */
[----:B------:R-:W-:Y:S01]  /*2b00*/  IADD3 RZ, P3, PT, R9, R2, RZ ;  /* 0x0000000209ff7210 */ /* 0x000fe20007f7e0ff */
[C---:B0-----:R-:W-:Y:S01]  /*2b10*/  VIADD R38, R2.reuse, UR8 ;  /* 0x0000000802267c36 */ /* 0x041fe20008000000 */
[----:B--2---:R-:W-:Y:S04]  /*2b20*/  STL.64 [R1+0x900], R58 ;  /* 0x0009003a01007387 */ /* 0x004fe80000100a00 */
[----:B------:R0:W-:Y:S02]  /*2b30*/  STL.64 [R1+0x4c8], R10 ;  /* 0x0004c80a01007387 */ /* 0x0001e40000100a00 */
[----:B0-----:R-:W-:Y:S01]  /*2b40*/  LEA.HI.X.SX32 R11, R7, R3, 0x1, P0 ;  /* 0x00000003070b7211 */ /* 0x001fe200000f0eff */
[----:B------:R-:W-:Y:S02]  /*2b50*/  IMAD R7, R5, 0xa, RZ ;  /* 0x0000000a05077824 */ /* 0x000fe400078e02ff */
[----:B------:R-:W-:Y:S01]  /*2b60*/  VIADD R10, R2, UR4 ;  /* 0x00000004020a7c36 */ /* 0x000fe20008000000 */
[----:B------:R-:W-:-:S02]  /*2b70*/  UIMAD UR4, UR5, 0x12, URZ ;  /* 0x00000012050478a4 */ /* 0x000fc4000f8e02ff */
[C---:B------:R-:W-:Y:S02]  /*2b80*/  IADD3 RZ, P0, PT, R7.reuse, R2, RZ ;  /* 0x0000000207ff7210 */ /* 0x040fe40007f1e0ff */
[----:B------:R0:W2:Y:S02]  /*2b90*/  @P2 LDG.E.U8 R6, desc[UR20][R10.64] ;  /* 0x000000140a062981 */ /* 0x0000a4000c1e1100 */
[----:B------:R-:W-:Y:S02]  /*2ba0*/  LEA.HI.X.SX32 R39, R7, R3, 0x1, P0 ;  /* 0x0000000307277211 */ /* 0x000fe400000f0eff */
[----:B---3--:R-:W-:Y:S04]  /*2bb0*/  STL.64 [R1+0x908], R50 ;  /* 0x0009083201007387 */ /* 0x008fe80000100a00 */
[----:B------:R0:W-:Y:S04]  /*2bc0*/  STL.64 [R1+0x760], R10 ;  /* 0x0007600a01007387 */ /* 0x0001e80000100a00 */
[----:B------:R-:W-:Y:S01]  /*2bd0*/  STL.64 [R1+0x720], R38 ;  /* 0x0007202601007387 */ /* 0x000fe20000100a00 */
[----:B------:R-:W-:-:S03]  /*2be0*/  IMAD R7, R5, 0x1a, RZ ;  /* 0x0000001a05077824 */ /* 0x000fc600078e02ff */
[----:B------:R-:W3:Y:S01]  /*2bf0*/  @P2 LDG.E.U8 R4, desc[UR20][R38.64] ;  /* 0x0000001426042981 */ /* 0x000ee2000c1e1100 */
[----:B0-----:R-:W-:Y:S01]  /*2c00*/  VIADD R10, R2, UR4 ;  /* 0x00000004020a7c36 */ /* 0x001fe20008000000 */
[----:B------:R-:W-:Y:S01]  /*2c10*/  LEA.HI.X.SX32 R11, R9, R3, 0x1, P3 ;  /* 0x00000003090b7211 */ /* 0x000fe200018f0eff */
[----:B------:R-:W-:-:S04]  /*2c20*/  IMAD R9, R5, 0x22, RZ ;  /* 0x0000002205097824 */ /* 0x000fc800078e02ff */
[----:B------:R0:W-:Y:S04]  /*2c30*/  STL.64 [R1+0x6e0], R10 ;  /* 0x0006e00a01007387 */ /* 0x0001e80000100a00 */
[----:B------:R0:W2:Y:S02]  /*2c40*/  @P2 LDG.E.U8 R120, desc[UR20][R10.64] ;  /* 0x000000140a782981 */ /* 0x0000a4000c1e1100 */
[----:B0-----:R-:W-:-:S04]  /*2c50*/  IADD3 R10, P3, PT, R9, R2, RZ ;  /* 0x00000002090a7210 */ /* 0x001fc80007f7e0ff */
[----:B------:R-:W-:-:S05]  /*2c60*/  LEA.HI.X.SX32 R11, R9, R3, 0x1, P3 ;  /* 0x00000003090b7211 */ /* 0x000fca00018f0eff */
[----:B------:R-:W2:Y:S01]  /*2c70*/  @P2 LDG.E.U8 R94, desc[UR20][R10.64] ;  /* 0x000000140a5e2981 */ /* 0x000ea2000c1e1100 */
[----:B------:R-:W-:Y:S01]  /*2c80*/  IADD3 R38, P0, PT, R7, R2, RZ ;  /* 0x0000000207267210 */ /* 0x000fe20007f1e0ff */
[----:B------:R-:W-:-:S03]  /*2c90*/  IMAD R9, R5, 0x32, RZ ;  /* 0x0000003205097824 */ /* 0x000fc600078e02ff */
[----:B------:R-:W-:Y:S01]  /*2ca0*/  LEA.HI.X.SX32 R39, R7, R3, 0x1, P0 ;  /* 0x0000000307277211 */ /* 0x000fe200000f0eff */
[----:B------:R-:W-:-:S04]  /*2cb0*/  IMAD R7, R5, 0x2a, RZ ;  /* 0x0000002a05077824 */ /* 0x000fc800078e02ff */
[----:B------:R0:W-:Y:S04]  /*2cc0*/  STL.64 [R1+0x680], R38 ;  /* 0x0006802601007387 */ /* 0x0001e80000100a00 */
[----:B------:R0:W3:Y:S04]  /*2cd0*/  @P2 LDG.E.U8 R101, desc[UR20][R38.64] ;  /* 0x0000001426652981 */ /* 0x0000e8000c1e1100 */
[----:B------:R1:W-:Y:S01]  /*2ce0*/  STL.64 [R1+0x640], R10 ;  /* 0x0006400a01007387 */ /* 0x0003e20000100a00 */
[-C--:B0-----:R-:W-:Y:S02]  /*2cf0*/  IADD3 R38, P0, PT, R7, R2.reuse, RZ ;  /* 0x0000000207267210 */ /* 0x081fe40007f1e0ff */
[----:B-1----:R-:W-:-:S02]  /*2d00*/  IADD3 R10, P3, PT, R9, R2, RZ ;  /* 0x00000002090a7210 */ /* 0x002fc40007f7e0ff */
[-C--:B------:R-:W-:Y:S01]  /*2d10*/  LEA.HI.X.SX32 R39, R7, R3.reuse, 0x1, P0 ;  /* 0x0000000307277211 */ /* 0x080fe200000f0eff */
[----:B------:R-:W-:Y:S01]  /*2d20*/  IMAD R7, R5, 0x3a, RZ ;  /* 0x0000003a05077824 */ /* 0x000fe200078e02ff */
[----:B------:R-:W-:-:S03]  /*2d30*/  LEA.HI.X.SX32 R11, R9, R3, 0x1, P3 ;  /* 0x00000003090b7211 */ /* 0x000fc600018f0eff */
[----:B------:R-:W3:Y:S01]  /*2d40*/  @P2 LDG.E.U8 R87, desc[UR20][R38.64] ;  /* 0x0000001426572981 */ /* 0x000ee2000c1e1100 */
[----:B------:R-:W-:-:S03]  /*2d50*/  IADD3 R50, P0, PT, R7, R2, RZ ;  /* 0x0000000207327210 */ /* 0x000fc60007f1e0ff */
[----:B------:R0:W4:Y:S01]  /*2d60*/  @P2 LDG.E.U8 R80, desc[UR20][R10.64] ;  /* 0x000000140a502981 */ /* 0x000122000c1e1100 */
[----:B------:R-:W-:Y:S01]  /*2d70*/  LEA.HI.X.SX32 R51, R7, R3, 0x1, P0 ;  /* 0x0000000307337211 */ /* 0x000fe200000f0eff */
[C---:B------:R-:W-:Y:S01]  /*2d80*/  IMAD R7, R5.reuse, 0x3, RZ ;  /* 0x0000000305077824 */ /* 0x040fe200078e02ff */
[----:B------:R-:W-:Y:S01]  /*2d90*/  UIMAD UR4, UR5, 0x3, URZ ;  /* 0x00000003050478a4 */ /* 0x000fe2000f8e02ff */
[----:B--2---:R-:W-:Y:S04]  /*2da0*/  STL.64 [R1+0x910], R94 ;  /* 0x0009105e01007387 */ /* 0x004fe80000100a00 */
[----:B------:R-:W-:Y:S04]  /*2db0*/  STL [R1+0x14], R6 ;  /* 0x0000140601007387 */ /* 0x000fe80000100800 */
[----:B------:R-:W-:Y:S04]  /*2dc0*/  STL.64 [R1+0x600], R38 ;  /* 0x0006002601007387 */ /* 0x000fe80000100a00 */
[----:B------:R0:W-:Y:S01]  /*2dd0*/  STL.64 [R1+0x5c0], R10 ;  /* 0x0005c00a01007387 */ /* 0x0001e20000100a00 */
[C---:B------:R-:W-:Y:S01]  /*2de0*/  IMAD R9, R5.reuse, 0x42, RZ ;  /* 0x0000004205097824 */ /* 0x040fe200078e02ff */
[----:B------:R-:W-:Y:S01]  /*2df0*/  UIMAD UR8, UR5, 0xb, URZ ;  /* 0x0000000b050878a4 */ /* 0x000fe2000f8e02ff */
[----:B------:R-:W-:Y:S01]  /*2e00*/  PRMT R115, RZ, 0x7610, R115 ;  /* 0x00007610ff737816 */ /* 0x000fe20000000073 */
[----:B------:R-:W2:Y:S01]  /*2e10*/  @P2 LDG.E.U8 R73, desc[UR20][R50.64] ;  /* 0x0000001432492981 */ /* 0x000ea2000c1e1100 */
[----:B0-----:R-:W-:-:S05]  /*2e20*/  IMAD R11, R5, 0x4a, RZ ;  /* 0x0000004a050b7824 */ /* 0x001fca00078e02ff */
[----:B------:R-:W-:-:S04]  /*2e30*/  IADD3 R38, P0, PT, R11, R2, RZ ;  /* 0x000000020b267210 */ /* 0x000fc80007f1e0ff */
[-C--:B------:R-:W-:Y:S02]  /*2e40*/  LEA.HI.X.SX32 R39, R11, R3.reuse, 0x1, P0 ;  /* 0x000000030b277211 */ /* 0x080fe400000f0eff */
[-C--:B------:R-:W-:Y:S01]  /*2e50*/  IADD3 RZ, P0, PT, R7, R2.reuse, RZ ;  /* 0x0000000207ff7210 */ /* 0x080fe20007f1e0ff */
[----:B------:R-:W-:Y:S01]  /*2e60*/  VIADD R10, R2, UR4 ;  /* 0x00000004020a7c36 */ /* 0x000fe20008000000 */
[----:B------:R-:W-:Y:S01]  /*2e70*/  IADD3 R40, P3, PT, R9, R2, RZ ;  /* 0x0000000209287210 */ /* 0x000fe20007f7e0ff */
[----:B---3--:R0:W-:Y:S01]  /*2e80*/  STL [R1], R4 ;  /* 0x0000000401007387 */ /* 0x0081e20000100800 */
[----:B------:R-:W-:-:S03]  /*2e90*/  LEA.HI.X.SX32 R11, R7, R3, 0x1, P0 ;  /* 0x00000003070b7211 */ /* 0x000fc600000f0eff */
[----:B------:R1:W3:Y:S04]  /*2ea0*/  @P2 LDG.E.U8 R57, desc[UR20][R38.64] ;  /* 0x0000001426392981 */ /* 0x0002e8000c1e1100 */
[----:B------:R-:W2:Y:S01]  /*2eb0*/  @P2 LDG.E.U8 R0, desc[UR20][R10.64] ;  /* 0x000000140a002981 */ /* 0x000ea2000c1e1100 */
[----:B------:R-:W-:Y:S01]  /*2ec0*/  LEA.HI.X.SX32 R41, R9, R3, 0x1, P3 ;  /* 0x0000000309297211 */ /* 0x000fe200018f0eff */
[C---:B------:R-:W-:Y:S02]  /*2ed0*/  IMAD R9, R5.reuse, 0x52, RZ ;  /* 0x0000005205097824 */ /* 0x040fe400078e02ff */
[----:B------:R-:W-:Y:S04]  /*2ee0*/  STL.64 [R1+0x580], R50 ;  /* 0x0005803201007387 */ /* 0x000fe80000100a00 */
[----:B------:R-:W-:Y:S04]  /*2ef0*/  STL.64 [R1+0x540], R40 ;  /* 0x0005402801007387 */ /* 0x000fe80000100a00 */
[----:B------:R1:W-:Y:S01]  /*2f00*/  STL.64 [R1+0x500], R38 ;  /* 0x0005002601007387 */ /* 0x0003e20000100a00 */
[----:B------:R-:W-:-:S02]  /*2f10*/  IMAD R7, R5, 0x13, RZ ;  /* 0x0000001305077824 */ /* 0x000fc400078e02ff */
[C---:B------:R-:W-:Y:S01]  /*2f20*/  IMAD R6, R5.reuse, 0x3b, RZ ;  /* 0x0000003b05067824 */ /* 0x040fe200078e02ff */
[----:B------:R-:W-:Y:S01]  /*2f30*/  USHF.L.U32 UR4, UR5, 0x2, URZ ;  /* 0x0000000205047899 */ /* 0x000fe200080006ff */
[----:B0-----:R-:W-:Y:S01]  /*2f40*/  IMAD R4, R5, 0x4b, RZ ;  /* 0x0000004b05047824 */ /* 0x001fe200078e02ff */
[----:B------:R-:W-:Y:S01]  /*2f50*/  PRMT R114, RZ, 0x7610, R114 ;  /* 0x00007610ff727816 */ /* 0x000fe20000000072 */
[----:B------:R-:W3:Y:S01]  /*2f60*/  @P2 LDG.E.U8 R64, desc[UR20][R40.64] ;  /* 0x0000001428402981 */ /* 0x000ee2000c1e1100 */
[----:B-1----:R-:W-:-:S04]  /*2f70*/  IADD3 R38, P3, PT, R9, R2, RZ ;  /* 0x0000000209267210 */ /* 0x002fc80007f7e0ff */
[----:B------:R-:W-:Y:S01]  /*2f80*/  LEA.HI.X.SX32 R39, R9, R3, 0x1, P3 ;  /* 0x0000000309277211 */ /* 0x000fe200018f0eff */
[----:B------:R-:W-:-:S04]  /*2f90*/  IMAD R9, R5, 0xb, RZ ;  /* 0x0000000b05097824 */ /* 0x000fc800078e02ff */
[----:B------:R0:W3:Y:S01]  /*2fa0*/  @P2 LDG.E.U8 R49, desc[UR20][R38.64] ;  /* 0x0000001426312981 */ /* 0x0000e2000c1e1100 */
[----:B------:R-:W-:-:S03]  /*2fb0*/  IADD3 RZ, P0, PT, R9, R2, RZ ;  /* 0x0000000209ff7210 */ /* 0x000fc60007f1e0ff */
[----:B------:R0:W-:Y:S04]  /*2fc0*/  STL.64 [R1+0x4c0], R38 ;  /* 0x0004c02601007387 */ /* 0x0001e80000100a00 */
[----:B------:R1:W-:Y:S01]  /*2fd0*/  STL.64 [R1+0x758], R10 ;  /* 0x0007580a01007387 */ /* 0x0003e20000100a00 */
[----:B0-----:R-:W-:Y:S01]  /*2fe0*/  VIADD R38, R2, UR8 ;  /* 0x0000000802267c36 */ /* 0x001fe20008000000 */
[----:B------:R-:W-:Y:S01]  /*2ff0*/  LEA.HI.X.SX32 R39, R9, R3, 0x1, P0 ;  /* 0x0000000309277211 */ /* 0x000fe200000f0eff */
[----:B------:R-:W-:Y:S01]  /*3000*/  IMAD R9, R5, 0x1b, RZ ;  /* 0x0000001b05097824 */ /* 0x000fe200078e02ff */
[----:B-1----:R-:W-:-:S03]  /*3010*/  IADD3 R10, P3, PT, R7, R2, RZ ;  /* 0x00000002070a7210 */ /* 0x002fc60007f7e0ff */
[----:B------:R0:W-:Y:S01]  /*3020*/  STL.64 [R1+0x718], R38 ;  /* 0x0007182601007387 */ /* 0x0001e20000100a00 */
[----:B------:R-:W-:-:S03]  /*3030*/  LEA.HI.X.SX32 R11, R7, R3, 0x1, P3 ;  /* 0x00000003070b7211 */ /* 0x000fc600018f0eff */
[----:B------:R0:W3:Y:S01]  /*3040*/  @P2 LDG.E.U8 R125, desc[UR20][R38.64] ;  /* 0x00000014267d2981 */ /* 0x0000e2000c1e1100 */
[----:B------:R-:W-:-:S03]  /*3050*/  IMAD R7, R5, 0x23, RZ ;  /* 0x0000002305077824 */ /* 0x000fc600078e02ff */
[----:B------:R1:W-:Y:S04]  /*3060*/  STL.64 [R1+0x6b8], R10 ;  /* 0x0006b80a01007387 */ /* 0x0003e80000100a00 */
[----:B------:R1:W3:Y:S01]  /*3070*/  @P2 LDG.E.U8 R107, desc[UR20][R10.64] ;  /* 0x000000140a6b2981 */ /* 0x0002e2000c1e1100 */
[----:B0-----:R-:W-:-:S04]  /*3080*/  IADD3 R38, P0, PT, R9, R2, RZ ;  /* 0x0000000209267210 */ /* 0x001fc80007f1e0ff */
        /* <DEDUP_REMOVED lines=10> */
[----:B------:R-:W-:Y:S02]  /*3130*/  LEA.HI.X.SX32 R39, R9, R3, 0x1, P0 ;  /* 0x0000000309277211 */ /* 0x000fe400000f0eff */
[----:B-1----:R-:W-:-:S03]  /*3140*/  IADD3 R10, P3, PT, R7, R2, RZ ;  /* 0x00000002070a7210 */ /* 0x002fc60007f7e0ff */
[----:B------:R0:W-:Y:S01]  /*3150*/  STL.64 [R1+0x5f8], R38 ;  /* 0x0005f82601007387 */ /* 0x0001e20000100a00 */
[----:B------:R-:W-:-:S03]  /*3160*/  LEA.HI.X.SX32 R11, R7, R3, 0x1, P3 ;  /* 0x00000003070b7211 */ /* 0x000fc600018f0eff */
[----:B------:R0:W3:Y:S04]  /*3170*/  @P2 LDG.E.U8 R86, desc[UR20][R38.64] ;  /* 0x0000001426562981 */ /* 0x0000e8000c1e1100 */
[----:B------:R1:W3:Y:S01]  /*3180*/  @P2 LDG.E.U8 R79, desc[UR20][R10.64] ;  /* 0x000000140a4f2981 */ /* 0x0002e2000c1e1100 */
[----:B0-----:R-:W-:-:S04]  /*3190*/  IADD3 R38, P0, PT, R6, R2, RZ ;  /* 0x0000000206267210 */ /* 0x001fc80007f1e0ff */
[-C--:B------:R-:W-:Y:S02]  /*31a0*/  LEA.HI.X.SX32 R39, R6, R3.reuse, 0x1, P0 ;  /* 0x0000000306277211 */ /* 0x080fe400000f0eff */
[----:B------:R-:W-:Y:S01]  /*31b0*/  IADD3 R8, P0, PT, R4, R2, RZ ;  /* 0x0000000204087210 */ /* 0x000fe20007f1e0ff */
[----:B------:R-:W-:Y:S01]  /*31c0*/  VIADD R6, R2, UR4 ;  /* 0x0000000402067c36 */ /* 0x000fe20008000000 */
[----:B------:R-:W-:Y:S01]  /*31d0*/  UIMAD UR8, UR5, 0xc, URZ ;  /* 0x0000000c050878a4 */ /* 0x000fe2000f8e02ff */
[----:B------:R-:W3:Y:S01]  /*31e0*/  @P2 LDG.E.U8 R72, desc[UR20][R38.64] ;  /* 0x0000001426482981 */ /* 0x000ee2000c1e1100 */
[----:B------:R-:W-:Y:S01]  /*31f0*/  LEA.HI.X.SX32 R9, R4, R3, 0x1, P0 ;  /* 0x0000000304097211 */ /* 0x000fe200000f0eff */
[----:B------:R-:W-:-:S04]  /*3200*/  IMAD R4, R5, 0x53, RZ ;  /* 0x0000005305047824 */ /* 0x000fc800078e02ff */
[----:B------:R0:W3:Y:S01]  /*3210*/  @P2 LDG.E.U8 R56, desc[UR20][R8.64] ;  /* 0x0000001408382981 */ /* 0x0000e2000c1e1100 */
[----:B------:R-:W-:-:S03]  /*3220*/  UIMAD UR4, UR5, 0x5, URZ ;  /* 0x00000005050478a4 */ /* 0x000fc6000f8e02ff */
[----:B--2---:R2:W-:Y:S04]  /*3230*/  STL [R1+0x10], R0 ;  /* 0x0000100001007387 */ /* 0x0045e80000100800 */
[----:B------:R1:W-:Y:S01]  /*3240*/  STL.64 [R1+0x5b8], R10 ;  /* 0x0005b80a01007387 */ /* 0x0003e20000100a00 */
[----:B--2---:R-:W-:-:S05]  /*3250*/  IMAD R0, R5, 0x43, RZ ;  /* 0x0000004305007824 */ /* 0x004fca00078e02ff */
[----:B-1----:R-:W-:-:S04]  /*3260*/  IADD3 R10, P3, PT, R0, R2, RZ ;  /* 0x00000002000a7210 */ /* 0x002fc80007f7e0ff */
[----:B------:R-:W-:Y:S01]  /*3270*/  LEA.HI.X.SX32 R11, R0, R3, 0x1, P3 ;  /* 0x00000003000b7211 */ /* 0x000fe200018f0eff */
[----:B------:R-:W-:Y:S01]  /*3280*/  IMAD.SHL.U32 R0, R5, 0x4, RZ ;  /* 0x0000000405007824 */ /* 0x000fe200078e00ff */
[----:B------:R-:W-:Y:S04]  /*3290*/  STL.64 [R1+0x578], R38 ;  /* 0x0005782601007387 */ /* 0x000fe80000100a00 */
[----:B------:R-:W-:Y:S01]  /*32a0*/  STL.64 [R1+0x538], R10 ;  /* 0x0005380a01007387 */ /* 0x000fe20000100a00 */
[----:B------:R-:W-:-:S03]  /*32b0*/  IADD3 RZ, P0, PT, R0, R2, RZ ;  /* 0x0000000200ff7210 */ /* 0x000fc60007f1e0ff */
[----:B------:R0:W-:Y:S01]  /*32c0*/  STL.64 [R1+0x4f8], R8 ;  /* 0x0004f80801007387 */ /* 0x0001e20000100a00 */
[----:B------:R-:W-:Y:S01]  /*32d0*/  LEA.HI.X.SX32 R7, R0, R3, 0x1, P0 ;  /* 0x0000000300077211 */ /* 0x000fe200000f0eff */
[----:B------:R-:W-:Y:S02]  /*32e0*/  IMAD R0, R5, 0x14, RZ ;  /* 0x0000001405007824 */ /* 0x000fe400078e02ff */
[----:B------:R-:W2:Y:S04]  /*32f0*/  @P2 LDG.E.U8 R63, desc[UR20][R10.64] ;  /* 0x000000140a3f2981 */ /* 0x000ea8000c1e1100 */
[----:B------:R1:W2:Y:S01]  /*3300*/  @P2 LDG.E.U8 R68, desc[UR20][R6.64] ;  /* 0x0000001406442981 */ /* 0x0002a2000c1e1100 */
[----:B0-----:R-:W-:-:S04]  /*3310*/  IADD3 R8, P3, PT, R4, R2, RZ ;  /* 0x0000000204087210 */ /* 0x001fc80007f7e0ff */
[----:B------:R-:W-:Y:S01]  /*3320*/  LEA.HI.X.SX32 R9, R4, R3, 0x1, P3 ;  /* 0x0000000304097211 */ /* 0x000fe200018f0eff */
[----:B------:R-:W-:-:S04]  /*3330*/  IMAD R4, R5, 0xc, RZ ;  /* 0x0000000c05047824 */ /* 0x000fc800078e02ff */
[----:B------:R-:W-:Y:S01]  /*3340*/  STL.64 [R1+0x4b8], R8 ;  /* 0x0004b80801007387 */ /* 0x000fe20000100a00 */
[----:B------:R-:W-:-:S03]  /*3350*/  IADD3 RZ, P0, PT, R4, R2, RZ ;  /* 0x0000000204ff7210 */ /* 0x000fc60007f1e0ff */
[----:B------:R1:W-:Y:S04]  /*3360*/  STL.64 [R1+0x750], R6 ;  /* 0x0007500601007387 */ /* 0x0003e80000100a00 */
[----:B------:R0:W2:Y:S01]  /*3370*/  @P2 LDG.E.U8 R48, desc[UR20][R8.64] ;  /* 0x0000001408302981 */ /* 0x0000a2000c1e1100 */
[----:B-1----:R-:W-:Y:S01]  /*3380*/  IADD3 R6, P3, PT, R0, R2, RZ ;  /* 0x0000000200067210 */ /* 0x002fe20007f7e0ff */
[----:B0-----:R-:W-:Y:S01]  /*3390*/  VIADD R8, R2, UR8 ;  /* 0x0000000802087c36 */ /* 0x001fe20008000000 */
[-C--:B------:R-:W-:Y:S01]  /*33a0*/  LEA.HI.X.SX32 R9, R4, R3.reuse, 0x1, P0 ;  /* 0x0000000304097211 */ /* 0x080fe200000f0eff */
[C---:B------:R-:W-:Y:S01]  /*33b0*/  IMAD R4, R5.reuse, 0x1c, RZ ;  /* 0x0000001c05047824 */ /* 0x040fe200078e02ff */
[----:B------:R-:W-:Y:S01]  /*33c0*/  LEA.HI.X.SX32 R7, R0, R3, 0x1, P3 ;  /* 0x0000000300077211 */ /* 0x000fe200018f0eff */
[----:B------:R-:W-:-:S02]  /*33d0*/  IMAD R0, R5, 0x24, RZ ;  /* 0x0000002405007824 */ /* 0x000fc400078e02ff */
[----:B------:R0:W-:Y:S04]  /*33e0*/  STL.64 [R1+0x710], R8 ;  /* 0x0007100801007387 */ /* 0x0001e80000100a00 */
[----:B------:R0:W2:Y:S04]  /*33f0*/  @P2 LDG.E.U8 R110, desc[UR20][R8.64] ;  /* 0x00000014086e2981 */ /* 0x0000a8000c1e1100 */
[----:B------:R1:W-:Y:S04]  /*3400*/  STL.64 [R1+0x6b0], R6 ;  /* 0x0006b00601007387 */ /* 0x0003e80000100a00 */
[----:B------:R1:W2:Y:S01]  /*3410*/  @P2 LDG.E.U8 R106, desc[UR20][R6.64] ;  /* 0x00000014066a2981 */ /* 0x0002a2000c1e1100 */
[----:B0-----:R-:W-:-:S04]  /*3420*/  IADD3 R8, P0, PT, R4, R2, RZ ;  /* 0x0000000204087210 */ /* 0x001fc80007f1e0ff */
[-C--:B------:R-:W-:Y:S02]  /*3430*/  LEA.HI.X.SX32 R9, R4, R3.reuse, 0x1, P0 ;  /* 0x0000000304097211 */ /* 0x080fe400000f0eff */
[CC--:B-1----:R-:W-:Y:S01]  /*3440*/  IADD3 R6, P3, PT, R0.reuse, R2.reuse, RZ ;  /* 0x0000000200067210 */ /* 0x0c2fe20007f7e0ff */
[C---:B------:R-:W-:Y:S02]  /*3450*/  IMAD R4, R5.reuse, 0x2c, RZ ;  /* 0x0000002c05047824 */ /* 0x040fe400078e02ff */
[----:B------:R-:W2:Y:S01]  /*3460*/  @P2 LDG.E.U8 R99, desc[UR20][R8.64] ;  /* 0x0000001408632981 */ /* 0x000ea2000c1e1100 */
[----:B------:R-:W-:Y:S01]  /*3470*/  LEA.HI.X.SX32 R7, R0, R3, 0x1, P3 ;  /* 0x0000000300077211 */ /* 0x000fe200018f0eff */
[----:B------:R-:W-:Y:S02]  /*3480*/  IMAD R0, R5, 0x34, RZ ;  /* 0x0000003405007824 */ /* 0x000fe400078e02ff */
[----:B------:R-:W-:Y:S01]  /*3490*/  STL.64 [R1+0x670], R8 ;  /* 0x0006700801007387 */ /* 0x000fe20000100a00 */
[----:B------:R-:W-:-:S03]  /*34a0*/  IADD3 R38, P0, PT, R4, R2, RZ ;  /* 0x0000000204267210 */ /* 0x000fc60007f1e0ff */
[----:B------:R0:W-:Y:S01]  /*34b0*/  STL.64 [R1+0x630], R6 ;  /* 0x0006300601007387 */ /* 0x0001e20000100a00 */
[----:B------:R-:W-:-:S03]  /*34c0*/  IADD3 R10, P3, PT, R0, R2, RZ ;  /* 0x00000002000a7210 */ /* 0x000fc60007f7e0ff */
[----:B------:R0:W2:Y:S01]  /*34d0*/  @P2 LDG.E.U8 R92, desc[UR20][R6.64] ;  /* 0x00000014065c2981 */ /* 0x0000a2000c1e1100 */
[-C--:B------:R-:W-:Y:S02]  /*34e0*/  LEA.HI.X.SX32 R39, R4, R3.reuse, 0x1, P0 ;  /* 0x0000000304277211 */ /* 0x080fe400000f0eff */
[-C--:B------:R-:W-:Y:S01]  /*34f0*/  LEA.HI.X.SX32 R11, R0, R3.reuse, 0x1, P3 ;  /* 0x00000003000b7211 */ /* 0x080fe200018f0eff */
[C---:B------:R-:W-:Y:S02]  /*3500*/  IMAD R0, R5.reuse, 0x44, RZ ;  /* 0x0000004405007824 */ /* 0x040fe400078e02ff */
[C---:B0-----:R-:W-:Y:S01]  /*3510*/  IMAD R6, R5.reuse, 0x3c, RZ ;  /* 0x0000003c05067824 */ /* 0x041fe200078e02ff */
[----:B------:R0:W-:Y:S04]  /*3520*/  STL.64 [R1+0x5f0], R38 ;  /* 0x0005f02601007387 */ /* 0x0001e80000100a00 */
[CC--:B------:R-:W-:Y:S01]  /*3530*/  IADD3 R8, P0, PT, R6.reuse, R2.reuse, RZ ;  /* 0x0000000206087210 */ /* 0x0c0fe20007f1e0ff */
[C---:B------:R-:W-:Y:S01]  /*3540*/  IMAD R4, R5.reuse, 0x4c, RZ ;  /* 0x0000004c05047824 */ /* 0x040fe200078e02ff */
[----:B------:R0:W2:Y:S02]  /*3550*/  @P2 LDG.E.U8 R85, desc[UR20][R38.64] ;  /* 0x0000001426552981 */ /* 0x0000a4000c1e1100 */
[----:B------:R-:W-:Y:S01]  /*3560*/  LEA.HI.X.SX32 R9, R6, R3, 0x1, P0 ;  /* 0x0000000306097211 */ /* 0x000fe200000f0eff */
[----:B------:R-:W-:Y:S01]  /*3570*/  IMAD R6, R5, 0x54, RZ ;  /* 0x0000005405067824 */ /* 0x000fe200078e02ff */
[----:B------:R1:W-:Y:S04]  /*3580*/  STL.64 [R1+0x5b0], R10 ;  /* 0x0005b00a01007387 */ /* 0x0003e80000100a00 */
[----:B------:R1:W2:Y:S01]  /*3590*/  @P2 LDG.E.U8 R78, desc[UR20][R10.64] ;  /* 0x000000140a4e2981 */ /* 0x0002a2000c1e1100 */
[----:B0-----:R-:W-:-:S03]  /*35a0*/  IADD3 R38, P0, PT, R0, R2, RZ ;  /* 0x0000000200267210 */ /* 0x001fc60007f1e0ff */
[----:B------:R0:W-:Y:S01]  /*35b0*/  STL.64 [R1+0x570], R8 ;  /* 0x0005700801007387 */ /* 0x0001e20000100a00 */
[----:B------:R-:W-:-:S03]  /*35c0*/  LEA.HI.X.SX32 R39, R0, R3, 0x1, P0 ;  /* 0x0000000300277211 */ /* 0x000fc600000f0eff */
[----:B------:R0:W2:Y:S01]  /*35d0*/  @P2 LDG.E.U8 R71, desc[UR20][R8.64] ;  /* 0x0000001408472981 */ /* 0x0000a2000c1e1100 */
[CC--:B-1----:R-:W-:Y:S01]  /*35e0*/  IADD3 R10, P3, PT, R4.reuse, R2.reuse, RZ ;  /* 0x00000002040a7210 */ /* 0x0c2fe20007f7e0ff */
[C---:B------:R-:W-:Y:S01]  /*35f0*/  IMAD R0, R5.reuse, 0x5, RZ ;  /* 0x0000000505007824 */ /* 0x040fe200078e02ff */
[----:B------:R-:W-:Y:S01]  /*3600*/  UIMAD UR8, UR5, 0xd, URZ ;  /* 0x0000000d050878a4 */ /* 0x000fe2000f8e02ff */
[----:B------:R-:W2:Y:S01]  /*3610*/  @P2 LDG.E.U8 R62, desc[UR20][R38.64] ;  /* 0x00000014263e2981 */ /* 0x000ea2000c1e1100 */
[-C--:B------:R-:W-:Y:S02]  /*3620*/  LEA.HI.X.SX32 R11, R4, R3.reuse, 0x1, P3 ;  /* 0x00000003040b7211 */ /* 0x080fe400018f0eff */
[-C--:B0-----:R-:W-:Y:S01]  /*3630*/  IADD3 R8, P4, PT, R6, R2.reuse, RZ ;  /* 0x0000000206087210 */ /* 0x081fe20007f9e0ff */
[----:B------:R-:W-:Y:S01]  /*3640*/  IMAD R4, R5, 0xd, RZ ;  /* 0x0000000d05047824 */ /* 0x000fe200078e02ff */
[----:B------:R-:W-:Y:S01]  /*3650*/  IADD3 RZ, P0, PT, R0, R2, RZ ;  /* 0x0000000200ff7210 */ /* 0x000fe20007f1e0ff */
[----:B------:R-:W-:Y:S01]  /*3660*/  STL.64 [R1+0x530], R38 ;  /* 0x0005302601007387 */ /* 0x000fe20000100a00 */
[----:B------:R-:W-:-:S03]  /*3670*/  LEA.HI.X.SX32 R9, R6, R3, 0x1, P4 ;  /* 0x0000000306097211 */ /* 0x000fc600020f0eff */
[----:B------:R-:W-:Y:S01]  /*3680*/  STL.64 [R1+0x4f0], R10 ;  /* 0x0004f00a01007387 */ /* 0x000fe20000100a00 */
[----:B------:R-:W-:-:S03]  /*3690*/  IADD3 RZ, P3, PT, R4, R2, RZ ;  /* 0x0000000204ff7210 */ /* 0x000fc60007f7e0ff */
[----:B------:R0:W-:Y:S04]  /*36a0*/  STL.64 [R1+0x4b0], R8 ;  /* 0x0004b00801007387 */ /* 0x0001e80000100a00 */
[----:B------:R0:W2:Y:S01]  /*36b0*/  @P2 LDG.E.U8 R47, desc[UR20][R8.64] ;  /* 0x00000014082f2981 */ /* 0x0000a2000c1e1100 */
[-C--:B------:R-:W-:Y:S01]  /*36c0*/  LEA.HI.X.SX32 R7, R4, R3.reuse, 0x1, P3 ;  /* 0x0000000304077211 */ /* 0x080fe200018f0eff */
[C---:B------:R-:W-:Y:S02]  /*36d0*/  VIADD R6, R2.reuse, UR8 ;  /* 0x0000000802067c36 */ /* 0x040fe40008000000 */
[C---:B------:R-:W-:Y:S01]  /*36e0*/  IMAD R4, R5.reuse, 0x1d, RZ ;  /* 0x0000001d05047824 */ /* 0x040fe200078e02ff */
[----:B------:R1:W2:Y:S04]  /*36f0*/  @P2 LDG.E.U8 R55, desc[UR20][R10.64] ;  /* 0x000000140a372981 */ /* 0x0002a8000c1e1100 */
[----:B------:R-:W2:Y:S01]  /*3700*/  @P2 LDG.E.U8 R109, desc[UR20][R6.64] ;  /* 0x00000014066d2981 */ /* 0x000ea2000c1e1100 */
[----:B0-----:R-:W-:Y:S01]  /*3710*/  VIADD R8, R2, UR4 ;  /* 0x0000000402087c36 */ /* 0x001fe20008000000 */
[----:B------:R-:W-:Y:S01]  /*3720*/  LEA.HI.X.SX32 R9, R0, R3, 0x1, P0 ;  /* 0x0000000300097211 */ /* 0x000fe200000f0eff */
[----:B------:R-:W-:-:S04]  /*3730*/  IMAD R0, R5, 0x15, RZ ;  /* 0x0000001505007824 */ /* 0x000fc800078e02ff */
[----:B------:R0:W-:Y:S04]  /*3740*/  STL.64 [R1+0x748], R8 ;  /* 0x0007480801007387 */ /* 0x0001e80000100a00 */
[----:B------:R0:W2:Y:S01]  /*3750*/  @P2 LDG.E.U8 R112, desc[UR20][R8.64] ;  /* 0x0000001408702981 */ /* 0x0000a2000c1e1100 */
[----:B-1----:R-:W-:-:S03]  /*3760*/  IADD3 R10, P3, PT, R4, R2, RZ ;  /* 0x00000002040a7210 */ /* 0x002fc60007f7e0ff */
[----:B------:R1:W-:Y:S01]  /*3770*/  STL.64 [R1+0x708], R6 ;  /* 0x0007080601007387 */ /* 0x0003e20000100a00 */
[----:B0-----:R-:W-:-:S04]  /*3780*/  IADD3 R8, P0, PT, R0, R2, RZ ;  /* 0x0000000200087210 */ /* 0x001fc80007f1e0ff */
[-C--:B------:R-:W-:Y:S01]  /*3790*/  LEA.HI.X.SX32 R9, R0, R3.reuse, 0x1, P0 ;  /* 0x0000000300097211 */ /* 0x080fe200000f0eff */
[C---:B-1----:R-:W-:Y:S01]  /*37a0*/  IMAD R6, R5.reuse, 0x25, RZ ;  /* 0x0000002505067824 */ /* 0x042fe200078e02ff */
[----:B------:R-:W-:Y:S01]  /*37b0*/  LEA.HI.X.SX32 R11, R4, R3, 0x1, P3 ;  /* 0x00000003040b7211 */ /* 0x000fe200018f0eff */
[C---:B------:R-:W-:Y:S02]  /*37c0*/  IMAD R0, R5.reuse, 0x2d, RZ ;  /* 0x0000002d05007824 */ /* 0x040fe400078e02ff */
[----:B------:R0:W-:Y:S04]  /*37d0*/  STL.64 [R1+0x6a8], R8 ;  /* 0x0006a80801007387 */ /* 0x0001e80000100a00 */
[----:B------:R0:W2:Y:S01]  /*37e0*/  @P2 LDG.E.U8 R105, desc[UR20][R8.64] ;  /* 0x0000001408692981 */ /* 0x0000a2000c1e1100 */
[----:B------:R-:W-:-:S03]  /*37f0*/  IMAD R4, R5, 0x35, RZ ;  /* 0x0000003505047824 */ /* 0x000fc600078e02ff */
[----:B------:R1:W-:Y:S04]  /*3800*/  STL.64 [R1+0x668], R10 ;  /* 0x0006680a01007387 */ /* 0x0003e80000100a00 */
[----:B------:R1:W2:Y:S01]  /*3810*/  @P2 LDG.E.U8 R98, desc[UR20][R10.64] ;  /* 0x000000140a622981 */ /* 0x0002a2000c1e1100 */
[----:B0-----:R-:W-:-:S04]  /*3820*/  IADD3 R8, P0, PT, R6, R2, RZ ;  /* 0x0000000206087210 */ /* 0x001fc80007f1e0ff */
[----:B------:R-:W-:Y:S02]  /*3830*/  LEA.HI.X.SX32 R9, R6, R3, 0x1, P0 ;  /* 0x0000000306097211 */ /* 0x000fe400000f0eff */
[----:B-1----:R-:W-:-:S03]  /*3840*/  IADD3 R10, P3, PT, R0, R2, RZ ;  /* 0x00000002000a7210 */ /* 0x002fc60007f7e0ff */
[----:B------:R0:W-:Y:S01]  /*3850*/  STL.64 [R1+0x628], R8 ;  /* 0x0006280801007387 */ /* 0x0001e20000100a00 */
[----:B------:R-:W-:Y:S01]  /*3860*/  LEA.HI.X.SX32 R11, R0, R3, 0x1, P3 ;  /* 0x00000003000b7211 */ /* 0x000fe200018f0eff */
[----:B------:R-:W-:Y:S02]  /*3870*/  IMAD R0, R5, 0x3d, RZ ;  /* 0x0000003d05007824 */ /* 0x000fe400078e02ff */
[----:B------:R0:W2:Y:S03]  /*3880*/  @P2 LDG.E.U8 R91, desc[UR20][R8.64] ;  /* 0x00000014085b2981 */ /* 0x0000a6000c1e1100 */
[-C--:B------:R-:W-:Y:S01]  /*3890*/  IADD3 R6, P3, PT, R0, R2.reuse, RZ ;  /* 0x0000000200067210 */ /* 0x080fe20007f7e0ff */
[----:B------:R-:W-:Y:S01]  /*38a0*/  UIMAD UR4, UR5, 0x6, URZ ;  /* 0x00000006050478a4 */ /* 0x000fe2000f8e02ff */
[----:B------:R-:W2:Y:S01]  /*38b0*/  @P2 LDG.E.U8 R84, desc[UR20][R10.64] ;  /* 0x000000140a542981 */ /* 0x000ea2000c1e1100 */
[----:B0-----:R-:W-:-:S04]  /*38c0*/  IADD3 R8, P0, PT, R4, R2, RZ ;  /* 0x0000000204087210 */ /* 0x001fc80007f1e0ff */
[-C--:B------:R-:W-:Y:S01]  /*38d0*/  LEA.HI.X.SX32 R9, R4, R3.reuse, 0x1, P0 ;  /* 0x0000000304097211 */ /* 0x080fe200000f0eff */
[C---:B------:R-:W-:Y:S01]  /*38e0*/  IMAD R4, R5.reuse, 0x45, RZ ;  /* 0x0000004505047824 */ /* 0x040fe200078e02ff */
[----:B------:R-:W-:Y:S01]  /*38f0*/  STL.64 [R1+0x5e8], R10 ;  /* 0x0005e80a01007387 */ /* 0x000fe20000100a00 */
[----:B------:R-:W-:Y:S01]  /*3900*/  LEA.HI.X.SX32 R7, R0, R3, 0x1, P3 ;  /* 0x0000000300077211 */ /* 0x000fe200018f0eff */
[----:B------:R-:W-:Y:S02]  /*3910*/  IMAD R0, R5, 0x4d, RZ ;  /* 0x0000004d05007824 */ /* 0x000fe400078e02ff */
[----:B------:R0:W-:Y:S04]  /*3920*/  STL.64 [R1+0x5a8], R8 ;  /* 0x0005a80801007387 */ /* 0x0001e80000100a00 */
[----:B------:R0:W2:Y:S04]  /*3930*/  @P2 LDG.E.U8 R77, desc[UR20][R8.64] ;  /* 0x00000014084d2981 */ /* 0x0000a8000c1e1100 */
[----:B------:R1:W-:Y:S04]  /*3940*/  STL.64 [R1+0x568], R6 ;  /* 0x0005680601007387 */ /* 0x0003e80000100a00 */
[----:B------:R1:W2:Y:S01]  /*3950*/  @P2 LDG.E.U8 R69, desc[UR20][R6.64] ;  /* 0x0000001406452981 */ /* 0x0002a2000c1e1100 */
[----:B0-----:R-:W-:-:S04]  /*3960*/  IADD3 R8, P0, PT, R4, R2, RZ ;  /* 0x0000000204087210 */ /* 0x001fc80007f1e0ff */
[----:B------:R-:W-:Y:S01]  /*3970*/  LEA.HI.X.SX32 R9, R4, R3, 0x1, P0 ;  /* 0x0000000304097211 */ /* 0x000fe200000f0eff */
[----:B------:R-:W-:Y:S01]  /*3980*/  IMAD R4, R5, 0x6, RZ ;  /* 0x0000000605047824 */ /* 0x000fe200078e02ff */
[----:B-1----:R-:W-:-:S03]  /*3990*/  IADD3 R6, P3, PT, R0, R2, RZ ;  /* 0x0000000200067210 */ /* 0x002fc60007f7e0ff */
[----:B------:R-:W2:Y:S01]  /*39a0*/  @P2 LDG.E.U8 R61, desc[UR20][R8.64] ;  /* 0x00000014083d2981 */ /* 0x000ea2000c1e1100 */
[----:B------:R-:W-:Y:S02]  /*39b0*/  IADD3 RZ, P0, PT, R4, R2, RZ ;  /* 0x0000000204ff7210 */ /* 0x000fe40007f1e0ff */
[----:B------:R-:W-:Y:S01]  /*39c0*/  LEA.HI.X.SX32 R7, R0, R3, 0x1, P3 ;  /* 0x0000000300077211 */ /* 0x000fe200018f0eff */
[----:B------:R-:W-:Y:S01]  /*39d0*/  STL.64 [R1+0x528], R8 ;  /* 0x0005280801007387 */ /* 0x000fe20000100a00 */
[----:B------:R-:W-:-:S03]  /*39e0*/  IMAD R0, R5, 0xe, RZ ;  /* 0x0000000e05007824 */ /* 0x000fc600078e02ff */
[----:B------:R0:W-:Y:S04]  /*39f0*/  STL.64 [R1+0x4e8], R6 ;  /* 0x0004e80601007387 */ /* 0x0001e80000100a00 */
[----:B------:R0:W2:Y:S02]  /*3a00*/  @P2 LDG.E.U8 R54, desc[UR20][R6.64] ;  /* 0x0000001406362981 */ /* 0x0000a4000c1e1100 */
[----:B0-----:R-:W-:Y:S01]  /*3a10*/  VIADD R6, R2, UR4 ;  /* 0x0000000402067c36 */ /* 0x001fe20008000000 */
[----:B------:R-:W-:Y:S01]  /*3a20*/  LEA.HI.X.SX32 R7, R4, R3, 0x1, P0 ;  /* 0x0000000304077211 */ /* 0x000fe200000f0eff */
[----:B------:R-:W-:Y:S01]  /*3a30*/  IMAD R4, R5, 0x16, RZ ;  /* 0x0000001605047824 */ /* 0x000fe200078e02ff */
[----:B------:R-:W-:Y:S01]  /*3a40*/  UIMAD UR4, UR5, 0xe, URZ ;  /* 0x0000000e050478a4 */ /* 0x000fe2000f8e02ff */
[----:B------:R-:W-:-:S02]  /*3a50*/  IADD3 RZ, P0, PT, R0, R2, RZ ;  /* 0x0000000200ff7210 */ /* 0x000fc40007f1e0ff */
[----:B------:R0:W-:Y:S04]  /*3a60*/  STL.64 [R1+0x740], R6 ;  /* 0x0007400601007387 */ /* 0x0001e80000100a00 */
[----:B------:R0:W2:Y:S01]  /*3a70*/  @P2 LDG.E.U8 R111, desc[UR20][R6.64] ;  /* 0x00000014066f2981 */ /* 0x0000a2000c1e1100 */
[-C--:B------:R-:W-:Y:S01]  /*3a80*/  LEA.HI.X.SX32 R9, R0, R3.reuse, 0x1, P0 ;  /* 0x0000000300097211 */ /* 0x080fe200000f0eff */
[----:B------:R-:W-:Y:S02]  /*3a90*/  VIADD R8, R2, UR4 ;  /* 0x0000000402087c36 */ /* 0x000fe40008000000 */
[C---:B------:R-:W-:Y:S01]  /*3aa0*/  IMAD R0, R5.reuse, 0x1e, RZ ;  /* 0x0000001e05007824 */ /* 0x040fe200078e02ff */
[CC--:B0-----:R-:W-:Y:S02]  /*3ab0*/  IADD3 R6, P3, PT, R4.reuse, R2.reuse, RZ ;  /* 0x0000000204067210 */ /* 0x0c1fe40007f7e0ff */
[----:B------:R0:W2:Y:S02]  /*3ac0*/  @P2 LDG.E.U8 R108, desc[UR20][R8.64] ;  /* 0x00000014086c2981 */ /* 0x0000a4000c1e1100 */
[----:B------:R-:W-:Y:S01]  /*3ad0*/  LEA.HI.X.SX32 R7, R4, R3, 0x1, P3 ;  /* 0x0000000304077211 */ /* 0x000fe200018f0eff */
[----:B------:R-:W-:Y:S01]  /*3ae0*/  IMAD R4, R5, 0x26, RZ ;  /* 0x0000002605047824 */ /* 0x000fe200078e02ff */
[----:B------:R0:W-:Y:S01]  /*3af0*/  STL.64 [R1+0x700], R8 ;  /* 0x0007000801007387 */ /* 0x0001e20000100a00 */
[----:B------:R-:W-:-:S03]  /*3b00*/  IADD3 R10, P0, PT, R0, R2, RZ ;  /* 0x00000002000a7210 */ /* 0x000fc60007f1e0ff */
[----:B------:R1:W-:Y:S01]  /*3b10*/  STL.64 [R1+0x6a0], R6 ;  /* 0x0006a00601007387 */ /* 0x0003e20000100a00 */
[----:B------:R-:W-:Y:S01]  /*3b20*/  LEA.HI.X.SX32 R11, R0, R3, 0x1, P0 ;  /* 0x00000003000b7211 */ /* 0x000fe200000f0eff */
[----:B------:R-:W-:Y:S02]  /*3b30*/  IMAD R0, R5, 0x36, RZ ;  /* 0x0000003605007824 */ /* 0x000fe400078e02ff */
[----:B------:R1:W2:Y:S01]  /*3b40*/  @P2 LDG.E.U8 R104, desc[UR20][R6.64] ;  /* 0x0000001406682981 */ /* 0x0002a2000c1e1100 */
[----:B0-----:R-:W-:-:S03]  /*3b50*/  IADD3 R8, P3, PT, R4, R2, RZ ;  /* 0x0000000204087210 */ /* 0x001fc60007f7e0ff */
[----:B------:R0:W2:Y:S01]  /*3b60*/  @P2 LDG.E.U8 R97, desc[UR20][R10.64] ;  /* 0x000000140a612981 */ /* 0x0000a2000c1e1100 */
[----:B------:R-:W-:Y:S01]  /*3b70*/  LEA.HI.X.SX32 R9, R4, R3, 0x1, P3 ;  /* 0x0000000304097211 */ /* 0x000fe200018f0eff */
[C---:B-1----:R-:W-:Y:S02]  /*3b80*/  IMAD R6, R5.reuse, 0x2e, RZ ;  /* 0x0000002e05067824 */ /* 0x042fe400078e02ff */
[----:B------:R0:W-:Y:S04]  /*3b90*/  STL.64 [R1+0x660], R10 ;  /* 0x0006600a01007387 */ /* 0x0001e80000100a00 */
[----:B------:R1:W-:Y:S04]  /*3ba0*/  STL.64 [R1+0x620], R8 ;  /* 0x0006200801007387 */ /* 0x0003e80000100a00 */
[----:B------:R1:W2:Y:S01]  /*3bb0*/  @P2 LDG.E.U8 R90, desc[UR20][R8.64] ;  /* 0x00000014085a2981 */ /* 0x0002a2000c1e1100 */
[-C--:B0-----:R-:W-:Y:S01]  /*3bc0*/  IADD3 R10, P0, PT, R6, R2.reuse, RZ ;  /* 0x00000002060a7210 */ /* 0x081fe20007f1e0ff */
[----:B------:R-:W-:Y:S01]  /*3bd0*/  IMAD R4, R5, 0x3e, RZ ;  /* 0x0000003e05047824 */ /* 0x000fe200078e02ff */
[----:B-1----:R-:W-:-:S02]  /*3be0*/  IADD3 R8, P3, PT, R0, R2, RZ ;  /* 0x0000000200087210 */ /* 0x002fc40007f7e0ff */
[-C--:B------:R-:W-:Y:S02]  /*3bf0*/  LEA.HI.X.SX32 R11, R6, R3.reuse, 0x1, P0 ;  /* 0x00000003060b7211 */ /* 0x080fe400000f0eff */
[----:B------:R-:W-:Y:S01]  /*3c00*/  LEA.HI.X.SX32 R9, R0, R3, 0x1, P3 ;  /* 0x0000000300097211 */ /* 0x000fe200018f0eff */
[C---:B------:R-:W-:Y:S01]  /*3c10*/  IMAD R0, R5.reuse, 0x46, RZ ;  /* 0x0000004605007824 */ /* 0x040fe200078e02ff */
[----:B------:R-:W-:Y:S01]  /*3c20*/  IADD3 R38, P0, PT, R4, R2, RZ ;  /* 0x0000000204267210 */ /* 0x000fe20007f1e0ff */
[----:B------:R0:W-:Y:S01]  /*3c30*/  STL.64 [R1+0x5e0], R10 ;  /* 0x0005e00a01007387 */ /* 0x0001e20000100a00 */
[----:B------:R-:W-:-:S03]  /*3c40*/  IMAD R6, R5, 0x4e, RZ ;  /* 0x0000004e05067824 */ /* 0x000fc600078e02ff */
[----:B------:R0:W2:Y:S01]  /*3c50*/  @P2 LDG.E.U8 R83, desc[UR20][R10.64] ;  /* 0x000000140a532981 */ /* 0x0000a2000c1e1100 */
[----:B------:R-:W-:-:S03]  /*3c60*/  LEA.HI.X.SX32 R39, R4, R3, 0x1, P0 ;  /* 0x0000000304277211 */ /* 0x000fc600000f0eff */
[----:B------:R1:W-:Y:S04]  /*3c70*/  STL.64 [R1+0x5a0], R8 ;  /* 0x0005a00801007387 */ /* 0x0003e80000100a00 */
[----:B------:R1:W2:Y:S01]  /*3c80*/  @P2 LDG.E.U8 R76, desc[UR20][R8.64] ;  /* 0x00000014084c2981 */ /* 0x0002a2000c1e1100 */
[CC--:B0-----:R-:W-:Y:S01]  /*3c90*/  IADD3 R10, P3, PT, R0.reuse, R2.reuse, RZ ;  /* 0x00000002000a7210 */ /* 0x0c1fe20007f7e0ff */
[----:B------:R-:W-:Y:S01]  /*3ca0*/  UIMAD UR4, UR5, 0x7, URZ ;  /* 0x00000007050478a4 */ /* 0x000fe2000f8e02ff */
[C---:B------:R-:W-:Y:S01]  /*3cb0*/  IMAD R4, R5.reuse, 0xf, RZ ;  /* 0x0000000f05047824 */ /* 0x040fe200078e02ff */
[----:B------:R0:W2:Y:S01]  /*3cc0*/  @P2 LDG.E.U8 R67, desc[UR20][R38.64] ;  /* 0x0000001426432981 */ /* 0x0000a2000c1e1100 */
[-C--:B------:R-:W-:Y:S01]  /*3cd0*/  LEA.HI.X.SX32 R11, R0, R3.reuse, 0x1, P3 ;  /* 0x00000003000b7211 */ /* 0x080fe200018f0eff */
[----:B------:R-:W-:Y:S01]  /*3ce0*/  IMAD R0, R5, 0x7, RZ ;  /* 0x0000000705007824 */ /* 0x000fe200078e02ff */
[C---:B-1----:R-:W-:Y:S01]  /*3cf0*/  IADD3 R8, P0, PT, R6.reuse, R2, RZ ;  /* 0x0000000206087210 */ /* 0x042fe20007f1e0ff */
[----:B------:R-:W-:Y:S01]  /*3d00*/  UIMAD UR5, UR5, 0xf, URZ ;  /* 0x0000000f050578a4 */ /* 0x000fe2000f8e02ff */
[----:B------:R0:W-:Y:S02]  /*3d10*/  STL.64 [R1+0x560], R38 ;  /* 0x0005602601007387 */ /* 0x0001e40000100a00 */
[----:B------:R-:W-:-:S02]  /*3d20*/  LEA.HI.X.SX32 R9, R6, R3, 0x1, P0 ;  /* 0x0000000306097211 */ /* 0x000fc400000f0eff */
[-C--:B------:R-:W-:Y:S01]  /*3d30*/  IADD3 RZ, P0, PT, R0, R2.reuse, RZ ;  /* 0x0000000200ff7210 */ /* 0x080fe20007f1e0ff */
[----:B------:R-:W-:Y:S01]  /*3d40*/  VIADD R6, R2, UR4 ;  /* 0x0000000402067c36 */ /* 0x000fe20008000000 */
[-C--:B------:R-:W-:Y:S01]  /*3d50*/  IADD3 RZ, P3, PT, R4, R2.reuse, RZ ;  /* 0x0000000204ff7210 */ /* 0x080fe20007f7e0ff */
[----:B------:R-:W-:Y:S01]  /*3d60*/  STL.64 [R1+0x520], R10 ;  /* 0x0005200a01007387 */ /* 0x000fe20000100a00 */
[----:B------:R-:W-:Y:S01]  /*3d70*/  LEA.HI.X.SX32 R7, R0, R3, 0x1, P0 ;  /* 0x0000000300077211 */ /* 0x000fe200000f0eff */
[----:B------:R-:W-:Y:S01]  /*3d80*/  IMAD R0, R5, 0x17, RZ ;  /* 0x0000001705007824 */ /* 0x000fe200078e02ff */
[----:B------:R-:W-:Y:S01]  /*3d90*/  PRMT R14, RZ, 0x7610, R14 ;  /* 0x00007610ff0e7816 */ /* 0x000fe2000000000e */
[----:B------:R1:W-:Y:S01]  /*3da0*/  STL.64 [R1+0x4e0], R8 ;  /* 0x0004e00801007387 */ /* 0x0003e20000100a00 */
[----:B------:R-:W3:Y:S03]  /*3db0*/  LDCU UR4, c[0x0][0x3c4] ;  /* 0x00007880ff0477ac */ /* 0x000ee60008000800 */
[----:B------:R1:W2:Y:S01]  /*3dc0*/  @P2 LDG.E.U8 R53, desc[UR20][R8.64] ;  /* 0x0000001408352981 */ /* 0x0002a2000c1e1100 */
[----:B0-----:R-:W-:-:S03]  /*3dd0*/  IADD3 R38, P0, PT, R0, R2, RZ ;  /* 0x0000000200267210 */ /* 0x001fc60007f1e0ff */
[----:B------:R0:W-:Y:S04]  /*3de0*/  STL.64 [R1+0x738], R6 ;  /* 0x0007380601007387 */ /* 0x0001e80000100a00 */
[----:B------:R0:W2:Y:S01]  /*3df0*/  @P2 LDG.E.U8 R122, desc[UR20][R6.64] ;  /* 0x00000014067a2981 */ /* 0x0000a2000c1e1100 */
[----:B-1----:R-:W-:Y:S01]  /*3e00*/  VIADD R8, R2, UR5 ;  /* 0x0000000502087c36 */ /* 0x002fe20008000000 */
[-C--:B------:R-:W-:Y:S01]  /*3e10*/  LEA.HI.X.SX32 R9, R4, R3.reuse, 0x1, P3 ;  /* 0x0000000304097211 */ /* 0x080fe200018f0eff */
[C---:B------:R-:W-:Y:S01]  /*3e20*/  IMAD R4, R5.reuse, 0x27, RZ ;  /* 0x0000002705047824 */ /* 0x040fe200078e02ff */
[----:B------:R1:W2:Y:S01]  /*3e30*/  @P2 LDG.E.U8 R60, desc[UR20][R10.64] ;  /* 0x000000140a3c2981 */ /* 0x0002a2000c1e1100 */
[----:B------:R-:W-:Y:S01]  /*3e40*/  LEA.HI.X.SX32 R39, R0, R3, 0x1, P0 ;  /* 0x0000000300277211 */ /* 0x000fe200000f0eff */
[----:B0-----:R-:W-:-:S02]  /*3e50*/  IMAD R6, R5, 0x1f, RZ ;  /* 0x0000001f05067824 */ /* 0x001fc400078e02ff */
[----:B------:R0:W-:Y:S01]  /*3e60*/  STL.64 [R1+0x6f8], R8 ;  /* 0x0006f80801007387 */ /* 0x0001e20000100a00 */
[----:B------:R-:W-:Y:S01]  /*3e70*/  IMAD R0, R5, 0x2f, RZ ;  /* 0x0000002f05007824 */ /* 0x000fe200078e02ff */
[----:B------:R-:W3:Y:S01]  /*3e80*/  LDC R7, c[0x0][0x3c4] ;  /* 0x0000f100ff077b82 */ /* 0x000ee20000000800 */
[----:B------:R-:W3:Y:S01]  /*3e90*/  LDCU UR5, c[0x0][0x3c4] ;  /* 0x00007880ff0577ac */ /* 0x000ee20008000800 */
[----:B------:R0:W2:Y:S01]  /*3ea0*/  @P2 LDG.E.U8 R121, desc[UR20][R8.64] ;  /* 0x0000001408792981 */ /* 0x0000a2000c1e1100 */
[----:B-1----:R-:W-:-:S03]  /*3eb0*/  IADD3 R10, P3, PT, R6, R2, RZ ;  /* 0x00000002060a7210 */ /* 0x002fc60007f7e0ff */
[----:B------:R1:W-:Y:S01]  /*3ec0*/  STL.64 [R1+0x698], R38 ;  /* 0x0006982601007387 */ /* 0x0003e20000100a00 */
[----:B------:R-:W-:-:S03]  /*3ed0*/  LEA.HI.X.SX32 R11, R6, R3, 0x1, P3 ;  /* 0x00000003060b7211 */ /* 0x000fc600018f0eff */
[----:B------:R1:W2:Y:S01]  /*3ee0*/  @P2 LDG.E.U8 R119, desc[UR20][R38.64] ;  /* 0x0000001426772981 */ /* 0x0002a2000c1e1100 */
[CC--:B0-----:R-:W-:Y:S01]  /*3ef0*/  IADD3 R8, P0, PT, R4.reuse, R2.reuse, RZ ;  /* 0x0000000204087210 */ /* 0x0c1fe20007f1e0ff */
[C---:B------:R-:W-:Y:S02]  /*3f00*/  IMAD R6, R5.reuse, 0x3f, RZ ;  /* 0x0000003f05067824 */ /* 0x040fe400078e02ff */
[----:B------:R-:W2:Y:S01]  /*3f10*/  @P2 LDG.E.U8 R118, desc[UR20][R10.64] ;  /* 0x000000140a762981 */ /* 0x000ea2000c1e1100 */
[-C--:B------:R-:W-:Y:S02]  /*3f20*/  LEA.HI.X.SX32 R9, R4, R3.reuse, 0x1, P0 ;  /* 0x0000000304097211 */ /* 0x080fe400000f0eff */
[C---:B-1----:R-:W-:Y:S01]  /*3f30*/  IADD3 R38, P0, PT, R0.reuse, R2, RZ ;  /* 0x0000000200267210 */ /* 0x042fe20007f1e0ff */
[----:B------:R-:W-:Y:S03]  /*3f40*/  STL.64 [R1+0x658], R10 ;  /* 0x0006580a01007387 */ /* 0x000fe60000100a00 */
[----:B------:R-:W-:Y:S01]  /*3f50*/  LEA.HI.X.SX32 R39, R0, R3, 0x1, P0 ;  /* 0x0000000300277211 */ /* 0x000fe200000f0eff */
[----:B------:R0:W-:Y:S04]  /*3f60*/  STL.64 [R1+0x618], R8 ;  /* 0x0006180801007387 */ /* 0x0001e80000100a00 */
[----:B------:R0:W2:Y:S01]  /*3f70*/  @P2 LDG.E.U8 R117, desc[UR20][R8.64] ;  /* 0x0000001408752981 */ /* 0x0000a2000c1e1100 */
[----:B------:R-:W-:-:S03]  /*3f80*/  IMAD R4, R5, 0x37, RZ ;  /* 0x0000003705047824 */ /* 0x000fc600078e02ff */
[----:B------:R1:W-:Y:S04]  /*3f90*/  STL.64 [R1+0x5d8], R38 ;  /* 0x0005d82601007387 */ /* 0x0003e80000100a00 */
[----:B------:R1:W2:Y:S01]  /*3fa0*/  @P2 LDG.E.U8 R116, desc[UR20][R38.64] ;  /* 0x0000001426742981 */ /* 0x0002a2000c1e1100 */
[----:B0-----:R-:W0:Y:S01]  /*3fb0*/  LDC R8, c[0x0][0x3c4] ;  /* 0x0000f100ff087b82 */ /* 0x001e220000000800 */
[-C--:B------:R-:W-:Y:S02]  /*3fc0*/  IADD3 R10, P3, PT, R4, R2.reuse, RZ ;  /* 0x00000002040a7210 */ /* 0x080fe40007f7e0ff */
[----:B-1----:R-:W-:Y:S01]  /*3fd0*/  IADD3 R38, P0, PT, R6, R2, RZ ;  /* 0x0000000206267210 */ /* 0x002fe20007f1e0ff */
[----:B------:R-:W-:-:S04]  /*3fe0*/  IMAD R0, R5, 0x47, RZ ;  /* 0x0000004705007824 */ /* 0x000fc800078e02ff */
[----:B------:R-:W1:Y:S01]  /*3ff0*/  LDC R9, c[0x0][0x3c4] ;  /* 0x0000f100ff097b82 */ /* 0x000e620000000800 */
[-C--:B------:R-:W-:Y:S02]  /*4000*/  LEA.HI.X.SX32 R39, R6, R3.reuse, 0x1, P0 ;  /* 0x0000000306277211 */ /* 0x080fe400000f0eff */
[----:B------:R-:W-:-:S05]  /*4010*/  LEA.HI.X.SX32 R11, R4, R3, 0x1, P3 ;  /* 0x00000003040b7211 */ /* 0x000fca00018f0eff */
[----:B------:R-:W1:Y:S01]  /*4020*/  LDC R6, c[0x0][0x3c4] ;  /* 0x0000f100ff067b82 */ /* 0x000e620000000800 */
[----:B---3--:R-:W-:Y:S01]  /*4030*/  IMAD R4, R7, 0x58, RZ ;  /* 0x0000005807047824 */ /* 0x008fe200078e02ff */
[----:B------:R3:W-:Y:S01]  /*4040*/  STL.64 [R1+0x598], R10 ;  /* 0x0005980a01007387 */ /* 0x0007e20000100a00 */
[----:B------:R-:W-:-:S03]  /*4050*/  IMAD R5, R5, 0x4f, RZ ;  /* 0x0000004f05057824 */ /* 0x000fc600078e02ff */
[----:B------:R3:W2:Y:S02]  /*4060*/  @P2 LDG.E.U8 R115, desc[UR20][R10.64] ;  /* 0x000000140a732981 */ /* 0x0006a4000c1e1100 */
[----:B------:R-:W4:Y:S01]  /*4070*/  LDC R7, c[0x0][0x3c4] ;  /* 0x0000f100ff077b82 */ /* 0x000f220000000800 */
[-C--:B------:R-:W-:Y:S01]  /*4080*/  IADD3 R40, P0, PT, R5, R2.reuse, RZ ;  /* 0x0000000205287210 */ /* 0x080fe20007f1e0ff */
[----:B------:R0:W2:Y:S01]  /*4090*/  @P2 LDG.E.U8 R114, desc[UR20][R38.64] ;  /* 0x0000001426722981 */ /* 0x0000a2000c1e1100 */
[----:B---3--:R-:W-:-:S04]  /*40a0*/  IADD3 R10, P3, PT, R0, R2, RZ ;  /* 0x00000002000a7210 */ /* 0x008fc80007f7e0ff */
[-C--:B------:R-:W-:Y:S01]  /*40b0*/  LEA.HI.X.SX32 R11, R0, R3.reuse, 0x1, P3 ;  /* 0x00000003000b7211 */ /* 0x080fe200018f0eff */
[----:B0-----:R-:W-:Y:S01]  /*40c0*/  IMAD R0, R8, 0x60, RZ ;  /* 0x0000006008007824 */ /* 0x001fe200078e02ff */
[----:B------:R0:W-:Y:S01]  /*40d0*/  STL.64 [R1+0x558], R38 ;  /* 0x0005582601007387 */ /* 0x0001e20000100a00 */
[----:B------:R-:W-:Y:S02]  /*40e0*/  LEA.HI.X.SX32 R41, R5, R3, 0x1, P0 ;  /* 0x0000000305297211 */ /* 0x000fe400000f0eff */
[----:B------:R-:W3:Y:S01]  /*40f0*/  LDC R5, c[0x0][0x3c4] ;  /* 0x0000f100ff057b82 */ /* 0x000ee20000000800 */
[----:B------:R1:W-:Y:S04]  /*4100*/  STL.64 [R1+0x518], R10 ;  /* 0x0005180a01007387 */ /* 0x0003e80000100a00 */
[----:B------:R1:W2:Y:S01]  /*4110*/  @P2 LDG.E.U8 R113, desc[UR20][R10.64] ;  /* 0x000000140a712981 */ /* 0x0002a2000c1e1100 */
[----:B0-----:R-:W-:-:S02]  /*4120*/  IADD3 R38, P3, PT, R4, R2, RZ ;  /* 0x0000000204267210 */ /* 0x001fc40007f7e0ff */
[-C--:B-1----:R-:W-:Y:S02]  /*4130*/  IADD3 R10, P0, PT, R0, R2.reuse, RZ ;  /* 0x00000002000a7210 */ /* 0x082fe40007f1e0ff */
[-C--:B------:R-:W-:Y:S02]  /*4140*/  LEA.HI.X.SX32 R39, R4, R3.reuse, 0x1, P3 ;  /* 0x0000000304277211 */ /* 0x080fe400018f0eff */
[----:B------:R-:W-:Y:S01]  /*4150*/  LEA.HI.X.SX32 R11, R0, R3, 0x1, P0 ;  /* 0x00000003000b7211 */ /* 0x000fe200000f0eff */
[----:B------:R-:W-:Y:S01]  /*4160*/  IMAD R0, R6, 0x68, RZ ;  /* 0x0000006806007824 */ /* 0x000fe200078e02ff */
[----:B------:R-:W-:Y:S01]  /*4170*/  STL.64 [R1+0x4d8], R40 ;  /* 0x0004d82801007387 */ /* 0x000fe20000100a00 */
[----:B----4-:R-:W-:Y:S01]  /*4180*/  IMAD R4, R7, 0x70, RZ ;  /* 0x0000007007047824 */ /* 0x010fe200078e02ff */
[----:B------:R-:W0:Y:S02]  /*4190*/  LDC R6, c[0x0][0x3c4] ;  /* 0x0000f100ff067b82 */ /* 0x000e240000000800 */
[----:B------:R1:W-:Y:S04]  /*41a0*/  STL.64 [R1+0x490], R38 ;  /* 0x0004902601007387 */ /* 0x0003e80000100a00 */
[----:B------:R1:W4:Y:S02]  /*41b0*/  @P2 LDG.E.U8 R33, desc[UR20][R38.64] ;  /* 0x0000001426212981 */ /* 0x000324000c1e1100 */
[----:B------:R-:W0:Y:S02]  /*41c0*/  LDC R7, c[0x0][0x3c4] ;  /* 0x0000f100ff077b82 */ /* 0x000e240000000800 */
[----:B------:R3:W-:Y:S04]  /*41d0*/  STL.64 [R1+0x450], R10 ;  /* 0x0004500a01007387 */ /* 0x0007e80000100a00 */
[----:B------:R3:W2:Y:S01]  /*41e0*/  @P2 LDG.E.U8 R26, desc[UR20][R10.64] ;  /* 0x000000140a1a2981 */ /* 0x0006a2000c1e1100 */
[----:B-1----:R-:W-:-:S04]  /*41f0*/  IADD3 R38, P0, PT, R0, R2, RZ ;  /* 0x0000000200267210 */ /* 0x002fc80007f1e0ff */
[-C--:B------:R-:W-:Y:S02]  /*4200*/  LEA.HI.X.SX32 R39, R0, R3.reuse, 0x1, P0 ;  /* 0x0000000300277211 */ /* 0x080fe400000f0eff */
[C---:B---3--:R-:W-:Y:S01]  /*4210*/  IADD3 R10, P0, PT, R4.reuse, R2, RZ ;  /* 0x00000002040a7210 */ /* 0x048fe20007f1e0ff */
[----:B------:R-:W-:Y:S01]  /*4220*/  IMAD R0, R9, 0x78, RZ ;  /* 0x0000007809007824 */ /* 0x000fe200078e02ff */
[----:B------:R-:W-:Y:S01]  /*4230*/  PRMT R52, RZ, 0x7610, R52 ;  /* 0x00007610ff347816 */ /* 0x000fe20000000034 */
[----:B------:R-:W1:Y:S01]  /*4240*/  LDC R9, c[0x0][0x3c4] ;  /* 0x0000f100ff097b82 */ /* 0x000e620000000800 */
[----:B------:R-:W-:Y:S01]  /*4250*/  LEA.HI.X.SX32 R11, R4, R3, 0x1, P0 ;  /* 0x00000003040b7211 */ /* 0x000fe200000f0eff */
[----:B------:R-:W-:Y:S04]  /*4260*/  STL.64 [R1+0x410], R38 ;  /* 0x0004102601007387 */ /* 0x000fe80000100a00 */
[----:B------:R3:W-:Y:S04]  /*4270*/  STL.64 [R1+0x3d0], R10 ;  /* 0x0003d00a01007387 */ /* 0x0007e80000100a00 */
[----:B------:R3:W2:Y:S01]  /*4280*/  @P2 LDG.E.U8 R14, desc[UR20][R10.64] ;  /* 0x000000140a0e2981 */ /* 0x0006a2000c1e1100 */
[----:B------:R-:W-:-:S02]  /*4290*/  IMAD R4, R5, 0x59, RZ ;  /* 0x0000005905047824 */ /* 0x000fc400078e02ff */
[----:B------:R-:W1:Y:S01]  /*42a0*/  LDC R5, c[0x0][0x3c4] ;  /* 0x0000f100ff057b82 */ /* 0x000e620000000800 */
[----:B------:R3:W2:Y:S01]  /*42b0*/  @P2 LDG.E.U8 R20, desc[UR20][R38.64] ;  /* 0x0000001426142981 */ /* 0x0006a2000c1e1100 */
[----:B------:R-:W-:-:S03]  /*42c0*/  PRMT R8, RZ, 0x7610, R8 ;  /* 0x00007610ff087816 */ /* 0x000fc60000000008 */
[----:B------:R0:W2:Y:S03]  /*42d0*/  @P2 LDG.E.U8 R52, desc[UR20][R40.64] ;  /* 0x0000001428342981 */ /* 0x0000a6000c1e1100 */
[----:B---3--:R-:W3:Y:S01]  /*42e0*/  LDC R10, c[0x0][0x3c4] ;  /* 0x0000f100ff0a7b82 */ /* 0x008ee20000000800 */
[----:B------:R-:W-:-:S07]  /*42f0*/  IADD3 R38, P3, PT, R0, R2, RZ ;  /* 0x0000000200267210 */ /* 0x000fce0007f7e0ff */
[----:B------:R-:W3:Y:S01]  /*4300*/  LDC R11, c[0x0][0x3c4] ;  /* 0x0000f100ff0b7b82 */ /* 0x000ee20000000800 */
[-C--:B------:R-:W-:Y:S01]  /*4310*/  LEA.HI.X.SX32 R39, R0, R3.reuse, 0x1, P3 ;  /* 0x0000000300277211 */ /* 0x080fe200018f0eff */
[----:B0-----:R-:W-:Y:S01]  /*4320*/  IMAD R0, R6, 0x61, RZ ;  /* 0x0000006106007824 */ /* 0x001fe200078e02ff */
[----:B------:R-:W-:Y:S02]  /*4330*/  IADD3 RZ, P0, PT, R2, UR4, RZ ;  /* 0x0000000402ff7c10 */ /* 0x000fe4000ff1e0ff */
[C---:B------:R-:W-:Y:S01]  /*4340*/  IADD3 R40, P3, PT, R4.reuse, R2, RZ ;  /* 0x0000000204287210 */ /* 0x040fe20007f7e0ff */
[----:B------:R0:W-:Y:S01]  /*4350*/  STL.64 [R1+0x390], R38 ;  /* 0x0003902601007387 */ /* 0x0001e20000100a00 */
[-C--:B------:R-:W-:Y:S01]  /*4360*/  LEA.HI.X.SX32 R51, R7, R3.reuse, 0x1, P0 ;  /* 0x0000000307337211 */ /* 0x080fe200000f0eff */
[----:B------:R-:W3:Y:S01]  /*4370*/  LDC R6, c[0x0][0x3c4] ;  /* 0x0000f100ff067b82 */ /* 0x000ee20000000800 */
[----:B------:R-:W-:Y:S01]  /*4380*/  LEA.HI.X.SX32 R41, R4, R3, 0x1, P3 ;  /* 0x0000000304297211 */ /* 0x000fe200018f0eff */
[----:B------:R0:W2:Y:S01]  /*4390*/  @P2 LDG.E.U8 R8, desc[UR20][R38.64] ;  /* 0x0000001426082981 */ /* 0x0000a2000c1e1100 */
[----:B-1----:R-:W-:Y:S01]  /*43a0*/  IMAD R4, R9, 0x69, RZ ;  /* 0x0000006909047824 */ /* 0x002fe200078e02ff */
[----:B------:R-:W-:Y:S01]  /*43b0*/  PRMT R32, RZ, 0x7610, R32 ;  /* 0x00007610ff207816 */ /* 0x000fe20000000020 */
[----:B------:R-:W-:Y:S01]  /*43c0*/  VIADD R50, R2, UR5 ;  /* 0x0000000502327c36 */ /* 0x000fe20008000000 */
[----:B------:R-:W-:-:S02]  /*43d0*/  PRMT R25, RZ, 0x7610, R25 ;  /* 0x00007610ff197816 */ /* 0x000fc40000000019 */
[----:B------:R-:W1:Y:S01]  /*43e0*/  LDC R9, c[0x0][0x3c4] ;  /* 0x0000f100ff097b82 */ /* 0x000e620000000800 */
[CC--:B0-----:R-:W-:Y:S01]  /*43f0*/  IADD3 R38, P0, PT, R0.reuse, R2.reuse, RZ ;  /* 0x0000000200267210 */ /* 0x0c1fe20007f1e0ff */
[----:B------:R-:W-:Y:S03]  /*4400*/  STL.64 [R1+0x6d8], R50 ;  /* 0x0006d83201007387 */ /* 0x000fe60000100a00 */
[----:B------:R-:W-:Y:S01]  /*4410*/  LEA.HI.X.SX32 R39, R0, R3, 0x1, P0 ;  /* 0x0000000300277211 */ /* 0x000fe200000f0eff */
[----:B---3--:R-:W-:Y:S01]  /*4420*/  IMAD R0, R10, 0x71, RZ ;  /* 0x000000710a007824 */ /* 0x008fe200078e02ff */
[----:B------:R0:W3:Y:S01]  /*4430*/  @P2 LDG.E.U8 R32, desc[UR20][R40.64] ;  /* 0x0000001428202981 */ /* 0x0000e2000c1e1100 */
[----:B------:R-:W1:Y:S03]  /*4440*/  LDC R10, c[0x0][0x3c4] ;  /* 0x0000f100ff0a7b82 */ /* 0x000e660000000800 */
[----:B------:R0:W-:Y:S04]  /*4450*/  STL.64 [R1+0x488], R40 ;  /* 0x0004882801007387 */ /* 0x0001e80000100a00 */
[----:B------:R0:W-:Y:S04]  /*4460*/  STL.64 [R1+0x448], R38 ;  /* 0x0004482601007387 */ /* 0x0001e80000100a00 */
[----:B------:R0:W2:Y:S02]  /*4470*/  @P2 LDG.E.U8 R25, desc[UR20][R38.64] ;  /* 0x0000001426192981 */ /* 0x0000a4000c1e1100 */
[----:B0-----:R-:W-:-:S02]  /*4480*/  IADD3 R40, P0, PT, R4, R2, RZ ;  /* 0x0000000204287210 */ /* 0x001fc40007f1e0ff */
[----:B------:R-:W-:Y:S02]  /*4490*/  PRMT R13, RZ, 0x7610, R13 ;  /* 0x00007610ff0d7816 */ /* 0x000fe4000000000d */
[----:B------:R-:W-:Y:S02]  /*44a0*/  IADD3 R38, P3, PT, R0, R2, RZ ;  /* 0x0000000200267210 */ /* 0x000fe40007f7e0ff */
[-C--:B------:R-:W-:Y:S01]  /*44b0*/  LEA.HI.X.SX32 R41, R4, R3.reuse, 0x1, P0 ;  /* 0x0000000304297211 */ /* 0x080fe200000f0eff */
[----:B------:R-:W-:Y:S01]  /*44c0*/  IMAD R4, R11, 0x79, RZ ;  /* 0x000000790b047824 */ /* 0x000fe200078e02ff */
[----:B------:R-:W-:Y:S01]  /*44d0*/  PRMT R19, RZ, 0x7610, R19 ;  /* 0x00007610ff137816 */ /* 0x000fe20000000013 */
[----:B------:R-:W0:Y:S01]  /*44e0*/  LDC R11, c[0x0][0x3c4] ;  /* 0x0000f100ff0b7b82 */ /* 0x000e220000000800 */
[----:B------:R-:W-:Y:S01]  /*44f0*/  LEA.HI.X.SX32 R39, R0, R3, 0x1, P3 ;  /* 0x0000000300277211 */ /* 0x000fe200018f0eff */
[----:B------:R-:W-:Y:S01]  /*4500*/  IMAD R0, R5, 0x5a, RZ ;  /* 0x0000005a05007824 */ /* 0x000fe200078e02ff */
[----:B------:R-:W-:Y:S04]  /*4510*/  STL.64 [R1+0x408], R40 ;  /* 0x0004082801007387 */ /* 0x000fe80000100a00 */
[----:B------:R1:W-:Y:S04]  /*4520*/  STL.64 [R1+0x3c8], R38 ;  /* 0x0003c82601007387 */ /* 0x0003e80000100a00 */
[----:B------:R1:W2:Y:S01]  /*4530*/  @P2 LDG.E.U8 R13, desc[UR20][R38.64] ;  /* 0x00000014260d2981 */ /* 0x0002a2000c1e1100 */
[----:B------:R-:W-:-:S03]  /*4540*/  PRMT R36, RZ, 0x7610, R36 ;  /* 0x00007610ff247816 */ /* 0x000fc60000000024 */
[----:B------:R1:W2:Y:S01]  /*4550*/  @P2 LDG.E.U8 R19, desc[UR20][R40.64] ;  /* 0x0000001428132981 */ /* 0x0002a2000c1e1100 */
[----:B------:R-:W-:Y:S01]  /*4560*/  PRMT R7, RZ, 0x7610, R7 ;  /* 0x00007610ff077816 */ /* 0x000fe20000000007 */
[----:B-1----:R-:W-:Y:S02]  /*4570*/  IMAD R5, R9, 0x6a, RZ ;  /* 0x0000006a09057824 */ /* 0x002fe400078e02ff */
[----:B------:R-:W1:Y:S01]  /*4580*/  LDC R9, c[0x0][0x3c4] ;  /* 0x0000f100ff097b82 */ /* 0x000e620000000800 */
[----:B------:R0:W2:Y:S01]  /*4590*/  @P2 LDG.E.U8 R36, desc[UR20][R50.64] ;  /* 0x0000001432242981 */ /* 0x0000a2000c1e1100 */
[-C--:B------:R-:W-:Y:S02]  /*45a0*/  IADD3 R38, P0, PT, R0, R2.reuse, RZ ;  /* 0x0000000200267210 */ /* 0x080fe40007f1e0ff */
[----:B------:R-:W-:Y:S02]  /*45b0*/  IADD3 R40, P3, PT, R4, R2, RZ ;  /* 0x0000000204287210 */ /* 0x000fe40007f7e0ff */
[-C--:B------:R-:W-:Y:S01]  /*45c0*/  LEA.HI.X.SX32 R39, R0, R3.reuse, 0x1, P0 ;  /* 0x0000000300277211 */ /* 0x080fe200000f0eff */
[----:B------:R-:W-:Y:S01]  /*45d0*/  IMAD R0, R6, 0x62, RZ ;  /* 0x0000006206007824 */ /* 0x000fe200078e02ff */
[----:B------:R-:W-:Y:S01]  /*45e0*/  LEA.HI.X.SX32 R41, R4, R3, 0x1, P3 ;  /* 0x0000000304297211 */ /* 0x000fe200018f0eff */
[----:B------:R-:W-:-:S02]  /*45f0*/  IMAD R4, R10, 0x72, RZ ;  /* 0x000000720a047824 */ /* 0x000fc400078e02ff */
[----:B------:R-:W2:Y:S01]  /*4600*/  @P2 LDG.E.U8 R31, desc[UR20][R38.64] ;  /* 0x00000014261f2981 */ /* 0x000ea2000c1e1100 */
[C---:B0-----:R-:W-:Y:S01]  /*4610*/  IADD3 R50, P0, PT, R0.reuse, R2, RZ ;  /* 0x0000000200327210 */ /* 0x041fe20007f1e0ff */
[----:B------:R-:W0:Y:S02]  /*4620*/  LDC R10, c[0x0][0x3c4] ;  /* 0x0000f100ff0a7b82 */ /* 0x000e240000000800 */
[----:B------:R1:W-:Y:S04]  /*4630*/  STL.64 [R1+0x388], R40 ;  /* 0x0003882801007387 */ /* 0x0003e80000100a00 */
[----:B------:R1:W2:Y:S01]  /*4640*/  @P2 LDG.E.U8 R7, desc[UR20][R40.64] ;  /* 0x0000001428072981 */ /* 0x0002a2000c1e1100 */
[----:B------:R-:W-:-:S03]  /*4650*/  LEA.HI.X.SX32 R51, R0, R3, 0x1, P0 ;  /* 0x0000000300337211 */ /* 0x000fc600000f0eff */
[----:B------:R1:W-:Y:S02]  /*4660*/  STL.64 [R1+0x480], R38 ;  /* 0x0004802601007387 */ /* 0x0003e40000100a00 */
[CC--:B-1----:R-:W-:Y:S02]  /*4670*/  IADD3 R40, P3, PT, R5.reuse, R2.reuse, RZ ;  /* 0x0000000205287210 */ /* 0x0c2fe40007f7e0ff */
[----:B------:R-:W-:Y:S02]  /*4680*/  PRMT R18, RZ, 0x7610, R18 ;  /* 0x00007610ff127816 */ /* 0x000fe40000000012 */
[-C--:B------:R-:W-:Y:S02]  /*4690*/  LEA.HI.X.SX32 R41, R5, R3.reuse, 0x1, P3 ;  /* 0x0000000305297211 */ /* 0x080fe400018f0eff */
[CC--:B------:R-:W-:Y:S01]  /*46a0*/  IADD3 R38, P0, PT, R4.reuse, R2.reuse, RZ ;  /* 0x0000000204267210 */ /* 0x0c0fe20007f1e0ff */
[----:B------:R-:W1:Y:S01]  /*46b0*/  LDC R5, c[0x0][0x3c4] ;  /* 0x0000f100ff057b82 */ /* 0x000e620000000800 */
[----:B------:R-:W-:Y:S01]  /*46c0*/  PRMT R12, RZ, 0x7610, R12 ;  /* 0x00007610ff0c7816 */ /* 0x000fe2000000000c */
[----:B------:R-:W-:Y:S01]  /*46d0*/  IMAD R0, R11, 0x7a, RZ ;  /* 0x0000007a0b007824 */ /* 0x000fe200078e02ff */
[----:B------:R-:W-:Y:S01]  /*46e0*/  LEA.HI.X.SX32 R39, R4, R3, 0x1, P0 ;  /* 0x0000000304277211 */ /* 0x000fe200000f0eff */
[----:B------:R-:W-:Y:S01]  /*46f0*/  IMAD R4, R15, 0x5b, RZ ;  /* 0x0000005b0f047824 */ /* 0x000fe200078e02ff */
[----:B------:R-:W-:Y:S03]  /*4700*/  STL.64 [R1+0x440], R50 ;  /* 0x0004403201007387 */ /* 0x000fe60000100a00 */
[----:B------:R-:W0:Y:S01]  /*4710*/  LDC R15, c[0x0][0x3c4] ;  /* 0x0000f100ff0f7b82 */ /* 0x000e220000000800 */
[----:B------:R1:W-:Y:S04]  /*4720*/  STL.64 [R1+0x400], R40 ;  /* 0x0004002801007387 */ /* 0x0003e80000100a00 */
[----:B------:R1:W2:Y:S04]  /*4730*/  @P2 LDG.E.U8 R18, desc[UR20][R40.64] ;  /* 0x0000001428122981 */ /* 0x0002a8000c1e1100 */
[----:B------:R1:W-:Y:S04]  /*4740*/  STL.64 [R1+0x3c0], R38 ;  /* 0x0003c02601007387 */ /* 0x0003e80000100a00 */
[----:B------:R1:W2:Y:S02]  /*4750*/  @P2 LDG.E.U8 R12, desc[UR20][R38.64] ;  /* 0x00000014260c2981 */ /* 0x0002a4000c1e1100 */
[----:B-1----:R-:W-:-:S02]  /*4760*/  IADD3 R40, P3, PT, R0, R2, RZ ;  /* 0x0000000200287210 */ /* 0x002fc40007f7e0ff */
[----:B------:R-:W-:Y:S02]  /*4770*/  PRMT R6, RZ, 0x7610, R6 ;  /* 0x00007610ff067816 */ /* 0x000fe40000000006 */
[----:B------:R-:W-:Y:S02]  /*4780*/  PRMT R30, RZ, 0x7610, R30 ;  /* 0x00007610ff1e7816 */ /* 0x000fe4000000001e */
[-C--:B------:R-:W-:Y:S02]  /*4790*/  IADD3 R38, P0, PT, R4, R2.reuse, RZ ;  /* 0x0000000204267210 */ /* 0x080fe40007f1e0ff */
[-C--:B------:R-:W-:Y:S01]  /*47a0*/  LEA.HI.X.SX32 R41, R0, R3.reuse, 0x1, P3 ;  /* 0x0000000300297211 */ /* 0x080fe200018f0eff */
[----:B------:R-:W-:Y:S01]  /*47b0*/  IMAD R0, R16, 0x63, RZ ;  /* 0x0000006310007824 */ /* 0x000fe200078e02ff */
[----:B------:R-:W-:Y:S01]  /*47c0*/  LEA.HI.X.SX32 R39, R4, R3, 0x1, P0 ;  /* 0x0000000304277211 */ /* 0x000fe200000f0eff */
[----:B------:R-:W-:Y:S01]  /*47d0*/  IMAD R4, R9, 0x6b, RZ ;  /* 0x0000006b09047824 */ /* 0x000fe200078e02ff */
[----:B------:R-:W1:Y:S01]  /*47e0*/  LDC R16, c[0x0][0x3c4] ;  /* 0x0000f100ff107b82 */ /* 0x000e620000000800 */
[----:B------:R0:W-:Y:S04]  /*47f0*/  STL.64 [R1+0x380], R40 ;  /* 0x0003802801007387 */ /* 0x0001e80000100a00 */
[----:B------:R0:W2:Y:S04]  /*4800*/  @P2 LDG.E.U8 R6, desc[UR20][R40.64] ;  /* 0x0000001428062981 */ /* 0x0000a8000c1e1100 */
[----:B------:R0:W-:Y:S04]  /*4810*/  STL.64 [R1+0x478], R38 ;  /* 0x0004782601007387 */ /* 0x0001e80000100a00 */
[----:B------:R0:W2:Y:S02]  /*4820*/  @P2 LDG.E.U8 R30, desc[UR20][R38.64] ;  /* 0x00000014261e2981 */ /* 0x0000a4000c1e1100 */
[----:B0-----:R-:W-:-:S02]  /*4830*/  IADD3 R40, P0, PT, R0, R2, RZ ;  /* 0x0000000200287210 */ /* 0x001fc40007f1e0ff */
[----:B------:R-:W-:Y:S02]  /*4840*/  PRMT R24, RZ, 0x7610, R24 ;  /* 0x00007610ff187816 */ /* 0x000fe40000000018 */
[-C--:B------:R-:W-:Y:S02]  /*4850*/  LEA.HI.X.SX32 R41, R0, R3.reuse, 0x1, P0 ;  /* 0x0000000300297211 */ /* 0x080fe400000f0eff */
[CC--:B------:R-:W-:Y:S01]  /*4860*/  IADD3 R38, P3, PT, R4.reuse, R2.reuse, RZ ;  /* 0x0000000204267210 */ /* 0x0c0fe20007f7e0ff */
[----:B------:R-:W-:Y:S01]  /*4870*/  IMAD R0, R5, 0x73, RZ ;  /* 0x0000007305007824 */ /* 0x000fe200078e02ff */
[----:B------:R-:W-:Y:S01]  /*4880*/  PRMT R23, RZ, 0x7610, R23 ;  /* 0x00007610ff177816 */ /* 0x000fe20000000017 */
[----:B------:R0:W2:Y:S01]  /*4890*/  @P2 LDG.E.U8 R24, desc[UR20][R50.64] ;  /* 0x0000001432182981 */ /* 0x0000a2000c1e1100 */
[----:B------:R-:W-:Y:S01]  /*48a0*/  LEA.HI.X.SX32 R39, R4, R3, 0x1, P3 ;  /* 0x0000000304277211 */ /* 0x000fe200018f0eff */
[----:B------:R-:W-:Y:S02]  /*48b0*/  IMAD R4, R10, 0x7b, RZ ;  /* 0x0000007b0a047824 */ /* 0x000fe400078e02ff */
[----:B------:R-:W4:Y:S01]  /*48c0*/  LDC R10, c[0x0][0x3c4] ;  /* 0x0000f100ff0a7b82 */ /* 0x000f220000000800 */
[----:B------:R-:W-:Y:S01]  /*48d0*/  PRMT R17, RZ, 0x7610, R17 ;  /* 0x00007610ff117816 */ /* 0x000fe20000000011 */
[----:B------:R-:W-:Y:S01]  /*48e0*/  IMAD R9, R15, 0x5c, RZ ;  /* 0x0000005c0f097824 */ /* 0x000fe200078e02ff */
[----:B------:R1:W-:Y:S01]  /*48f0*/  STL.64 [R1+0x438], R40 ;  /* 0x0004382801007387 */ /* 0x0003e20000100a00 */
[----:B0-----:R-:W-:-:S03]  /*4900*/  IADD3 R50, P0, PT, R0, R2, RZ ;  /* 0x0000000200327210 */ /* 0x001fc60007f1e0ff */
[----:B------:R1:W2:Y:S01]  /*4910*/  @P2 LDG.E.U8 R23, desc[UR20][R40.64] ;  /* 0x0000001428172981 */ /* 0x0002a2000c1e1100 */
[----:B------:R-:W-:Y:S01]  /*4920*/  PRMT R5, RZ, 0x7610, R5 ;  /* 0x00007610ff057816 */ /* 0x000fe20000000005 */
[----:B------:R-:W0:Y:S01]  /*4930*/  LDC R15, c[0x0][0x3c4] ;  /* 0x0000f100ff0f7b82 */ /* 0x000e220000000800 */
[-C--:B------:R-:W-:Y:S01]  /*4940*/  LEA.HI.X.SX32 R51, R0, R3.reuse, 0x1, P0 ;  /* 0x0000000300337211 */ /* 0x080fe200000f0eff */
[----:B------:R1:W-:Y:S04]  /*4950*/  STL.64 [R1+0x3f8], R38 ;  /* 0x0003f82601007387 */ /* 0x0003e80000100a00 */
[----:B------:R1:W2:Y:S02]  /*4960*/  @P2 LDG.E.U8 R17, desc[UR20][R38.64] ;  /* 0x0000001426112981 */ /* 0x0002a4000c1e1100 */
[C---:B-1----:R-:W-:Y:S01]  /*4970*/  IADD3 R40, P3, PT, R4.reuse, R2, RZ ;  /* 0x0000000204287210 */ /* 0x042fe20007f7e0ff */
[----:B------:R-:W-:Y:S01]  /*4980*/  IMAD R0, R21, 0x64, RZ ;  /* 0x0000006415007824 */ /* 0x000fe200078e02ff */
[----:B------:R-:W-:Y:S01]  /*4990*/  STL.64 [R1+0x3b8], R50 ;  /* 0x0003b83201007387 */ /* 0x000fe20000100a00 */
[----:B------:R-:W1:Y:S01]  /*49a0*/  LDC R21, c[0x0][0x3c4] ;  /* 0x0000f100ff157b82 */ /* 0x000e620000000800 */
[----:B------:R-:W-:-:S02]  /*49b0*/  LEA.HI.X.SX32 R41, R4, R3, 0x1, P3 ;  /* 0x0000000304297211 */ /* 0x000fc400018f0eff */
[C---:B------:R-:W-:Y:S01]  /*49c0*/  IADD3 R38, P0, PT, R9.reuse, R2, RZ ;  /* 0x0000000209267210 */ /* 0x040fe20007f1e0ff */
[----:B------:R-:W-:Y:S02]  /*49d0*/  IMAD R4, R16, 0x6c, RZ ;  /* 0x0000006c10047824 */ /* 0x000fe400078e02ff */
[----:B------:R4:W2:Y:S01]  /*49e0*/  @P2 LDG.E.U8 R5, desc[UR20][R40.64] ;  /* 0x0000001428052981 */ /* 0x0008a2000c1e1100 */
[----:B------:R-:W-:-:S03]  /*49f0*/  LEA.HI.X.SX32 R39, R9, R3, 0x1, P0 ;  /* 0x0000000309277211 */ /* 0x000fc600000f0eff */
[----:B------:R4:W-:Y:S01]  /*4a00*/  STL.64 [R1+0x378], R40 ;  /* 0x0003782801007387 */ /* 0x0009e20000100a00 */
[----:B------:R-:W-:-:S03]  /*4a10*/  PRMT R22, RZ, 0x7610, R22 ;  /* 0x00007610ff167816 */ /* 0x000fc60000000016 */
[----:B------:R4:W-:Y:S04]  /*4a20*/  STL.64 [R1+0x470], R38 ;  /* 0x0004702601007387 */ /* 0x0009e80000100a00 */
[----:B------:R4:W2:Y:S02]  /*4a30*/  @P2 LDG.E.U8 R29, desc[UR20][R38.64] ;  /* 0x00000014261d2981 */ /* 0x0008a4000c1e1100 */
[-C--:B----4-:R-:W-:Y:S01]  /*4a40*/  IADD3 R40, P0, PT, R0, R2.reuse, RZ ;  /* 0x0000000200287210 */ /* 0x090fe20007f1e0ff */
[----:B------:R-:W-:Y:S01]  /*4a50*/  IMAD R9, R27, 0x74, RZ ;  /* 0x000000741b097824 */ /* 0x000fe200078e02ff */
[----:B------:R-:W-:Y:S01]  /*4a60*/  PRMT R16, RZ, 0x7610, R16 ;  /* 0x00007610ff107816 */ /* 0x000fe20000000010 */
[----:B------:R-:W4:Y:S01]  /*4a70*/  LDC R27, c[0x0][0x3c4] ;  /* 0x0000f100ff1b7b82 */ /* 0x000f220000000800 */
[----:B------:R-:W-:-:S02]  /*4a80*/  IADD3 R38, P3, PT, R4, R2, RZ ;  /* 0x0000000204267210 */ /* 0x000fc40007f7e0ff */
[-C--:B------:R-:W-:Y:S01]  /*4a90*/  LEA.HI.X.SX32 R41, R0, R3.reuse, 0x1, P0 ;  /* 0x0000000300297211 */ /* 0x080fe200000f0eff */
[----:B------:R-:W-:Y:S01]  /*4aa0*/  IMAD R0, R10, 0x7c, RZ ;  /* 0x0000007c0a007824 */ /* 0x000fe200078e02ff */
[----:B------:R-:W-:-:S03]  /*4ab0*/  LEA.HI.X.SX32 R39, R4, R3, 0x1, P3 ;  /* 0x0000000304277211 */ /* 0x000fc600018f0eff */
[----:B------:R0:W-:Y:S04]  /*4ac0*/  STL.64 [R1+0x430], R40 ;  /* 0x0004302801007387 */ /* 0x0001e80000100a00 */
[----:B------:R0:W2:Y:S04]  /*4ad0*/  @P2 LDG.E.U8 R22, desc[UR20][R40.64] ;  /* 0x0000001428162981 */ /* 0x0000a8000c1e1100 */
[----:B------:R1:W-:Y:S04]  /*4ae0*/  STL.64 [R1+0x3f0], R38 ;  /* 0x0003f02601007387 */ /* 0x0003e80000100a00 */
[----:B------:R1:W2:Y:S01]  /*4af0*/  @P2 LDG.E.U8 R16, desc[UR20][R38.64] ;  /* 0x0000001426102981 */ /* 0x0002a2000c1e1100 */
[----:B0-----:R-:W-:-:S02]  /*4b00*/  IADD3 R40, P0, PT, R9, R2, RZ ;  /* 0x0000000209287210 */ /* 0x001fc40007f1e0ff */
[----:B------:R-:W-:Y:S02]  /*4b10*/  PRMT R4, RZ, 0x7610, R4 ;  /* 0x00007610ff047816 */ /* 0x000fe40000000004 */
[----:B------:R-:W-:Y:S02]  /*4b20*/  LEA.HI.X.SX32 R41, R9, R3, 0x1, P0 ;  /* 0x0000000309297211 */ /* 0x000fe400000f0eff */
[----:B-1----:R-:W-:-:S04]  /*4b30*/  IADD3 R38, P3, PT, R0, R2, RZ ;  /* 0x0000000200267210 */ /* 0x002fc80007f7e0ff */
[----:B------:R-:W-:Y:S01]  /*4b40*/  LEA.HI.X.SX32 R39, R0, R3, 0x1, P3 ;  /* 0x0000000300277211 */ /* 0x000fe200018f0eff */
[----:B------:R-:W-:Y:S01]  /*4b50*/  STL.64 [R1+0x3b0], R40 ;  /* 0x0003b02801007387 */ /* 0x000fe20000100a00 */
[----:B------:R-:W-:Y:S01]  /*4b60*/  IMAD R0, R15, 0x55, RZ ;  /* 0x000000550f007824 */ /* 0x000fe200078e02ff */
[----:B------:R-:W-:Y:S02]  /*4b70*/  PRMT R11, RZ, 0x7610, R11 ;  /* 0x00007610ff0b7816 */ /* 0x000fe4000000000b */
[----:B------:R0:W-:Y:S01]  /*4b80*/  STL.64 [R1+0x370], R38 ;  /* 0x0003702601007387 */ /* 0x0001e20000100a00 */
[----:B------:R-:W-:-:S03]  /*4b90*/  PRMT R10, RZ, 0x7610, R10 ;  /* 0x00007610ff0a7816 */ /* 0x000fc6000000000a */
[----:B------:R0:W2:Y:S01]  /*4ba0*/  @P2 LDG.E.U8 R4, desc[UR20][R38.64] ;  /* 0x0000001426042981 */ /* 0x0000a2000c1e1100 */
[----:B------:R-:W-:Y:S01]  /*4bb0*/  IMAD R9, R21, 0x5d, RZ ;  /* 0x0000005d15097824 */ /* 0x000fe200078e02ff */
[----:B------:R-:W-:Y:S01]  /*4bc0*/  IADD3 R58, P0, PT, R0, R2, RZ ;  /* 0x00000002003a7210 */ /* 0x000fe20007f1e0ff */
[----:B------:R-:W-:Y:S01]  /*4bd0*/  IMAD R15, R28, 0x65, RZ ;  /* 0x000000651c0f7824 */ /* 0x000fe200078e02ff */
[----:B------:R1:W2:Y:S04]  /*4be0*/  @P2 LDG.E.U8 R11, desc[UR20][R50.64] ;  /* 0x00000014320b2981 */ /* 0x0002a8000c1e1100 */
[----:B------:R4:W2:Y:S01]  /*4bf0*/  @P2 LDG.E.U8 R10, desc[UR20][R40.64] ;  /* 0x00000014280a2981 */ /* 0x0008a2000c1e1100 */
[----:B0-----:R-:W0:Y:S01]  /*4c00*/  LDC R38, c[0x0][0x3c4] ;  /* 0x0000f100ff267b82 */ /* 0x001e220000000800 */
[----:B------:R-:W-:-:S02]  /*4c10*/  LEA.HI.X.SX32 R59, R0, R3, 0x1, P0 ;  /* 0x00000003003b7211 */ /* 0x000fc400000f0eff */
[----:B-1----:R-:W-:Y:S02]  /*4c20*/  IADD3 R50, P3, PT, R9, R2, RZ ;  /* 0x0000000209327210 */ /* 0x002fe40007f7e0ff */
[----:B------:R-:W-:-:S03]  /*4c30*/  PRMT R28, RZ, 0x7610, R28 ;  /* 0x00007610ff1c7816 */ /* 0x000fc6000000001c */
[----:B------:R-:W1:Y:S01]  /*4c40*/  LDC R39, c[0x0][0x3c4] ;  /* 0x0000f100ff277b82 */ /* 0x000e620000000800 */
[-C--:B----4-:R-:W-:Y:S02]  /*4c50*/  IADD3 R40, P0, PT, R15, R2.reuse, RZ ;  /* 0x000000020f287210 */ /* 0x090fe40007f1e0ff */
[----:B------:R-:W-:Y:S01]  /*4c60*/  PRMT R21, RZ, 0x7610, R21 ;  /* 0x00007610ff157816 */ /* 0x000fe20000000015 */
[----:B------:R-:W-:Y:S01]  /*4c70*/  IMAD R27, R27, 0x6d, RZ ;  /* 0x0000006d1b1b7824 */ /* 0x000fe200078e02ff */
[-C--:B------:R-:W-:Y:S01]  /*4c80*/  LEA.HI.X.SX32 R51, R9, R3.reuse, 0x1, P3 ;  /* 0x0000000309337211 */ /* 0x080fe200018f0eff */
[----:B------:R-:W-:Y:S01]  /*4c90*/  IMAD R0, R34, 0x75, RZ ;  /* 0x0000007522007824 */ /* 0x000fe200078e02ff */
[----:B------:R-:W-:Y:S01]  /*4ca0*/  LEA.HI.X.SX32 R41, R15, R3, 0x1, P0 ;  /* 0x000000030f297211 */ /* 0x000fe200000f0eff */
[----:B------:R-:W-:Y:S04]  /*4cb0*/  STL.64 [R1+0x4a8], R58 ;  /* 0x0004a83a01007387 */ /* 0x000fe80000100a00 */
[----:B------:R4:W-:Y:S04]  /*4cc0*/  STL.64 [R1+0x468], R50 ;  /* 0x0004683201007387 */ /* 0x0009e80000100a00 */
[----:B------:R4:W2:Y:S04]  /*4cd0*/  @P2 LDG.E.U8 R28, desc[UR20][R50.64] ;  /* 0x00000014321c2981 */ /* 0x0008a8000c1e1100 */
[----:B------:R3:W-:Y:S04]  /*4ce0*/  STL.64 [R1+0x428], R40 ;  /* 0x0004282801007387 */ /* 0x0007e80000100a00 */
[----:B------:R3:W2:Y:S01]  /*4cf0*/  @P2 LDG.E.U8 R21, desc[UR20][R40.64] ;  /* 0x0000001428152981 */ /* 0x0006a2000c1e1100 */
[----:B----4-:R-:W-:-:S02]  /*4d00*/  IADD3 R50, P0, PT, R27, R2, RZ ;  /* 0x000000021b327210 */ /* 0x010fc40007f1e0ff */
[----:B------:R-:W-:Y:S01]  /*4d10*/  PRMT R15, RZ, 0x7610, R15 ;  /* 0x00007610ff0f7816 */ /* 0x000fe2000000000f */
[----:B------:R4:W2:Y:S01]  /*4d20*/  @P2 LDG.E.U8 R35, desc[UR20][R58.64] ;  /* 0x000000143a232981 */ /* 0x0008a2000c1e1100 */
[----:B------:R-:W-:Y:S01]  /*4d30*/  LEA.HI.X.SX32 R51, R27, R3, 0x1, P0 ;  /* 0x000000031b337211 */ /* 0x000fe200000f0eff */
[----:B---3--:R-:W3:Y:S01]  /*4d40*/  LDC R40, c[0x0][0x3c4] ;  /* 0x0000f100ff287b82 */ /* 0x008ee20000000800 */
[----:B0-----:R-:W-:-:S07]  /*4d50*/  IMAD R27, R38, 0x7d, RZ ;  /* 0x0000007d261b7824 */ /* 0x001fce00078e02ff */
[----:B------:R-:W0:Y:S01]  /*4d60*/  LDC R41, c[0x0][0x3c4] ;  /* 0x0000f100ff297b82 */ /* 0x000e220000000800 */
[CC--:B----4-:R-:W-:Y:S01]  /*4d70*/  IADD3 R58, P3, PT, R0.reuse, R2.reuse, RZ ;  /* 0x00000002003a7210 */ /* 0x0d0fe20007f7e0ff */
[----:B------:R4:W-:Y:S01]  /*4d80*/  STL.64 [R1+0x3e8], R50 ;  /* 0x0003e83201007387 */ /* 0x0009e20000100a00 */
[----:B------:R-:W-:Y:S02]  /*4d90*/  PRMT R9, RZ, 0x7610, R9 ;  /* 0x00007610ff097816 */ /* 0x000fe40000000009 */
[----:B------:R-:W-:Y:S01]  /*4da0*/  LEA.HI.X.SX32 R59, R0, R3, 0x1, P3 ;  /* 0x00000003003b7211 */ /* 0x000fe200018f0eff */
[----:B------:R4:W2:Y:S01]  /*4db0*/  @P2 LDG.E.U8 R15, desc[UR20][R50.64] ;  /* 0x00000014320f2981 */ /* 0x0008a2000c1e1100 */
[----:B------:R-:W-:Y:S01]  /*4dc0*/  PRMT R0, RZ, 0x7610, R0 ;  /* 0x00007610ff007816 */ /* 0x000fe20000000000 */
[----:B-1----:R-:W-:Y:S02]  /*4dd0*/  IMAD R38, R39, 0x5e, RZ ;  /* 0x0000005e27267824 */ /* 0x002fe400078e02ff */
[----:B------:R1:W-:Y:S04]  /*4de0*/  STL.64 [R1+0x3a8], R58 ;  /* 0x0003a83a01007387 */ /* 0x0003e80000100a00 */
[----:B------:R1:W2:Y:S01]  /*4df0*/  @P2 LDG.E.U8 R9, desc[UR20][R58.64] ;  /* 0x000000143a092981 */ /* 0x0002a2000c1e1100 */
[----:B----4-:R-:W-:-:S04]  /*4e00*/  IADD3 R50, P3, PT, R27, R2, RZ ;  /* 0x000000021b327210 */ /* 0x010fc80007f7e0ff */
[----:B------:R-:W-:Y:S02]  /*4e10*/  LEA.HI.X.SX32 R51, R27, R3, 0x1, P3 ;  /* 0x000000031b337211 */ /* 0x000fe400018f0eff */
[----:B-1----:R-:W-:-:S03]  /*4e20*/  IADD3 R58, P0, PT, R37, R2, RZ ;  /* 0x00000002253a7210 */ /* 0x002fc60007f1e0ff */
[----:B------:R1:W-:Y:S01]  /*4e30*/  STL.64 [R1+0x368], R50 ;  /* 0x0003683201007387 */ /* 0x0003e20000100a00 */
[----:B------:R-:W-:-:S03]  /*4e40*/  LEA.HI.X.SX32 R59, R37, R3, 0x1, P0 ;  /* 0x00000003253b7211 */ /* 0x000fc600000f0eff */
[----:B------:R1:W4:Y:S01]  /*4e50*/  @P2 LDG.E.U8 R0, desc[UR20][R50.64] ;  /* 0x0000001432002981 */ /* 0x000322000c1e1100 */
[----:B------:R-:W-:Y:S01]  /*4e60*/  PRMT R34, RZ, 0x7610, R34 ;  /* 0x00007610ff227816 */ /* 0x000fe20000000022 */
[----:B---3--:R-:W-:Y:S01]  /*4e70*/  IMAD R37, R40, 0x66, RZ ;  /* 0x0000006628257824 */ /* 0x008fe200078e02ff */
[----:B------:R-:W-:Y:S01]  /*4e80*/  PRMT R27, RZ, 0x7610, R27 ;  /* 0x00007610ff1b7816 */ /* 0x000fe2000000001b */
[----:B------:R3:W-:Y:S04]  /*4e90*/  STL.64 [R1+0x4a0], R58 ;  /* 0x0004a03a01007387 */ /* 0x0007e80000100a00 */
[----:B------:R3:W2:Y:S01]  /*4ea0*/  @P2 LDG.E.U8 R34, desc[UR20][R58.64] ;  /* 0x000000143a222981 */ /* 0x0006a2000c1e1100 */
[----:B-1----:R-:W-:-:S04]  /*4eb0*/  IADD3 R50, P0, PT, R38, R2, RZ ;  /* 0x0000000226327210 */ /* 0x002fc80007f1e0ff */
[-C--:B------:R-:W-:Y:S01]  /*4ec0*/  LEA.HI.X.SX32 R51, R38, R3.reuse, 0x1, P0 ;  /* 0x0000000326337211 */ /* 0x080fe200000f0eff */
[----:B0-----:R-:W-:Y:S01]  /*4ed0*/  IMAD R38, R41, 0x6e, RZ ;  /* 0x0000006e29267824 */ /* 0x001fe200078e02ff */
[----:B------:R-:W-:Y:S01]  /*4ee0*/  PRMT R44, RZ, 0x7610, R44 ;  /* 0x00007610ff2c7816 */ /* 0x000fe2000000002c */
[----:B------:R-:W-:Y:S01]  /*4ef0*/  IMAD R39, R45, 0x76, RZ ;  /* 0x000000762d277824 */ /* 0x000fe200078e02ff */
[CC--:B---3--:R-:W-:Y:S01]  /*4f00*/  IADD3 R58, P0, PT, R37.reuse, R2.reuse, RZ ;  /* 0x00000002253a7210 */ /* 0x0c8fe20007f1e0ff */
[----:B------:R0:W-:Y:S01]  /*4f10*/  STL.64 [R1+0x460], R50 ;  /* 0x0004603201007387 */ /* 0x0001e20000100a00 */
[----:B------:R-:W-:Y:S01]  /*4f20*/  PRMT R42, RZ, 0x7610, R42 ;  /* 0x00007610ff2a7816 */ /* 0x000fe2000000002a */
[----:B------:R-:W1:Y:S02]  /*4f30*/  LDC R41, c[0x0][0x3c4] ;  /* 0x0000f100ff297b82 */ /* 0x000e640000000800 */
[----:B------:R0:W3:Y:S01]  /*4f40*/  @P2 LDG.E.U8 R27, desc[UR20][R50.64] ;  /* 0x00000014321b2981 */ /* 0x0000e2000c1e1100 */
[----:B------:R-:W-:Y:S01]  /*4f50*/  LEA.HI.X.SX32 R59, R37, R3, 0x1, P0 ;  /* 0x00000003253b7211 */ /* 0x000fe200000f0eff */
[----:B------:R-:W-:Y:S01]  /*4f60*/  IMAD R37, R43, 0x7e, RZ ;  /* 0x0000007e2b257824 */ /* 0x000fe200078e02ff */
[----:B0-----:R-:W-:-:S03]  /*4f70*/  IADD3 R50, P3, PT, R38, R2, RZ ;  /* 0x0000000226327210 */ /* 0x001fc60007f7e0ff */
[----:B------:R0:W2:Y:S01]  /*4f80*/  @P2 LDG.E.U8 R44, desc[UR20][R58.64] ;  /* 0x000000143a2c2981 */ /* 0x0000a2000c1e1100 */
[----:B------:R-:W-:-:S03]  /*4f90*/  LEA.HI.X.SX32 R51, R38, R3, 0x1, P3 ;  /* 0x0000000326337211 */ /* 0x000fc600018f0eff */
[----:B------:R0:W-:Y:S04]  /*4fa0*/  STL.64 [R1+0x420], R58 ;  /* 0x0004203a01007387 */ /* 0x0001e80000100a00 */
[----:B------:R0:W-:Y:S04]  /*4fb0*/  STL.64 [R1+0x3e0], R50 ;  /* 0x0003e03201007387 */ /* 0x0001e80000100a00 */
[----:B------:R0:W2:Y:S02]  /*4fc0*/  @P2 LDG.E.U8 R42, desc[UR20][R50.64] ;  /* 0x00000014322a2981 */ /* 0x0000a4000c1e1100 */
[----:B0-----:R-:W-:-:S02]  /*4fd0*/  IADD3 R58, P0, PT, R39, R2, RZ ;  /* 0x00000002273a7210 */ /* 0x001fc40007f1e0ff */
[----:B------:R-:W-:Y:S02]  /*4fe0*/  IADD3 R50, P3, PT, R37, R2, RZ ;  /* 0x0000000225327210 */ /* 0x000fe40007f7e0ff */
[-C--:B------:R-:W-:Y:S02]  /*4ff0*/  LEA.HI.X.SX32 R59, R39, R3.reuse, 0x1, P0 ;  /* 0x00000003273b7211 */ /* 0x080fe400000f0eff */
[----:B------:R-:W-:-:S03]  /*5000*/  LEA.HI.X.SX32 R51, R37, R3, 0x1, P3 ;  /* 0x0000000325337211 */ /* 0x000fc600018f0eff */
[----:B------:R-:W-:Y:S04]  /*5010*/  STL.64 [R1+0x3a0], R58 ;  /* 0x0003a03a01007387 */ /* 0x000fe80000100a00 */
[----:B------:R0:W-:Y:S04]  /*5020*/  STL.64 [R1+0x360], R50 ;  /* 0x0003603201007387 */ /* 0x0001e80000100a00 */
[----:B------:R-:W2:Y:S04]  /*5030*/  LDL.LU R103, [R1+0x18] ;  /* 0x0000180001677983 */ /* 0x000ea80000300800 */
[----:B------:R-:W3:Y:S01]  /*5040*/  LDL.LU R124, [R1+0xc] ;  /* 0x00000c00017c7983 */ /* 0x000ee20000300800 */
[----:B------:R-:W-:Y:S01]  /*5050*/  PRMT R38, RZ, 0x7610, R38 ;  /* 0x00007610ff267816 */ /* 0x000fe20000000026 */
[----:B-1----:R-:W-:-:S02]  /*5060*/  IMAD R37, R41, 0x5f, RZ ;  /* 0x0000005f29257824 */ /* 0x002fc400078e02ff */
[----:B------:R-:W-:Y:S02]  /*5070*/  IMAD R41, R70, 0x67, RZ ;  /* 0x0000006746297824 */ /* 0x000fe400078e02ff */
[----:B------:R-:W-:Y:S01]  /*5080*/  IMAD R70, R75, 0x77, RZ ;  /* 0x000000774b467824 */ /* 0x000fe200078e02ff */
[----:B------:R0:W4:Y:S01]  /*5090*/  @P2 LDG.E.U8 R38, desc[UR20][R50.64] ;  /* 0x0000001432262981 */ /* 0x000122000c1e1100 */
[----:B------:R-:W-:Y:S01]  /*50a0*/  IMAD R96, R74, 0x7f, RZ ;  /* 0x0000007f4a607824 */ /* 0x000fe200078e02ff */
[----:B0-----:R-:W-:-:S04]  /*50b0*/  IADD3 R50, P3, PT, R37, R2, RZ ;  /* 0x0000000225327210 */ /* 0x001fc80007f7e0ff */
[----:B------:R-:W-:Y:S02]  /*50c0*/  LEA.HI.X.SX32 R51, R37, R3, 0x1, P3 ;  /* 0x0000000325337211 */ /* 0x000fe400018f0eff */
[----:B------:R-:W-:-:S04]  /*50d0*/  IADD3 R74, P3, PT, R70, R2, RZ ;  /* 0x00000002464a7210 */ /* 0x000fc80007f7e0ff */
[----:B------:R-:W-:Y:S02]  /*50e0*/  LEA.HI.X.SX32 R75, R70, R3, 0x1, P3 ;  /* 0x00000003464b7211 */ /* 0x000fe400018f0eff */
[----:B------:R-:W0:Y:S01]  /*50f0*/  S2R R70, SR_TID.X ;  /* 0x0000000000467919 */ /* 0x000e220000002100 */
[----:B------:R-:W-:Y:S01]  /*5100*/  IMAD R39, R46, 0x57, RZ ;  /* 0x000000572e277824 */ /* 0x000fe200078e02ff */
[----:B------:R-:W-:-:S04]  /*5110*/  PRMT R40, RZ, 0x7610, R40 ;  /* 0x00007610ff287816 */ /* 0x000fc80000000028 */
[CC--:B------:R-:W-:Y:S02]  /*5120*/  IADD3 R94, P0, PT, R39.reuse, R2.reuse, RZ ;  /* 0x00000002275e7210 */ /* 0x0c0fe40007f1e0ff */
[----:B------:R1:W4:Y:S01]  /*5130*/  @P2 LDG.E.U8 R40, desc[UR20][R58.64] ;  /* 0x000000143a282981 */ /* 0x000322000c1e1100 */
[----:B------:R-:W-:Y:S02]  /*5140*/  PRMT R46, RZ, 0x7610, R46 ;  /* 0x00007610ff2e7816 */ /* 0x000fe4000000002e */
[----:B------:R-:W-:Y:S02]  /*5150*/  LEA.HI.X.SX32 R95, R39, R3, 0x1, P0 ;  /* 0x00000003275f7211 */ /* 0x000fe400000f0eff */
[----:B------:R-:W-:Y:S02]  /*5160*/  PRMT R45, RZ, 0x7610, R45 ;  /* 0x00007610ff2d7816 */ /* 0x000fe4000000002d */
[----:B------:R-:W-:Y:S02]  /*5170*/  PRMT R43, RZ, 0x7610, R43 ;  /* 0x00007610ff2b7816 */ /* 0x000fe4000000002b */
[----:B-1----:R-:W-:Y:S01]  /*5180*/  IADD3 R58, P0, PT, R41, R2, RZ ;  /* 0x00000002293a7210 */ /* 0x002fe20007f1e0ff */
[----:B------:R1:W-:Y:S01]  /*5190*/  STL.64 [R1+0x498], R94 ;  /* 0x0004985e01007387 */ /* 0x0003e20000100a00 */
[----:B------:R-:W-:-:S02]  /*51a0*/  IMAD R37, R88, 0x6f, RZ ;  /* 0x0000006f58257824 */ /* 0x000fc400078e02ff */
[----:B------:R-:W-:Y:S01]  /*51b0*/  LEA.HI.X.SX32 R59, R41, R3, 0x1, P0 ;  /* 0x00000003293b7211 */ /* 0x000fe200000f0eff */
[----:B------:R-:W4:Y:S01]  /*51c0*/  @P2 LDG.E.U8 R46, desc[UR20][R94.64] ;  /* 0x000000145e2e2981 */ /* 0x000f22000c1e1100 */
[----:B------:R-:W-:-:S03]  /*51d0*/  IADD3 R88, P4, PT, R96, R2, RZ ;  /* 0x0000000260587210 */ /* 0x000fc60007f9e0ff */
[----:B------:R-:W4:Y:S01]  /*51e0*/  @P2 LDG.E.U8 R45, desc[UR20][R50.64] ;  /* 0x00000014322d2981 */ /* 0x000f22000c1e1100 */
[----:B------:R-:W-:-:S04]  /*51f0*/  @!UP1 UIADD3 UR4, UPT, UPT, -UR7, 0x100000, URZ ;  /* 0x0010000007049890 */ /* 0x000fc8000fffe1ff */
[----:B------:R-:W-:Y:S02]  /*5200*/  @!UP1 USHF.L.U32 UR5, UR4, 0xb, URZ ;  /* 0x0000000b04059899 */ /* 0x000fe400080006ff */
[----:B------:R-:W-:Y:S01]  /*5210*/  @!UP1 USHF.L.U32 UR4, UR4, 0x1, URZ ;  /* 0x0000000104049899 */ /* 0x000fe200080006ff */
[----:B------:R0:W4:Y:S04]  /*5220*/  @P2 LDG.E.U8 R43, desc[UR20][R58.64] ;  /* 0x000000143a2b2981 */ /* 0x000128000c1e1100 */
[----:B-1----:R-:W4:Y:S04]  /*5230*/  LDL.LU.64 R94, [R1+0x910] ;  /* 0x00091000015e7983 */ /* 0x002f280000300a00 */
[----:B------:R1:W-:Y:S01]  /*5240*/  STL.64 [R1+0x458], R50 ;  /* 0x0004583201007387 */ /* 0x0003e20000100a00 */
[----:B------:R-:W-:-:S02]  /*5250*/  PRMT R41, RZ, 0x7610, R41 ;  /* 0x00007610ff297816 */ /* 0x000fc40000000029 */
[----:B------:R-:W-:Y:S02]  /*5260*/  LEA.HI.X.SX32 R89, R96, R3, 0x1, P4 ;  /* 0x0000000360597211 */ /* 0x000fe400020f0eff */
[C---:B0-----:R-:W-:Y:S01]  /*5270*/  LOP3.LUT R96, R70.reuse, 0x7f, RZ, 0xc0, !PT ;  /* 0x0000007f46607812 */ /* 0x041fe200078ec0ff */
[----:B-1----:R-:W4:Y:S04]  /*5280*/  LDL.LU.64 R50, [R1+0x908] ;  /* 0x0009080001327983 */ /* 0x002f280000300a00 */
[----:B------:R0:W-:Y:S01]  /*5290*/  STL.64 [R1+0x418], R58 ;  /* 0x0004183a01007387 */ /* 0x0001e20000100a00 */
[----:B------:R-:W-:Y:S02]  /*52a0*/  PRMT R39, RZ, 0x7610, R39 ;  /* 0x00007610ff277816 */ /* 0x000fe40000000027 */
[----:B------:R-:W-:Y:S01]  /*52b0*/  LOP3.LUT R70, R70, 0x80, RZ, 0xc0, !PT ;  /* 0x0000008046467812 */ /* 0x000fe200078ec0ff */
[----:B------:R-:W-:-:S03]  /*52c0*/  VOTEU.ALL UP2, P1 ;  /* 0x0000000000ff7886 */ /* 0x000fc60000840000 */
[----:B------:R-:W4:Y:S01]  /*52d0*/  @P2 LDG.E.U8 R39, desc[UR20][R74.64] ;  /* 0x000000144a272981 */ /* 0x000f22000c1e1100 */
[C---:B0-----:R-:W-:Y:S01]  /*52e0*/  IADD3 R58, P0, PT, R37.reuse, R2, RZ ;  /* 0x00000002253a7210 */ /* 0x041fe20007f1e0ff */
[----:B------:R-:W-:Y:S01]  /*52f0*/  IMAD R70, R70, 0x80, R96 ;  /* 0x0000008046467824 */ /* 0x000fe200078e0260 */
[----:B------:R0:W1:Y:S02]  /*5300*/  @!UP2 SYNCS.EXCH.64 URZ, [UR68+0x1e008], UR4 ;  /* 0x01e0080444ffa5b2 */ /* 0x0000640008000100 */
[----:B------:R-:W-:Y:S02]  /*5310*/  LEA.HI.X.SX32 R59, R37, R3, 0x1, P0 ;  /* 0x00000003253b7211 */ /* 0x000fe400000f0eff */
[----:B------:R-:W-:-:S03]  /*5320*/  PRMT R37, RZ, 0x7610, R37 ;  /* 0x00007610ff257816 */ /* 0x000fc60000000025 */
[----:B------:R0:W-:Y:S04]  /*5330*/  STL.64 [R1+0x3d8], R58 ;  /* 0x0003d83a01007387 */ /* 0x0001e80000100a00 */
[----:B------:R-:W4:Y:S04]  /*5340*/  @P2 LDG.E.U8 R41, desc[UR20][R58.64] ;  /* 0x000000143a292981 */ /* 0x000f28000c1e1100 */
[----:B------:R1:W4:Y:S04]  /*5350*/  @P2 LDG.E.U8 R37, desc[UR20][R88.64] ;  /* 0x0000001458252981 */ /* 0x000328000c1e1100 */
[----:B0-----:R-:W4:Y:S04]  /*5360*/  LDL.LU.64 R58, [R1+0x900] ;  /* 0x00090000013a7983 */ /* 0x001f280000300a00 */
[----:B------:R0:W-:Y:S04]  /*5370*/  STL.64 [R1+0x398], R74 ;  /* 0x0003984a01007387 */ /* 0x0001e80000100a00 */
[----:B0-----:R-:W4:Y:S04]  /*5380*/  LDL.LU.64 R74, [R1+0x8f8] ;  /* 0x0008f800014a7983 */ /* 0x001f280000300a00 */
[----:B------:R0:W-:Y:S04]  /*5390*/  STL.64 [R1+0x358], R88 ;  /* 0x0003585801007387 */ /* 0x0001e80000100a00 */
[----:B0-----:R-:W4:Y:S04]  /*53a0*/  LDL.LU.64 R88, [R1+0x8f0] ;  /* 0x0008f00001587983 */ /* 0x001f280000300a00 */
[----:B------:R-:W4:Y:S04]  /*53b0*/  LDL.LU R96, [R1+0x8ec] ;  /* 0x0008ec0001607983 */ /* 0x000f280000300800 */
[----:B--2---:R0:W-:Y:S04]  /*53c0*/  STS.U8 [R70+UR68], R103 ;  /* 0x0000006746007988 */ /* 0x0041e80008000044 */
[----:B---3--:R2:W-:Y:S04]  /*53d0*/  STS.U8 [R70+UR68+0x400], R124 ;  /* 0x0004007c46007988 */ /* 0x0085e80008000044 */
[----:B0-----:R-:W3:Y:S04]  /*53e0*/  LDL.LU R103, [R1+0x8e8] ;  /* 0x0008e80001677983 */ /* 0x001ee80000300800 */
[----:B--2---:R-:W2:Y:S04]  /*53f0*/  LDL.LU R124, [R1+0x8e4] ;  /* 0x0008e400017c7983 */ /* 0x004ea80000300800 */
[----:B--2---:R0:W-:Y:S04]  /*5400*/  STS.U8 [R70+UR68+0x800], R124 ;  /* 0x0008007c46007988 */ /* 0x0041e80008000044 */
[----:B0-----:R-:W2:Y:S04]  /*5410*/  LDL.LU R124, [R1+0x8] ;  /* 0x00000800017c7983 */ /* 0x001ea80000300800 */
[----:B---3--:R0:W-:Y:S04]  /*5420*/  STS.U8 [R70+UR68+0xc00], R103 ;  /* 0x000c006746007988 */ /* 0x0081e80008000044 */
[----:B----4-:R3:W-:Y:S04]  /*5430*/  STS.U8 [R70+UR68+0x1000], R96 ;  /* 0x0010006046007988 */ /* 0x0107e80008000044 */
[----:B0-----:R-:W4:Y:S04]  /*5440*/  LDL.LU R103, [R1] ;  /* 0x0000000001677983 */ /* 0x001f280000300800 */
[----:B---3--:R-:W3:Y:S04]  /*5450*/  LDL.LU R96, [R1+0x14] ;  /* 0x0000140001607983 */ /* 0x008ee80000300800 */
[----:B------:R1:W-:Y:S04]  /*5460*/  STS.U8 [R70+UR68+0x1400], R89 ;  /* 0x0014005946007988 */ /* 0x0003e80008000044 */
[----:B------:R-:W-:Y:S01]  /*5470*/  STS.U8 [R70+UR68+0x1800], R82 ;  /* 0x0018005246007988 */ /* 0x000fe20008000044 */
[----:B-1----:R-:W-:-:S03]  /*5480*/  LOP3.LUT R89, R70, 0x10, RZ, 0x3c, !PT ;  /* 0x0000001046597812 */ /* 0x002fc600078e3cff */
        /* <DEDUP_REMOVED lines=10> */
[----:B--2---:R0:W-:Y:S04]  /*5530*/  STS.U8 [R89+UR68+0x480], R124 ;  /* 0x0004807c59007988 */ /* 0x0041e80008000044 */
[----:B0-----:R-:W2:Y:S04]  /*5540*/  LDL.LU R124, [R1+0x10] ;  /* 0x00001000017c7983 */ /* 0x001ea80000300800 */
[----:B------:R-:W-:Y:S04]  /*5550*/  STS.U8 [R89+UR68+0x880], R123 ;  /* 0x0008807b59007988 */ /* 0x000fe80008000044 */
[----:B------:R-:W-:Y:S04]  /*5560*/  STS.U8 [R89+UR68+0xc80], R102 ;  /* 0x000c806659007988 */ /* 0x000fe80008000044 */
[----:B------:R-:W-:Y:S04]  /*5570*/  STS.U8 [R89+UR68+0x1080], R95 ;  /* 0x0010805f59007988 */ /* 0x000fe80008000044 */
[----:B------:R-:W-:Y:S04]  /*5580*/  STS.U8 [R89+UR68+0x1480], R88 ;  /* 0x0014805859007988 */ /* 0x000fe80008000044 */
[----:B------:R-:W-:Y:S04]  /*5590*/  STS.U8 [R89+UR68+0x1880], R81 ;  /* 0x0018805159007988 */ /* 0x000fe80008000044 */
[----:B------:R-:W-:Y:S01]  /*55a0*/  STS.U8 [R89+UR68+0x1c80], R74 ;  /* 0x001c804a59007988 */ /* 0x000fe20008000044 */
[----:B------:R-:W-:-:S03]  /*55b0*/  LOP3.LUT R14, R70, 0x20, RZ, 0x3c, !PT ;  /* 0x00000020460e7812 */ /* 0x000fc600078e3cff */
[----:B------:R-:W-:Y:S04]  /*55c0*/  STS.U8 [R89+UR68+0x2080], R65 ;  /* 0x0020804159007988 */ /* 0x000fe80008000044 */
[----:B------:R-:W-:Y:S04]  /*55d0*/  STS.U8 [R89+UR68+0x2480], R58 ;  /* 0x0024803a59007988 */ /* 0x000fe80008000044 */
[----:B------:R-:W-:Y:S04]  /*55e0*/  STS.U8 [R89+UR68+0x2880], R50 ;  /* 0x0028803259007988 */ /* 0x000fe80008000044 */
[----:B------:R-:W-:Y:S04]  /*55f0*/  STS.U8 [R89+UR68+0x2c80], R32 ;  /* 0x002c802059007988 */ /* 0x000fe80008000044 */
[----:B------:R-:W-:Y:S04]  /*5600*/  STS.U8 [R89+UR68+0x3080], R25 ;  /* 0x0030801959007988 */ /* 0x000fe80008000044 */
[----:B------:R-:W-:Y:S04]  /*5610*/  STS.U8 [R89+UR68+0x3480], R19 ;  /* 0x0034801359007988 */ /* 0x000fe80008000044 */
[----:B------:R-:W-:Y:S04]  /*5620*/  STS.U8 [R89+UR68+0x3880], R13 ;  /* 0x0038800d59007988 */ /* 0x000fe80008000044 */
[----:B------:R0:W-:Y:S04]  /*5630*/  STS.U8 [R89+UR68+0x3c80], R7 ;  /* 0x003c800759007988 */ /* 0x0001e80008000044 */
[----:B---3--:R-:W-:Y:S04]  /*5640*/  STS.U8 [R14+UR68+0x100], R96 ;  /* 0x000100600e007988 */ /* 0x008fe80008000044 */
[----:B----4-:R-:W-:Y:S04]  /*5650*/  STS.U8 [R14+UR68+0x500], R103 ;  /* 0x000500670e007988 */ /* 0x010fe80008000044 */
        /* <DEDUP_REMOVED lines=14> */
[----:B------:R-:W-:Y:S01]  /*5740*/  STS.U8 [R14+UR68+0x3d00], R6 ;  /* 0x003d00060e007988 */ /* 0x000fe20008000044 */
[----:B0-----:R-:W-:-:S03]  /*5750*/  LOP3.LUT R7, R70, 0x40, RZ, 0x3c, !PT ;  /* 0x0000004046077812 */ /* 0x001fc600078e3cff */
[----:B--2---:R-:W-:Y:S04]  /*5760*/  STS.U8 [R8+UR68+0x180], R124 ;  /* 0x0001807c08007988 */ /* 0x004fe80008000044 */
        /* <DEDUP_REMOVED lines=16> */
[----:B0-----:R0:W5:Y:S04]  /*5870*/  LDL.LU R68, [R1+0x8e0] ;  /* 0x0008e00001447983 */ /* 0x0011680000300800 */
[----:B------:R-:W-:Y:S04]  /*5880*/  STS.U8 [R7+UR68+0x600], R110 ;  /* 0x0006006e07007988 */ /* 0x000fe80008000044 */
        /* <DEDUP_REMOVED lines=32> */
[----:B------:R0:W-:Y:S04]  /*5a90*/  STS.U8 [R5+UR68+0x300], R111 ;  /* 0x0003006f05007988 */ /* 0x0001e80008000044 */
[----:B------:R0:W-:Y:S04]  /*5aa0*/  STS.U8 [R5+UR68+0x700], R108 ;  /* 0x0007006c05007988 */ /* 0x0001e80008000044 */
[----:B------:R0:W-:Y:S01]  /*5ab0*/  STS.U8 [R5+UR68+0xb00], R104 ;  /* 0x000b006805007988 */ /* 0x0001e20008000044 */
[----:B------:R-:W-:-:S04]  /*5ac0*/  @!UP1 UIADD3 UR4, UPT, UPT, -UR7, 0x100000, URZ ;  /* 0x0010000007049890 */ /* 0x000fc8000fffe1ff */
[----:B------:R-:W-:Y:S02]  /*5ad0*/  @!UP1 USHF.L.U32 UR5, UR4, 0xb, URZ ;  /* 0x0000000b04059899 */ /* 0x000fe400080006ff */
[----:B------:R-:W-:Y:S01]  /*5ae0*/  @!UP1 USHF.L.U32 UR4, UR4, 0x1, URZ ;  /* 0x0000000104049899 */ /* 0x000fe200080006ff */
[----:B------:R0:W-:Y:S01]  /*5af0*/  STS.U8 [R5+UR68+0xf00], R97 ;  /* 0x000f006105007988 */ /* 0x0001e20008000044 */
[----:B------:R-:W-:-:S03]  /*5b00*/  ISETP.EQ.U32.AND P3, PT, RZ, UR60, P2 ;  /* 0x0000003cff007c0c */ /* 0x000fc60009762070 */
[----:B------:R0:W-:Y:S04]  /*5b10*/  STS.U8 [R5+UR68+0x1300], R90 ;  /* 0x0013005a05007988 */ /* 0x0001e80008000044 */
[----:B------:R0:W-:Y:S04]  /*5b20*/  STS.U8 [R5+UR68+0x1700], R83 ;  /* 0x0017005305007988 */ /* 0x0001e80008000044 */
[----:B------:R0:W-:Y:S04]  /*5b30*/  STS.U8 [R5+UR68+0x1b00], R76 ;  /* 0x001b004c05007988 */ /* 0x0001e80008000044 */
[----:B------:R0:W-:Y:S01]  /*5b40*/  STS.U8 [R5+UR68+0x1f00], R67 ;  /* 0x001f004305007988 */ /* 0x0001e20008000044 */
[----:B-1----:R-:W-:-:S03]  /*5b50*/  LOP3.LUT R0, R70, 0x70, RZ, 0x3c, !PT ;  /* 0x0000007046007812 */ /* 0x002fc600078e3cff */
[----:B------:R0:W-:Y:S01]  /*5b60*/  STS.U8 [R5+UR68+0x2300], R60 ;  /* 0x0023003c05007988 */ /* 0x0001e20008000044 */
[----:B------:R-:W-:-:S03]  /*5b70*/  UIADD3 UR64, UPT, UPT, UR67, 0x100000, URZ ;  /* 0x0010000043407890 */ /* 0x000fc6000fffe0ff */
[----:B------:R0:W-:Y:S01]  /*5b80*/  STS.U8 [R5+UR68+0x2700], R53 ;  /* 0x0027003505007988 */ /* 0x0001e20008000044 */
[----:B------:R-:W-:-:S03]  /*5b90*/  VOTEU.ALL UP2, P1 ;  /* 0x0000000000ff7886 */ /* 0x000fc60000840000 */
[----:B------:R0:W-:Y:S04]  /*5ba0*/  STS.U8 [R5+UR68+0x2b00], R34 ;  /* 0x002b002205007988 */ /* 0x0001e80008000044 */
[----:B------:R0:W-:Y:S01]  /*5bb0*/  STS.U8 [R5+UR68+0x2f00], R27 ;  /* 0x002f001b05007988 */ /* 0x0001e20008000044 */
[----:B------:R-:W-:-:S03]  /*5bc0*/  UIADD3 UR6, UPT, UPT, UR6, UR64, URZ ;  /* 0x0000004006067290 */ /* 0x000fc6000fffe0ff */
[----:B------:R0:W-:Y:S04]  /*5bd0*/  STS.U8 [R5+UR68+0x3300], R44 ;  /* 0x0033002c05007988 */ /* 0x0001e80008000044 */
[----:B------:R0:W-:Y:S04]  /*5be0*/  STS.U8 [R5+UR68+0x3700], R42 ;  /* 0x0037002a05007988 */ /* 0x0001e80008000044 */
[----:B------:R0:W-:Y:S04]  /*5bf0*/  STS.U8 [R5+UR68+0x3b00], R40 ;  /* 0x003b002805007988 */ /* 0x0001e80008000044 */
[----:B------:R0:W-:Y:S01]  /*5c00*/  STS.U8 [R5+UR68+0x3f00], R38 ;  /* 0x003f002605007988 */ /* 0x0001e20008000044 */
[----:B------:R-:W-:-:S03]  /*5c10*/  ULEA UR19, UR19, UR6, 0x4 ;  /* 0x0000000613137291 */ /* 0x000fc6000f8e20ff */
[----:B------:R0:W-:Y:S01]  /*5c20*/  STS.U8 [R0+UR68+0x380], R122 ;  /* 0x0003807a00007988 */ /* 0x0001e20008000044 */
[----:B------:R-:W-:-:S03]  /*5c30*/  UIADD3 UR7, UPT, UPT, UR68, 0x8000, URZ ;  /* 0x0000800044077890 */ /* 0x000fc6000fffe0ff */
[----:B------:R0:W-:Y:S04]  /*5c40*/  STS.U8 [R0+UR68+0x780], R121 ;  /* 0x0007807900007988 */ /* 0x0001e80008000044 */
        /* <DEDUP_REMOVED lines=13> */
[----:B------:R0:W-:Y:S01]  /*5d20*/  STS.U8 [R0+UR68+0x3f80], R37 ;  /* 0x003f802500007988 */ /* 0x0001e20008000044 */
[----:B------:R1:W-:Y:S06]  /*5d30*/  MEMBAR.ALL.CTA ;  /* 0x0000000000007992 */ /* 0x0003ec0000008000 */
[----:B-1----:R-:W-:Y:S04]  /*5d40*/  FENCE.VIEW.ASYNC.S ;  /* 0x00000000000073c6 */ /* 0x002fe80000000000 */
[----:B------:R-:W1:Y:S02]  /*5d50*/  FENCE.VIEW.ASYNC.S ;  /* 0x00000000000073c6 */ /* 0x000e640000000000 */
[----:B-1----:R0:W1:Y:S02]  /*5d60*/  @!UP2 SYNCS.EXCH.64 URZ, [UR68+0x8000], UR4 ;  /* 0x0080000444ffa5b2 */ /* 0x0020640008000100 */
[----:B-1----:R-:W-:Y:S06]  /*5d70*/  BAR.SYNC.DEFER_BLOCKING 0x0 ;  /* 0x0000000000007b1d */ /* 0x002fec0000010000 */
[----:B0-----:R-:W-:Y:S05]  /*5d80*/  @!P3 BRA `(.L_x_6) ;  /* 0x0000000000d8b947 */ /* 0x001fea0003800000 */
[----:B------:R-:W-:Y:S02]  /*5d90*/  USHF.R.U32.HI UR8, URZ, 0x4, UR68 ;  /* 0x00000004ff087899 */ /* 0x000fe40008011644 */
[----:B------:R-:W-:Y:S02]  /*5da0*/  UIADD3 UR5, UPT, UPT, UR68, 0x18000, URZ ;  /* 0x0001800044057890 */ /* 0x000fe4000fffe0ff */
[----:B------:R-:W-:Y:S02]  /*5db0*/  USGXT.U32 UR8, UR8, 0xe ;  /* 0x0000000e0808789a */ /* 0x000fe40008000000 */
[----:B------:R-:W-:Y:S02]  /*5dc0*/  USHF.R.U32.HI UR5, URZ, 0x4, UR5 ;  /* 0x00000004ff057899 */ /* 0x000fe40008011605 */
[----:B------:R-:W-:Y:S02]  /*5dd0*/  UIADD3 UR28, UP2, UPT, UR8, 0x2, URZ ;  /* 0x00000002081c7890 */ /* 0x000fe4000ff5e0ff */
[----:B------:R-:W-:Y:S01]  /*5de0*/  USGXT.U32 UR10, UR5, 0xe ;  /* 0x0000000e050a789a */ /* 0x000fe20008000000 */
[----:B------:R-:W-:Y:S01]  /*5df0*/  UMOV UR4, URZ ;  /* 0x000000ff00047c82 */ /* 0x000fe20008000000 */
[----:B------:R-:W-:Y:S01]  /*5e00*/  UMOV UR6, URZ ;  /* 0x000000ff00067c82 */ /* 0x000fe20008000000 */
[----:B------:R-:W-:-:S02]  /*5e10*/  UIADD3.X UR29, UPT, UPT, UR4, 0x40004040, URZ, UP2, !UPT ;  /* 0x40004040041d7890 */ /* 0x000fc400097fe4ff */
[----:B------:R-:W-:Y:S01]  /*5e20*/  UIADD3 UR36, UP2, UPT, UR10, 0x80, URZ ;  /* 0x000000800a247890 */ /* 0x000fe2000ff5e0ff */
[----:B------:R-:W-:Y:S01]  /*5e30*/  UMOV UR4, UR7 ;  /* 0x0000000700047c82 */ /* 0x000fe20008000000 */
[----:B------:R-:W-:Y:S02]  /*5e40*/  UMOV UR5, URZ ;  /* 0x000000ff00057c82 */ /* 0x000fe40008000000 */
[----:B------:R-:W-:Y:S01]  /*5e50*/  UIADD3.X UR37, UPT, UPT, UR6, -0x7fffbfe0, URZ, UP2, !UPT ;  /* 0x8000402006257890 */ /* 0x000fe200097fe4ff */
[----:B------:R-:W-:Y:S01]  /*5e60*/  UMOV UR16, UR4 ;  /* 0x0000000400107c82 */ /* 0x000fe20008000000 */
[----:B------:R-:W-:Y:S02]  /*5e70*/  UIADD3.64 UR4, UPT, UPT, UR28, 0x2, URZ ;  /* 0x000000021c047897 */ /* 0x000fe4000fffe0ff */
[----:B------:R-:W-:Y:S02]  /*5e80*/  UIADD3.64 UR48, UPT, UPT, UR36, 0x80, URZ ;  /* 0x0000008024307897 */ /* 0x000fe4000fffe0ff */
[----:B------:R-:W-:-:S02]  /*5e90*/  UIADD3.64 UR38, UPT, UPT, UR28, 0x4, URZ ;  /* 0x000000041c267897 */ /* 0x000fc4000fffe0ff */
[----:B------:R-:W-:Y:S02]  /*5ea0*/  UIADD3.64 UR50, UPT, UPT, UR36, 0x100, URZ ;  /* 0x0000010024327897 */ /* 0x000fe4000fffe0ff */
[----:B------:R-:W-:Y:S02]  /*5eb0*/  UIADD3.64 UR40, UPT, UPT, UR28, 0x3fe, URZ ;  /* 0x000003fe1c287897 */ /* 0x000fe4000fffe0ff */
[----:B------:R-:W-:Y:S02]  /*5ec0*/  UIADD3.64 UR52, UPT, UPT, UR36, 0x180, URZ ;  /* 0x0000018024347897 */ /* 0x000fe4000fffe0ff */
[----:B------:R-:W-:Y:S02]  /*5ed0*/  UIADD3.64 UR42, UPT, UPT, UR28, 0x400, URZ ;  /* 0x000004001c2a7897 */ /* 0x000fe4000fffe0ff */
[----:B------:R-:W-:Y:S02]  /*5ee0*/  UIADD3.64 UR54, UPT, UPT, UR36, 0x200, URZ ;  /* 0x0000020024367897 */ /* 0x000fe4000fffe0ff */
[----:B------:R-:W-:-:S02]  /*5ef0*/  UIADD3.64 UR44, UPT, UPT, UR28, 0x402, URZ ;  /* 0x000004021c2c7897 */ /* 0x000fc4000fffe0ff */
[----:B------:R-:W-:Y:S01]  /*5f00*/  UIADD3.64 UR56, UPT, UPT, UR36, 0x280, URZ ;  /* 0x0000028024387897 */ /* 0x000fe2000fffe0ff */
[----:B------:R-:W-:Y:S01]  /*5f10*/  UMOV UR12, 0x0 ;  /* 0x00000000000c7882 */ /* 0x000fe20000000000 */
[----:B------:R-:W-:Y:S01]  /*5f20*/  UMOV UR13, 0x4208010 ;  /* 0x04208010000d7882 */ /* 0x000fe20000000000 */
[----:B------:R-:W-:Y:S01]  /*5f30*/  UIADD3.64 UR46, UPT, UPT, UR28, 0x404, URZ ;  /* 0x000004041c2e7897 */ /* 0x000fe2000fffe0ff */
[----:B------:R-:W-:Y:S01]  /*5f40*/  UMOV UR9, 0x40004040 ;  /* 0x4000404000097882 */ /* 0x000fe20000000000 */
[----:B------:R-:W-:Y:S01]  /*5f50*/  UIADD3.64 UR58, UPT, UPT, UR36, 0x300, URZ ;  /* 0x00000300243a7897 */ /* 0x000fe2000fffe0ff */
[----:B------:R-:W-:Y:S01]  /*5f60*/  UMOV UR11, 0x80004020 ;  /* 0x80004020000b7882 */ /* 0x000fe20000000000 */
[----:B------:R-:W-:Y:S01]  /*5f70*/  UMOV UR14, 0x0 ;  /* 0x00000000000e7882 */ /* 0x000fe20000000000 */
[----:B------:R-:W-:Y:S01]  /*5f80*/  UMOV UR15, 0x4208010 ;  /* 0x04208010000f7882 */ /* 0x000fe20000000000 */
[----:B------:R-:W-:Y:S01]  /*5f90*/  UMOV UR22, 0x0 ;  /* 0x0000000000167882 */ /* 0x000fe20000000000 */
[----:B------:R-:W-:Y:S01]  /*5fa0*/  UMOV UR23, 0x4208010 ;  /* 0x0420801000177882 */ /* 0x000fe20000000000 */
[----:B------:R0:W-:Y:S01]  /*5fb0*/  UTCQMMA gdesc[UR10], gdesc[UR8], tmem[UR64], tmem[UR12], idesc[UR13], !UPT ;  /* 0x00ff0c080a0075ea */ /* 0x0001e2000f800340 */
[----:B------:R-:W-:Y:S01]  /*5fc0*/  UMOV UR26, 0x0 ;  /* 0x00000000001a7882 */ /* 0x000fe20000000000 */
[----:B------:R-:W-:Y:S01]  /*5fd0*/  UMOV UR27, 0x4208010 ;  /* 0x04208010001b7882 */ /* 0x000fe20000000000 */
[----:B------:R0:W-:Y:S01]  /*5fe0*/  UTCQMMA gdesc[UR36], gdesc[UR28], tmem[UR64], tmem[UR14], idesc[UR15], UPT ;  /* 0x00ff0e1c240075ea */ /* 0x0001e2000b800340 */
        /* <DEDUP_REMOVED lines=12> */
[----:B------:R0:W-:Y:S01]  /*60b0*/  UTCQMMA gdesc[UR56], gdesc[UR44], tmem[UR64], tmem[UR30], idesc[UR31], UPT ;  /* 0x00ff1e2c380075ea */ /* 0x0001e2000b800340 */
[----:B------:R0:W-:Y:S01]  /*60c0*/  UTCQMMA gdesc[UR58], gdesc[UR46], tmem[UR64], tmem[UR34], idesc[UR35], UPT ;  /* 0x00ff222e3a0075ea */ /* 0x0001e2000b800340 */
[----:B------:R0:W-:Y:S01]  /*60d0*/  UTCBAR [UR16], URZ ;  /* 0x000000ff100073e9 */ /* 0x0001e200080000ff */
[----:B------:R-:W-:Y:S01]  /*60e0*/  NOP ;  /* 0x0000000000007918 */ /* 0x000fe20000000000 */
.L_x_6:
[----:B------:R-:W-:Y:S05]  /*60f0*/  @!P2 BRA `(.L_x_7) ;  /* 0x000000000008a947 */ /* 0x000fea0003800000 */
[----:B------:R-:W1:Y:S02]  /*6100*/  SYNCS.PHASECHK.TRANS64.TRYWAIT P0, [UR68+0x8000], RZ ;  /* 0x008000ffff0075a7 */ /* 0x000e640008001144 */
[----:B-1----:R-:W-:Y:S05]  /*6110*/  @!P0 BRA `(.L_x_8) ;  /* 0x0000011c00448947 */ /* 0x002fea0003800000 */
.L_x_7:
[----:B------:R-:W1:Y:S01]  /*6120*/  S2R R115, SR_TID.X ;  /* 0x0000000000737919 */ /* 0x000e620000002100 */
[----:B0-----:R-:W0:Y:S01]  /*6130*/  LDCU UR4, c[0x0][0x3a8] ;  /* 0x00007500ff0477ac */ /* 0x001e220008000800 */
[----:B------:R-:W2:Y:S08]  /*6140*/  S2UR UR6, SR_CTAID.Y ;  /* 0x00000000000679c3 */ /* 0x000eb00000002600 */
[----:B------:R-:W-:Y:S08]  /*6150*/  BAR.SYNC.DEFER_BLOCKING 0x0 ;  /* 0x0000000000007b1d */ /* 0x000ff00000010000 */
[----:B------:R-:W3:Y:S01]  /*6160*/  LDC.64 R74, c[0x0][0x390] ;  /* 0x0000e400ff4a7b82 */ /* 0x000ee20000000a00 */
[----:B------:R-:W4:Y:S01]  /*6170*/  LDCU UR5, c[0x0][0x3d4] ;  /* 0x00007a80ff0577ac */ /* 0x000f220008000800 */
[----:B------:R-:W-:Y:S01]  /*6180*/  LDTM.16dp32bit_t0_t15.x32 R4, tmem[UR19] ;  /* 0x00000013000479ee */ /* 0x000fe20008a80000 */
[----:B------:R-:W0:Y:S01]  /*6190*/  LDTM.16dp32bit_t16_t31.x32 R4, tmem[UR19+0x20] ;  /* 0x00002013000479ee */ /* 0x000e220008aa0000 */
[----:B------:R-:W-:Y:S04]  /*61a0*/  STL [R1+0x97c], R57 ;  /* 0x00097c3901007387 */ /* 0x000fe80000100800 */
[----:B------:R-:W-:Y:S04]  /*61b0*/  STL [R1+0x978], R56 ;  /* 0x0009783801007387 */ /* 0x000fe80000100800 */
[----:B------:R-:W-:Y:S04]  /*61c0*/  STL [R1+0x974], R58 ;  /* 0x0009743a01007387 */ /* 0x000fe80000100800 */
[----:B------:R-:W-:Y:S01]  /*61d0*/  STL [R1+0x970], R54 ;  /* 0x0009703601007387 */ /* 0x000fe20000100800 */
[----:B------:R-:W2:Y:S03]  /*61e0*/  @!P1 SYNCS.CCTL.IV [UR68+0x8000] ;  /* 0x00800000ff0099b1 */ /* 0x000ea60008000044 */
[----:B------:R-:W-:Y:S01]  /*61f0*/  STL [R1+0x96c], R53 ;  /* 0x00096c3501007387 */ /* 0x000fe20000100800 */
[----:B------:R-:W-:Y:S01]  /*6200*/  NOP ;  /* 0x0000000000007918 */ /* 0x000fe20000000000 */
[----:B-1----:R-:W-:-:S02]  /*6210*/  LOP3.LUT R0, R115, 0x80, RZ, 0xc0, !PT ;  /* 0x0000008073007812 */ /* 0x002fc400078ec0ff */
[----:B-----5:R1:W-:Y:S01]  /*6220*/  STL [R1+0x948], R68 ;  /* 0x0009484401007387 */ /* 0x0203e20000100800 */
[C---:B------:R-:W-:Y:S02]  /*6230*/  LOP3.LUT R36, R115.reuse, 0xf, RZ, 0xc0, !PT ;  /* 0x0000000f73247812 */ /* 0x040fe400078ec0ff */
[C---:B------:R-:W-:Y:S01]  /*6240*/  LOP3.LUT R71, R115.reuse, 0x60, RZ, 0xc0, !PT ;  /* 0x0000006073477812 */ /* 0x040fe200078ec0ff */
[----:B0-----:R-:W-:Y:S01]  /*6250*/  FMUL R4, R4, UR4 ;  /* 0x0000000404047c20 */ /* 0x001fe20008400000 */
[----:B------:R-:W-:Y:S01]  /*6260*/  LOP3.LUT R37, R115, 0x10, RZ, 0xc0, !PT ;  /* 0x0000001073257812 */ /* 0x000fe200078ec0ff */
[----:B------:R-:W-:Y:S01]  /*6270*/  FMUL R5, R5, UR4 ;  /* 0x0000000405057c20 */ /* 0x000fe20008400000 */
[----:B------:R-:W-:Y:S01]  /*6280*/  SHF.R.U32.HI R0, RZ, 0x1, R0 ;  /* 0x00000001ff007819 */ /* 0x000fe20000011600 */
[----:B------:R-:W-:Y:S01]  /*6290*/  FMUL R6, R6, UR4 ;  /* 0x0000000406067c20 */ /* 0x000fe20008400000 */
[----:B------:R-:W-:Y:S01]  /*62a0*/  LEA.HI R71, R71, R36, RZ, 0x1f ;  /* 0x0000002447477211 */ /* 0x000fe200078ff8ff */
[----:B------:R-:W-:Y:S01]  /*62b0*/  FMUL R7, R7, UR4 ;  /* 0x0000000407077c20 */ /* 0x000fe20008400000 */
[----:B------:R-:W-:Y:S01]  /*62c0*/  FMUL R8, R8, UR4 ;  /* 0x0000000408087c20 */ /* 0x000fe20008400000 */
[----:B------:R-:W-:-:S02]  /*62d0*/  IMAD R0, R37, 0x2, R0 ;  /* 0x0000000225007824 */ /* 0x000fc400078e0200 */
[----:B------:R-:W-:Y:S01]  /*62e0*/  FMUL R9, R9, UR4 ;  /* 0x0000000409097c20 */ /* 0x000fe20008400000 */
[----:B------:R-:W-:Y:S02]  /*62f0*/  VIADD R71, R71, UR17 ;  /* 0x0000001147477c36 */ /* 0x000fe40008000000 */
[----:B------:R-:W-:Y:S01]  /*6300*/  FMUL R10, R10, UR4 ;  /* 0x000000040a0a7c20 */ /* 0x000fe20008400000 */
[----:B------:R-:W-:Y:S02]  /*6310*/  VIADD R36, R0, 0x12 ;  /* 0x0000001200247836 */ /* 0x000fe40000000000 */
[----:B------:R-:W-:Y:S01]  /*6320*/  FMUL R11, R11, UR4 ;  /* 0x000000040b0b7c20 */ /* 0x000fe20008400000 */
[----:B------:R-:W-:Y:S01]  /*6330*/  FMUL R12, R12, UR4 ;  /* 0x000000040c0c7c20 */ /* 0x000fe20008400000 */
[----:B------:R-:W-:Y:S01]  /*6340*/  ISETP.GE.AND P6, PT, R71, R0, PT ;  /* 0x000000004700720c */ /* 0x000fe20003fc6270 */
[----:B------:R-:W-:Y:S01]  /*6350*/  FMUL R13, R13, UR4 ;  /* 0x000000040d0d7c20 */ /* 0x000fe20008400000 */
[C---:B------:R-:W-:Y:S01]  /*6360*/  ISETP.GE.AND P4, PT, R71.reuse, R36, PT ;  /* 0x000000244700720c */ /* 0x040fe20003f86270 */
[----:B------:R-:W-:Y:S01]  /*6370*/  VIADD R36, R0, 0x2 ;  /* 0x0000000200247836 */ /* 0x000fe20000000000 */
[----:B------:R-:W-:Y:S01]  /*6380*/  FSEL R50, R4, -INF , P6 ;  /* 0xff80000004327808 */ /* 0x000fe20003000000 */
[----:B------:R-:W-:Y:S01]  /*6390*/  VIADD R4, R0, 0x3 ;  /* 0x0000000300047836 */ /* 0x000fe20000000000 */
[C---:B------:R-:W-:Y:S01]  /*63a0*/  ISETP.GT.AND P6, PT, R71.reuse, R0, PT ;  /* 0x000000004700720c */ /* 0x040fe20003fc4270 */
[----:B------:R-:W-:Y:S01]  /*63b0*/  FMUL R14, R14, UR4 ;  /* 0x000000040e0e7c20 */ /* 0x000fe20008400000 */
[----:B------:R-:W-:Y:S01]  /*63c0*/  ISETP.GE.AND P5, PT, R71, R36, PT ;  /* 0x000000244700720c */ /* 0x000fe20003fa6270 */
[C---:B------:R-:W-:Y:S01]  /*63d0*/  VIADD R36, R0.reuse, 0x4 ;  /* 0x0000000400247836 */ /* 0x040fe20000000000 */
[----:B------:R-:W-:Y:S01]  /*63e0*/  FSEL R49, R5, -INF , P6 ;  /* 0xff80000005317808 */ /* 0x000fe20003000000 */
[C---:B------:R-:W-:Y:S01]  /*63f0*/  VIADD R5, R0.reuse, 0x6 ;  /* 0x0000000600057836 */ /* 0x040fe20000000000 */
[----:B------:R-:W-:Y:S01]  /*6400*/  ISETP.GE.AND P6, PT, R71, R4, PT ;  /* 0x000000044700720c */ /* 0x000fe20003fc6270 */
[----:B------:R-:W-:Y:S01]  /*6410*/  VIADD R4, R0, 0x5 ;  /* 0x0000000500047836 */ /* 0x000fe20000000000 */
[----:B------:R-:W-:Y:S01]  /*6420*/  FSEL R48, R6, -INF , P5 ;  /* 0xff80000006307808 */ /* 0x000fe20002800000 */
[----:B------:R-:W-:Y:S01]  /*6430*/  FMUL R15, R15, UR4 ;  /* 0x000000040f0f7c20 */ /* 0x000fe20008400000 */
[----:B------:R-:W-:Y:S01]  /*6440*/  ISETP.GE.AND P5, PT, R71, R36, PT ;  /* 0x000000244700720c */ /* 0x000fe20003fa6270 */
[----:B------:R-:W-:Y:S01]  /*6450*/  FMUL R16, R16, UR4 ;  /* 0x0000000410107c20 */ /* 0x000fe20008400000 */
[----:B------:R-:W-:Y:S01]  /*6460*/  FSEL R47, R7, -INF , P6 ;  /* 0xff800000072f7808 */ /* 0x000fe20003000000 */
[C---:B------:R-:W-:Y:S01]  /*6470*/  VIADD R37, R0.reuse, 0x13 ;  /* 0x0000001300257836 */ /* 0x040fe20000000000 */
[----:B------:R-:W-:Y:S01]  /*6480*/  ISETP.GE.AND P6, PT, R71, R4, PT ;  /* 0x000000044700720c */ /* 0x000fe20003fc6270 */
[----:B------:R-:W-:Y:S01]  /*6490*/  VIADD R4, R0, 0x7 ;  /* 0x0000000700047836 */ /* 0x000fe20000000000 */
[----:B------:R-:W-:Y:S01]  /*64a0*/  FSEL R46, R8, -INF , P5 ;  /* 0xff800000082e7808 */ /* 0x000fe20002800000 */
[----:B------:R-:W-:Y:S01]  /*64b0*/  FMUL R17, R17, UR4 ;  /* 0x0000000411117c20 */ /* 0x000fe20008400000 */
[----:B------:R-:W-:Y:S01]  /*64c0*/  ISETP.GE.AND P5, PT, R71, R5, PT ;  /* 0x000000054700720c */ /* 0x000fe20003fa6270 */
[----:B------:R-:W-:Y:S01]  /*64d0*/  VIADD R5, R0, 0x8 ;  /* 0x0000000800057836 */ /* 0x000fe20000000000 */
[----:B------:R-:W-:Y:S01]  /*64e0*/  FSEL R45, R9, -INF , P6 ;  /* 0xff800000092d7808 */ /* 0x000fe20003000000 */
[----:B------:R-:W-:Y:S01]  /*64f0*/  FMUL R18, R18, UR4 ;  /* 0x0000000412127c20 */ /* 0x000fe20008400000 */
[C---:B------:R-:W-:Y:S01]  /*6500*/  ISETP.GE.AND P6, PT, R71.reuse, R4, PT ;  /* 0x000000044700720c */ /* 0x040fe20003fc6270 */
[----:B------:R-:W-:Y:S01]  /*6510*/  VIADD R4, R0, 0x9 ;  /* 0x0000000900047836 */ /* 0x000fe20000000000 */
        /* <DEDUP_REMOVED lines=28> */
[----:B------:R-:W-:Y:S01]  /*66e0*/  ISETP.GE.AND P0, PT, R71, R37, PT ;  /* 0x000000254700720c */ /* 0x000fe20003f06270 */
[----:B------:R-:W-:Y:S01]  /*66f0*/  FMUL R10, R29, UR4 ;  /* 0x000000041d0a7c20 */ /* 0x000fe20008400000 */
[----:B------:R-:W-:Y:S01]  /*6700*/  FSEL R37, R17, -INF , P6 ;  /* 0xff80000011257808 */ /* 0x000fe20003000000 */
[----:B------:R-:W-:Y:S01]  /*6710*/  FMUL R17, R22, UR4 ;  /* 0x0000000416117c20 */ /* 0x000fe20008400000 */
[----:B------:R-:W-:Y:S01]  /*6720*/  ISETP.GE.AND P6, PT, R71, R4, PT ;  /* 0x000000044700720c */ /* 0x000fe20003fc6270 */
[----:B------:R-:W-:Y:S01]  /*6730*/  FMUL R4, R19, UR4 ;  /* 0x0000000413047c20 */ /* 0x000fe20008400000 */
[----:B------:R-:W-:Y:S01]  /*6740*/  FSEL R36, R18, -INF , P5 ;  /* 0xff80000012247808 */ /* 0x000fe20002800000 */
[----:B------:R-:W-:Y:S01]  /*6750*/  FMUL R19, R20, UR4 ;  /* 0x0000000414137c20 */ /* 0x000fe20008400000 */
[----:B------:R-:W-:Y:S01]  /*6760*/  ISETP.GE.AND P5, PT, R71, R5, PT ;  /* 0x000000054700720c */ /* 0x000fe20003fa6270 */
[----:B------:R-:W-:Y:S01]  /*6770*/  VIADD R5, R0, 0x14 ;  /* 0x0000001400057836 */ /* 0x000fe20000000000 */
[----:B------:R-:W-:Y:S01]  /*6780*/  FSEL R20, R4, -INF , P6 ;  /* 0xff80000004147808 */ /* 0x000fe20003000000 */
        /* <DEDUP_REMOVED lines=9> */
[----:B------:R-:W-:Y:S01]  /*6820*/  ISETP.GE.AND P4, PT, R71, R5, PT ;  /* 0x000000054700720c */ /* 0x000fe20003f86270 */
[----:B------:R-:W-:Y:S01]  /*6830*/  VIADD R5, R0, 0x17 ;  /* 0x0000001700057836 */ /* 0x000fe20000000000 */
[----:B------:R-:W-:Y:S01]  /*6840*/  FSEL R16, R16, -INF , P0 ;  /* 0xff80000010107808 */ /* 0x000fe20000000000 */
[----:B------:R-:W-:Y:S01]  /*6850*/  FMUL R7, R32, UR4 ;  /* 0x0000000420077c20 */ /* 0x000fe20008400000 */
[----:B------:R-:W-:Y:S01]  /*6860*/  FSEL R18, R18, -INF , P5 ;  /* 0xff80000012127808 */ /* 0x000fe20002800000 */
[----:B------:R-:W-:Y:S01]  /*6870*/  FMUL R6, R33, UR4 ;  /* 0x0000000421067c20 */ /* 0x000fe20008400000 */
[C---:B------:R-:W-:Y:S01]  /*6880*/  ISETP.GE.AND P0, PT, R71.reuse, R5, PT ;  /* 0x000000054700720c */ /* 0x040fe20003f06270 */
[----:B------:R-:W-:Y:S01]  /*6890*/  VIADD R5, R0, 0x18 ;  /* 0x0000001800057836 */ /* 0x000fe20000000000 */
[----:B------:R-:W-:Y:S01]  /*68a0*/  ISETP.GE.AND P5, PT, R71, R4, PT ;  /* 0x000000044700720c */ /* 0x000fe20003fa6270 */
[----:B------:R-:W-:Y:S01]  /*68b0*/  STL [R1+0x8e8], R70 ;  /* 0x0008e84601007387 */ /* 0x000fe20000100800 */
[----:B------:R-:W-:-:S02]  /*68c0*/  FMNMX3 R4, R50, R49, R48, !PT ;  /* 0x0000003132047276 */ /* 0x000fc40007800030 */
[----:B------:R-:W-:Y:S01]  /*68d0*/  FSEL R15, R15, -INF , P6 ;  /* 0xff8000000f0f7808 */ /* 0x000fe20003000000 */
[----:B------:R-:W-:Y:S01]  /*68e0*/  STL [R1+0x8e4], R3 ;  /* 0x0008e40301007387 */ /* 0x000fe20000100800 */
[C---:B------:R-:W-:Y:S01]  /*68f0*/  ISETP.GE.AND P6, PT, R71.reuse, R5, PT ;  /* 0x000000054700720c */ /* 0x040fe20003fc6270 */
[----:B------:R-:W-:Y:S01]  /*6900*/  VIADD R5, R0, 0x19 ;  /* 0x0000001900057836 */ /* 0x000fe20000000000 */
[----:B------:R-:W-:Y:S01]  /*6910*/  FMNMX3 R4, R4, R47, R46, !PT ;  /* 0x0000002f04047276 */ /* 0x000fe2000780002e */
[----:B------:R-:W-:Y:S01]  /*6920*/  STL [R1+0x8e0], R2 ;  /* 0x0008e00201007387 */ /* 0x000fe20000100800 */
[----:B------:R-:W-:Y:S02]  /*6930*/  FSEL R14, R14, -INF , P5 ;  /* 0xff8000000e0e7808 */ /* 0x000fe40002800000 */
[----:B------:R-:W-:Y:S01]  /*6940*/  FMNMX3 R4, R4, R45, R44, !PT ;  /* 0x0000002d04047276 */ /* 0x000fe2000780002c */
[----:B------:R-:W-:Y:S01]  /*6950*/  STL [R1+0x8ec], R71 ;  /* 0x0008ec4701007387 */ /* 0x000fe20000100800 */
[----:B------:R-:W-:Y:S01]  /*6960*/  ISETP.GE.AND P5, PT, R71, R5, PT ;  /* 0x000000054700720c */ /* 0x000fe20003fa6270 */
[----:B------:R-:W-:Y:S01]  /*6970*/  VIADD R5, R0, 0x1a ;  /* 0x0000001a00057836 */ /* 0x000fe20000000000 */
[----:B------:R-:W-:-:S02]  /*6980*/  FMNMX3 R4, R4, R43, R42, !PT ;  /* 0x0000002b04047276 */ /* 0x000fc4000780002a */
[----:B------:R-:W-:Y:S02]  /*6990*/  FSEL R13, R13, -INF , P4 ;  /* 0xff8000000d0d7808 */ /* 0x000fe40002000000 */
[C---:B------:R-:W-:Y:S01]  /*69a0*/  ISETP.GE.AND P4, PT, R71.reuse, R5, PT ;  /* 0x000000054700720c */ /* 0x040fe20003f86270 */
[----:B------:R-:W-:Y:S01]  /*69b0*/  VIADD R5, R0, 0x1b ;  /* 0x0000001b00057836 */ /* 0x000fe20000000000 */
[----:B------:R-:W-:Y:S02]  /*69c0*/  FMNMX3 R4, R4, R41, R40, !PT ;  /* 0x0000002904047276 */ /* 0x000fe40007800028 */
[----:B------:R-:W-:Y:S02]  /*69d0*/  FSEL R12, R12, -INF , P0 ;  /* 0xff8000000c0c7808 */ /* 0x000fe40000000000 */
[----:B------:R-:W-:Y:S02]  /*69e0*/  FMNMX3 R4, R4, R39, R38, !PT ;  /* 0x0000002704047276 */ /* 0x000fe40007800026 */
        /* <DEDUP_REMOVED lines=13> */
[----:B------:R-:W-:Y:S01]  /*6ac0*/  ISETP.GE.AND P4, PT, R71, R5, PT ;  /* 0x000000054700720c */ /* 0x000fe20003f86270 */
[----:B------:R-:W-:Y:S01]  /*6ad0*/  VIADD R5, R0, 0x1f ;  /* 0x0000001f00057836 */ /* 0x000fe20000000000 */
[----:B------:R-:W-:Y:S01]  /*6ae0*/  FMNMX3 R0, R4, R14, R13, !PT ;  /* 0x0000000e04007276 */ /* 0x000fe2000780000d */
[----:B------:R-:W-:Y:S01]  /*6af0*/  FMUL R4, R35, UR4 ;  /* 0x0000000423047c20 */ /* 0x000fe20008400000 */
[----:B------:R-:W-:Y:S02]  /*6b00*/  FSEL R8, R8, -INF , P0 ;  /* 0xff80000008087808 */ /* 0x000fe40000000000 */
[----:B------:R-:W-:Y:S02]  /*6b10*/  FMNMX3 R0, R0, R12, R11, !PT ;  /* 0x0000000c00007276 */ /* 0x000fe4000780000b */
[----:B------:R-:W-:Y:S01]  /*6b20*/  ISETP.GE.AND P0, PT, R71, R5, PT ;  /* 0x000000054700720c */ /* 0x000fe20003f06270 */
[----:B------:R-:W-:Y:S01]  /*6b30*/  FMUL R5, R34, UR4 ;  /* 0x0000000422057c20 */ /* 0x000fe20008400000 */
[----:B------:R-:W-:Y:S01]  /*6b40*/  FSEL R7, R7, -INF , P6 ;  /* 0xff80000007077808 */ /* 0x000fe20003000000 */
[----:B------:R-:W2:Y:S01]  /*6b50*/  LDCU UR4, c[0x0][0x3d0] ;  /* 0x00007a00ff0477ac */ /* 0x000ea20008000800 */
[----:B------:R-:W-:-:S02]  /*6b60*/  FMNMX3 R0, R0, R10, R9, !PT ;  /* 0x0000000a00007276 */ /* 0x000fc40007800009 */
[----:B------:R-:W-:Y:S02]  /*6b70*/  FSEL R6, R6, -INF , P5 ;  /* 0xff80000006067808 */ /* 0x000fe40002800000 */
[----:B------:R-:W-:Y:S02]  /*6b80*/  FSEL R5, R5, -INF , P4 ;  /* 0xff80000005057808 */ /* 0x000fe40002000000 */
[----:B------:R-:W-:Y:S02]  /*6b90*/  FMNMX3 R0, R0, R8, R7, !PT ;  /* 0x0000000800007276 */ /* 0x000fe40007800007 */
[----:B------:R-:W-:Y:S02]  /*6ba0*/  FSEL R4, R4, -INF , P0 ;  /* 0xff80000004047808 */ /* 0x000fe40000000000 */
[----:B------:R-:W-:Y:S02]  /*6bb0*/  FMNMX3 R0, R0, R6, R5, !PT ;  /* 0x0000000600007276 */ /* 0x000fe40007800005 */
[----:B------:R-:W-:-:S02]  /*6bc0*/  LOP3.LUT R24, R115, 0x60, RZ, 0xc0, !PT ;  /* 0x0000006073187812 */ /* 0x000fc400078ec0ff */
[----:B------:R-:W-:Y:S02]  /*6bd0*/  FMNMX R0, R4, R0, !PT ;  /* 0x0000000004007209 */ /* 0x000fe40007800000 */
[C---:B------:R-:W-:Y:S01]  /*6be0*/  LOP3.LUT R21, R115.reuse, 0xf, RZ, 0xc0, !PT ;  /* 0x0000000f73157812 */ /* 0x040fe200078ec0ff */
[----:B--2---:R-:W-:Y:S01]  /*6bf0*/  UIMAD UR4, UR6, UR4, URZ ;  /* 0x00000004060472a4 */ /* 0x004fe2000f8e02ff */
[C---:B------:R-:W-:Y:S01]  /*6c00*/  LOP3.LUT R25, R115.reuse, 0x1f, RZ, 0xc0, !PT ;  /* 0x0000001f73197812 */ /* 0x040fe200078ec0ff */
[----:B------:R-:W0:Y:S01]  /*6c10*/  SHFL.BFLY PT, R22, R0, 0x10, 0x1f ;  /* 0x0e001f0000167f89 */ /* 0x000e2200000e0000 */
[----:B------:R-:W-:Y:S02]  /*6c20*/  LEA.HI R21, R24, R21, RZ, 0x1f ;  /* 0x0000001518157211 */ /* 0x000fe400078ff8ff */
[----:B------:R-:W-:Y:S02]  /*6c30*/  LOP3.LUT R23, R115, 0xff, RZ, 0xc0, !PT ;  /* 0x000000ff73177812 */ /* 0x000fe400078ec0ff */
[----:B------:R-:W-:Y:S01]  /*6c40*/  ISETP.GE.U32.AND P4, PT, R25, 0x10, PT ;  /* 0x000000101900780c */ /* 0x000fe20003f86070 */
[----:B-1----:R-:W-:Y:S01]  /*6c50*/  IMAD.SHL.U32 R68, R21, 0x8, RZ ;  /* 0x0000000815447824 */ /* 0x002fe200078e00ff */
[----:B------:R-:W-:-:S02]  /*6c60*/  SHF.R.U32.HI R24, RZ, 0x5, R23 ;  /* 0x00000005ff187819 */ /* 0x000fc40000011617 */
[C---:B------:R-:W-:Y:S02]  /*6c70*/  ISETP.GE.U32.AND P5, PT, R23.reuse, 0x80, PT ;  /* 0x000000801700780c */ /* 0x040fe40003fa6070 */
[----:B------:R-:W-:Y:S02]  /*6c80*/  LOP3.LUT R116, R68, 0x4, R24, 0xf8, !PT ;  /* 0x0000000444747812 */ /* 0x000fe400078ef818 */
[----:B------:R-:W-:-:S03]  /*6c90*/  LEA R113, R23, UR68, 0x2 ;  /* 0x0000004417717c11 */ /* 0x000fc6000f8e10ff */
[----:B------:R-:W-:Y:S01]  /*6ca0*/  STL [R1+0x6d0], R116 ;  /* 0x0006d07401007387 */ /* 0x000fe20000100800 */
[----:B0-----:R-:W-:-:S05]  /*6cb0*/  FMNMX R0, R0, R22, !PT ;  /* 0x0000001600007209 */ /* 0x001fca0007800000 */
[----:B------:R0:W-:Y:S01]  /*6cc0*/  @!P4 STS [R116+UR68], R0 ;  /* 0x000000007400c988 */ /* 0x0001e20008000844 */
[----:B------:R-:W-:Y:S01]  /*6cd0*/  BAR.SYNC.DEFER_BLOCKING 0x0 ;  /* 0x0000000000007b1d */ /* 0x000fe20000010000 */
[----:B0-----:R-:W-:-:S05]  /*6ce0*/  LOP3.LUT R0, R115, 0x7f, RZ, 0xc0, !PT ;  /* 0x0000007f73007812 */ /* 0x001fca00078ec0ff */
[----:B----4-:R-:W-:Y:S01]  /*6cf0*/  IMAD R0, R0, UR5, RZ ;  /* 0x0000000500007c24 */ /* 0x010fe2000f8e02ff */
[----:B------:R-:W-:-:S04]  /*6d00*/  USHF.R.S32.HI UR5, URZ, 0x1f, UR4 ;  /* 0x0000001fff057899 */ /* 0x000fc80008011404 */
[----:B---3--:R-:W-:Y:S01]  /*6d10*/  IADD3 R74, P0, P6, R0, UR4, R74 ;  /* 0x00000004004a7c10 */ /* 0x008fe2000fe1e04a */
[----:B------:R-:W0:Y:S01]  /*6d20*/  LDCU UR4, c[0x0][0x3d8] ;  /* 0x00007b00ff0477ac */ /* 0x000e220008000800 */
[----:B------:R-:W-:-:S04]  /*6d30*/  SHF.R.S32.HI R0, RZ, 0x1f, R0 ;  /* 0x0000001fff007819 */ /* 0x000fc80000011400 */
[----:B------:R-:W-:Y:S01]  /*6d40*/  IADD3.X R0, PT, PT, R0, UR5, R75, P0, P6 ;  /* 0x0000000500007c10 */ /* 0x000fe200087ec44b */
[----:B------:R-:W1:Y:S01]  /*6d50*/  @!P5 LDS R51, [R113] ;  /* 0x000000007133d984 */ /* 0x000e620000000800 */
[----:B------:R-:W-:-:S04]  /*6d60*/  LOP3.LUT P0, RZ, R115, 0x1, RZ, 0xc0, !PT ;  /* 0x0000000173ff7812 */ /* 0x000fc8000780c0ff */
[----:B------:R-:W-:Y:S01]  /*6d70*/  ISETP.LT.U32.AND P0, PT, R23, 0x80, !P0 ;  /* 0x000000801700780c */ /* 0x000fe20004701070 */
[----:B-1----:R-:W1:Y:S02]  /*6d80*/  SHFL.BFLY PT, R21, R51, 0x1, 0x1f ;  /* 0x0c201f0033157f89 */ /* 0x002e6400000e0000 */
[----:B-1----:R-:W-:-:S10]  /*6d90*/  FMNMX R51, R51, R21, !PT ;  /* 0x0000001533337209 */ /* 0x002fd40007800000 */
[----:B------:R-:W-:Y:S01]  /*6da0*/  @P0 STS [R113], R51 ;  /* 0x0000003371000388 */ /* 0x000fe20000000800 */
[----:B------:R-:W-:Y:S06]  /*6db0*/  BAR.SYNC.DEFER_BLOCKING 0x0 ;  /* 0x0000000000007b1d */ /* 0x000fec0000010000 */
[----:B------:R-:W1:Y:S02]  /*6dc0*/  LDS R69, [R68+UR68] ;  /* 0x0000004444457984 */ /* 0x000e640008000800 */
[----:B-1----:R-:W-:-:S05]  /*6dd0*/  FMNMX R69, R69, -INF , !PT ;  /* 0xff80000045457809 */ /* 0x002fca0007800000 */
[--C-:B------:R-:W-:Y:S01]  /*6de0*/  FADD R50, R50, -R69.reuse ;  /* 0x8000004532327221 */ /* 0x100fe20000000000 */
[--C-:B------:R-:W-:Y:S01]  /*6df0*/  FADD R49, R49, -R69.reuse ;  /* 0x8000004531317221 */ /* 0x100fe20000000000 */
[--C-:B------:R-:W-:Y:S01]  /*6e00*/  FADD R48, R48, -R69.reuse ;  /* 0x8000004530307221 */ /* 0x100fe20000000000 */
[--C-:B------:R-:W-:Y:S01]  /*6e10*/  FADD R47, R47, -R69.reuse ;  /* 0x800000452f2f7221 */ /* 0x100fe20000000000 */
[----:B------:R-:W-:Y:S01]  /*6e20*/  FMUL R50, R50, 1.4426950216293334961 ;  /* 0x3fb8aa3b32327820 */ /* 0x000fe20000400000 */
[--C-:B------:R-:W-:Y:S01]  /*6e30*/  FADD R46, R46, -R69.reuse ;  /* 0x800000452e2e7221 */ /* 0x100fe20000000000 */
[----:B------:R-:W-:Y:S01]  /*6e40*/  FMUL R49, R49, 1.4426950216293334961 ;  /* 0x3fb8aa3b31317820 */ /* 0x000fe20000400000 */
[--C-:B------:R-:W-:Y:S01]  /*6e50*/  FADD R45, R45, -R69.reuse ;  /* 0x800000452d2d7221 */ /* 0x100fe20000000000 */
[----:B------:R-:W1:Y:S01]  /*6e60*/  MUFU.EX2 R2, R50 ;  /* 0x0000003200027308 */ /* 0x000e620000000800 */
[----:B------:R-:W-:Y:S01]  /*6e70*/  FMUL R48, R48, 1.4426950216293334961 ;  /* 0x3fb8aa3b30307820 */ /* 0x000fe20000400000 */
[--C-:B------:R-:W-:Y:S01]  /*6e80*/  FADD R44, R44, -R69.reuse ;  /* 0x800000452c2c7221 */ /* 0x100fe20000000000 */
[----:B------:R-:W-:Y:S01]  /*6e90*/  FMUL R47, R47, 1.4426950216293334961 ;  /* 0x3fb8aa3b2f2f7820 */ /* 0x000fe20000400000 */
[--C-:B------:R-:W-:Y:S01]  /*6ea0*/  FADD R43, R43, -R69.reuse ;  /* 0x800000452b2b7221 */ /* 0x100fe20000000000 */
[----:B------:R-:W-:Y:S01]  /*6eb0*/  FMUL R46, R46, 1.4426950216293334961 ;  /* 0x3fb8aa3b2e2e7820 */ /* 0x000fe20000400000 */
[--C-:B------:R-:W-:Y:S01]  /*6ec0*/  FADD R42, R42, -R69.reuse ;  /* 0x800000452a2a7221 */ /* 0x100fe20000000000 */
[----:B------:R-:W-:Y:S01]  /*6ed0*/  FMUL R45, R45, 1.4426950216293334961 ;  /* 0x3fb8aa3b2d2d7820 */ /* 0x000fe20000400000 */
[----:B------:R-:W2:Y:S01]  /*6ee0*/  MUFU.EX2 R57, R49 ;  /* 0x0000003100397308 */ /* 0x000ea20000000800 */
[--C-:B------:R-:W-:Y:S01]  /*6ef0*/  FADD R41, R41, -R69.reuse ;  /* 0x8000004529297221 */ /* 0x100fe20000000000 */
[----:B------:R-:W-:Y:S01]  /*6f00*/  FMUL R44, R44, 1.4426950216293334961 ;  /* 0x3fb8aa3b2c2c7820 */ /* 0x000fe20000400000 */
[--C-:B------:R-:W-:Y:S01]  /*6f10*/  FADD R40, R40, -R69.reuse ;  /* 0x8000004528287221 */ /* 0x100fe20000000000 */
[----:B------:R-:W-:Y:S01]  /*6f20*/  FMUL R43, R43, 1.4426950216293334961 ;  /* 0x3fb8aa3b2b2b7820 */ /* 0x000fe20000400000 */
[--C-:B------:R-:W-:Y:S01]  /*6f30*/  FADD R39, R39, -R69.reuse ;  /* 0x8000004527277221 */ /* 0x100fe20000000000 */
[----:B------:R-:W-:Y:S01]  /*6f40*/  FMUL R42, R42, 1.4426950216293334961 ;  /* 0x3fb8aa3b2a2a7820 */ /* 0x000fe20000400000 */
[--C-:B------:R-:W-:Y:S01]  /*6f50*/  FADD R38, R38, -R69.reuse ;  /* 0x8000004526267221 */ /* 0x100fe20000000000 */
[----:B------:R-:W3:Y:S01]  /*6f60*/  MUFU.EX2 R121, R48 ;  /* 0x0000003000797308 */ /* 0x000ee20000000800 */
[----:B------:R-:W-:Y:S01]  /*6f70*/  FMUL R41, R41, 1.4426950216293334961 ;  /* 0x3fb8aa3b29297820 */ /* 0x000fe20000400000 */
[--C-:B------:R-:W-:Y:S01]  /*6f80*/  FADD R37, R37, -R69.reuse ;  /* 0x8000004525257221 */ /* 0x100fe20000000000 */
[----:B------:R-:W-:Y:S01]  /*6f90*/  FMUL R40, R40, 1.4426950216293334961 ;  /* 0x3fb8aa3b28287820 */ /* 0x000fe20000400000 */
[--C-:B------:R-:W-:Y:S01]  /*6fa0*/  FADD R36, R36, -R69.reuse ;  /* 0x8000004524247221 */ /* 0x100fe20000000000 */
[----:B-1----:R1:W-:Y:S01]  /*6fb0*/  STL [R1+0x8d0], R2 ;  /* 0x0008d00201007387 */ /* 0x0023e20000100800 */
[----:B------:R-:W-:Y:S01]  /*6fc0*/  FMUL R39, R39, 1.4426950216293334961 ;  /* 0x3fb8aa3b27277820 */ /* 0x000fe20000400000 */
[--C-:B------:R-:W-:Y:S01]  /*6fd0*/  FADD R20, R20, -R69.reuse ;  /* 0x8000004514147221 */ /* 0x100fe20000000000 */
[----:B------:R-:W4:Y:S01]  /*6fe0*/  MUFU.EX2 R56, R47 ;  /* 0x0000002f00387308 */ /* 0x000f220000000800 */
[----:B------:R-:W-:Y:S01]  /*6ff0*/  FMUL R38, R38, 1.4426950216293334961 ;  /* 0x3fb8aa3b26267820 */ /* 0x000fe20000400000 */
[--C-:B------:R-:W-:Y:S01]  /*7000*/  FADD R19, R19, -R69.reuse ;  /* 0x8000004513137221 */ /* 0x100fe20000000000 */
[----:B------:R-:W-:Y:S01]  /*7010*/  FMUL R37, R37, 1.4426950216293334961 ;  /* 0x3fb8aa3b25257820 */ /* 0x000fe20000400000 */
[----:B------:R-:W-:Y:S01]  /*7020*/  FMUL R36, R36, 1.4426950216293334961 ;  /* 0x3fb8aa3b24247820 */ /* 0x000fe20000400000 */
[----:B------:R-:W-:Y:S01]  /*7030*/  FMUL R20, R20, 1.4426950216293334961 ;  /* 0x3fb8aa3b14147820 */ /* 0x000fe20000400000 */
[----:B------:R-:W-:Y:S01]  /*7040*/  FMUL R19, R19, 1.4426950216293334961 ;  /* 0x3fb8aa3b13137820 */ /* 0x000fe20000400000 */
[----:B--2---:R2:W-:Y:S01]  /*7050*/  STL [R1+0x8cc], R57 ;  /* 0x0008cc3901007387 */ /* 0x0045e20000100800 */
[----:B------:R-:W0:Y:S01]  /*7060*/  MUFU.EX2 R3, R46 ;  /* 0x0000002e00037308 */ /* 0x000e220000000800 */
[--C-:B------:R-:W-:Y:S01]  /*7070*/  FADD R18, R18, -R69.reuse ;  /* 0x8000004512127221 */ /* 0x100fe20000000000 */
[----:B------:R-:W-:Y:S01]  /*7080*/  FADD R17, R17, -R69 ;  /* 0x8000004511117221 */ /* 0x000fe20000000000 */
[----:B---3--:R3:W-:Y:S02]  /*7090*/  STL [R1+0x8c8], R121 ;  /* 0x0008c87901007387 */ /* 0x0087e40000100800 */
[----:B------:R-:W-:Y:S01]  /*70a0*/  FMUL R18, R18, 1.4426950216293334961 ;  /* 0x3fb8aa3b12127820 */ /* 0x000fe20000400000 */
[----:B------:R-:W-:-:S02]  /*70b0*/  FMUL R17, R17, 1.4426950216293334961 ;  /* 0x3fb8aa3b11117820 */ /* 0x000fc40000400000 */
[----:B------:R-:W1:Y:S01]  /*70c0*/  MUFU.EX2 R58, R45 ;  /* 0x0000002d003a7308 */ /* 0x000e620000000800 */
[----:B----4-:R4:W-:Y:S07]  /*70d0*/  STL [R1+0x8c0], R56 ;  /* 0x0008c03801007387 */ /* 0x0109ee0000100800 */
[----:B------:R-:W2:Y:S01]  /*70e0*/  MUFU.EX2 R120, R44 ;  /* 0x0000002c00787308 */ /* 0x000ea20000000800 */
[----:B0-----:R0:W-:Y:S07]  /*70f0*/  STL [R1+0x8c4], R3 ;  /* 0x0008c40301007387 */ /* 0x0011ee0000100800 */
[----:B------:R-:W0:Y:S01]  /*7100*/  MUFU.EX2 R54, R43 ;  /* 0x0000002b00367308 */ /* 0x000e220000000800 */
[----:B-1----:R-:W-:Y:S07]  /*7110*/  STL [R1+0x8bc], R58 ;  /* 0x0008bc3a01007387 */ /* 0x002fee0000100800 */
[----:B------:R-:W1:Y:S01]  /*7120*/  MUFU.EX2 R2, R42 ;  /* 0x0000002a00027308 */ /* 0x000e620000000800 */
[----:B--2---:R2:W-:Y:S07]  /*7130*/  STL [R1+0x8b8], R120 ;  /* 0x0008b87801007387 */ /* 0x0045ee0000100800 */
[----:B------:R-:W2:Y:S01]  /*7140*/  MUFU.EX2 R53, R41 ;  /* 0x0000002900357308 */ /* 0x000ea20000000800 */
[----:B0-----:R-:W-:Y:S07]  /*7150*/  STL [R1+0x8b0], R54 ;  /* 0x0008b03601007387 */ /* 0x001fee0000100800 */
[----:B------:R-:W0:Y:S01]  /*7160*/  MUFU.EX2 R119, R40 ;  /* 0x0000002800777308 */ /* 0x000e220000000800 */
[----:B-1----:R1:W-:Y:S07]  /*7170*/  STL [R1+0x8b4], R2 ;  /* 0x0008b40201007387 */ /* 0x0023ee0000100800 */
[----:B------:R-:W1:Y:S01]  /*7180*/  MUFU.EX2 R71, R39 ;  /* 0x0000002700477308 */ /* 0x000e620000000800 */
[----:B--2---:R-:W-:Y:S07]  /*7190*/  STL [R1+0x8ac], R53 ;  /* 0x0008ac3501007387 */ /* 0x004fee0000100800 */
[----:B------:R-:W2:Y:S01]  /*71a0*/  MUFU.EX2 R70, R38 ;  /* 0x0000002600467308 */ /* 0x000ea20000000800 */
[----:B0-----:R0:W-:Y:S07]  /*71b0*/  STL [R1+0x8a0], R119 ;  /* 0x0008a07701007387 */ /* 0x0011ee0000100800 */
[----:B------:R-:W0:Y:S01]  /*71c0*/  MUFU.EX2 R125, R37 ;  /* 0x00000025007d7308 */ /* 0x000e220000000800 */
[----:B-1----:R1:W-:Y:S07]  /*71d0*/  STL [R1+0x898], R71 ;  /* 0x0008984701007387 */ /* 0x0023ee0000100800 */
[----:B------:R-:W1:Y:S01]  /*71e0*/  MUFU.EX2 R124, R36 ;  /* 0x00000024007c7308 */ /* 0x000e620000000800 */
[----:B--2---:R2:W-:Y:S07]  /*71f0*/  STL [R1+0x8a4], R70 ;  /* 0x0008a44601007387 */ /* 0x0045ee0000100800 */
[----:B------:R-:W2:Y:S01]  /*7200*/  MUFU.EX2 R123, R20 ;  /* 0x00000014007b7308 */ /* 0x000ea20000000800 */
[----:B0-----:R-:W-:Y:S07]  /*7210*/  STL [R1+0x89c], R125 ;  /* 0x00089c7d01007387 */ /* 0x001fee0000100800 */
[----:B------:R-:W0:Y:S01]  /*7220*/  MUFU.EX2 R118, R19 ;  /* 0x0000001300767308 */ /* 0x000e220000000800 */
[----:B-1----:R-:W-:Y:S07]  /*7230*/  STL [R1+0x890], R124 ;  /* 0x0008907c01007387 */ /* 0x002fee0000100800 */
[----:B------:R1:W3:Y:S01]  /*7240*/  MUFU.EX2 R122, R18 ;  /* 0x00000012007a7308 */ /* 0x0002e20000000800 */
[----:B--2---:R-:W-:Y:S04]  /*7250*/  STL [R1+0x888], R123 ;  /* 0x0008887b01007387 */ /* 0x004fe80000100800 */
[----:B0-----:R0:W-:Y:S01]  /*7260*/  STL [R1+0x894], R118 ;  /* 0x0008947601007387 */ /* 0x0011e20000100800 */
[----:B-1----:R-:W-:-:S03]  /*7270*/  FADD R18, R16, -R69 ;  /* 0x8000004510127221 */ /* 0x002fc60000000000 */
[----:B------:R-:W2:Y:S01]  /*7280*/  LDL R16, [R1+0x8d0] ;  /* 0x0008d00001107983 */ /* 0x000ea20000100800 */
[----:B------:R1:W0:Y:S01]  /*7290*/  MUFU.EX2 R117, R17 ;  /* 0x0000001100757308 */ /* 0x0002220000000800 */
[----:B------:R-:W-:Y:S02]  /*72a0*/  FMUL R18, R18, 1.4426950216293334961 ;  /* 0x3fb8aa3b12127820 */ /* 0x000fe40000400000 */
[----:B---3--:R-:W-:Y:S01]  /*72b0*/  STL [R1+0x88c], R122 ;  /* 0x00088c7a01007387 */ /* 0x008fe20000100800 */
[----:B-1----:R-:W-:-:S04]  /*72c0*/  FADD R17, R15, -R69 ;  /* 0x800000450f117221 */ /* 0x002fc80000000000 */
[----:B------:R-:W-:Y:S01]  /*72d0*/  FMUL R17, R17, 1.4426950216293334961 ;  /* 0x3fb8aa3b11117820 */ /* 0x000fe20000400000 */
[----:B------:R-:W-:Y:S02]  /*72e0*/  PRMT R110, RZ, 0x7610, R110 ;  /* 0x00007610ff6e7816 */ /* 0x000fe4000000006e */
[----:B------:R-:W-:Y:S01]  /*72f0*/  PRMT R111, RZ, 0x7610, R111 ;  /* 0x00007610ff6f7816 */ /* 0x000fe2000000006f */
[----:B------:R-:W-:Y:S01]  /*7300*/  BAR.SYNC.DEFER_BLOCKING 0x0 ;  /* 0x0000000000007b1d */ /* 0x000fe20000010000 */
[----:B--2---:R-:W-:-:S05]  /*7310*/  FADD R16, R16, R57 ;  /* 0x0000003910107221 */ /* 0x004fca0000000000 */
[----:B------:R-:W2:Y:S01]  /*7320*/  LDL.LU R57, [R1+0x97c] ;  /* 0x00097c0001397983 */ /* 0x000ea20000300800 */
[----:B------:R-:W-:Y:S02]  /*7330*/  FADD R16, R121, R16 ;  /* 0x0000001079107221 */ /* 0x000fe40000000000 */
[----:B------:R-:W1:Y:S01]  /*7340*/  MUFU.EX2 R121, R18 ;  /* 0x0000001200797308 */ /* 0x000e620000000800 */
[----:B0-----:R0:W-:Y:S01]  /*7350*/  STL [R1+0x884], R117 ;  /* 0x0008847501007387 */ /* 0x0011e20000100800 */
[----:B------:R-:W-:Y:S01]  /*7360*/  FADD R15, R56, R16 ;  /* 0x00000010380f7221 */ /* 0x000fe20000000000 */
[----:B------:R-:W-:Y:S02]  /*7370*/  FADD R16, R14, -R69 ;  /* 0x800000450e107221 */ /* 0x000fe40000000000 */
[----:B----4-:R-:W3:Y:S01]  /*7380*/  LDL.LU R56, [R1+0x978] ;  /* 0x0009780001387983 */ /* 0x010ee20000300800 */
[----:B------:R-:W-:Y:S01]  /*7390*/  FADD R15, R3, R15 ;  /* 0x0000000f030f7221 */ /* 0x000fe20000000000 */
[----:B------:R-:W-:Y:S01]  /*73a0*/  FMUL R16, R16, 1.4426950216293334961 ;  /* 0x3fb8aa3b10107820 */ /* 0x000fe20000400000 */
[----:B------:R-:W4:Y:S02]  /*73b0*/  MUFU.EX2 R3, R17 ;  /* 0x0000001100037308 */ /* 0x000f240000000800 */
[----:B------:R-:W-:Y:S01]  /*73c0*/  FADD R14, R58, R15 ;  /* 0x0000000f3a0e7221 */ /* 0x000fe20000000000 */
[----:B------:R-:W-:-:S03]  /*73d0*/  FADD R15, R13, -R69 ;  /* 0x800000450d0f7221 */ /* 0x000fc60000000000 */
[----:B------:R-:W-:Y:S01]  /*73e0*/  FADD R14, R120, R14 ;  /* 0x0000000e780e7221 */ /* 0x000fe20000000000 */
[----:B-1----:R-:W-:Y:S03]  /*73f0*/  STL [R1+0x87c], R121 ;  /* 0x00087c7901007387 */ /* 0x002fe60000100800 */
[----:B------:R-:W-:Y:S01]  /*7400*/  FADD R13, R54, R14 ;  /* 0x0000000e360d7221 */ /* 0x000fe20000000000 */
[----:B------:R-:W-:Y:S01]  /*7410*/  FADD R14, R12, -R69 ;  /* 0x800000450c0e7221 */ /* 0x000fe20000000000 */
[----:B------:R-:W1:Y:S01]  /*7420*/  MUFU.EX2 R120, R16 ;  /* 0x0000001000787308 */ /* 0x000e620000000800 */
[----:B------:R-:W-:Y:S01]  /*7430*/  FMUL R15, R15, 1.4426950216293334961 ;  /* 0x3fb8aa3b0f0f7820 */ /* 0x000fe20000400000 */
[----:B------:R-:W-:Y:S01]  /*7440*/  FADD R13, R2, R13 ;  /* 0x0000000d020d7221 */ /* 0x000fe20000000000 */
[----:B------:R-:W2:Y:S03]  /*7450*/  LDL.LU R58, [R1+0x974] ;  /* 0x00097400013a7983 */ /* 0x000ea60000300800 */
[----:B------:R-:W-:Y:S01]  /*7460*/  FADD R12, R53, R13 ;  /* 0x0000000d350c7221 */ /* 0x000fe20000000000 */
[--C-:B------:R-:W-:Y:S01]  /*7470*/  FADD R13, R11, -R69.reuse ;  /* 0x800000450b0d7221 */ /* 0x100fe20000000000 */
[----:B------:R-:W0:Y:S01]  /*7480*/  MUFU.EX2 R2, R15 ;  /* 0x0000000f00027308 */ /* 0x000e220000000800 */
[----:B------:R-:W-:Y:S01]  /*7490*/  FMUL R14, R14, 1.4426950216293334961 ;  /* 0x3fb8aa3b0e0e7820 */ /* 0x000fe20000400000 */
[----:B------:R-:W-:Y:S01]  /*74a0*/  FADD R12, R119, R12 ;  /* 0x0000000c770c7221 */ /* 0x000fe20000000000 */
[----:B----4-:R4:W-:Y:S03]  /*74b0*/  STL [R1+0x880], R3 ;  /* 0x0008800301007387 */ /* 0x0109e60000100800 */
[----:B------:R-:W-:Y:S01]  /*74c0*/  FADD R11, R71, R12 ;  /* 0x0000000c470b7221 */ /* 0x000fe20000000000 */
[----:B------:R-:W-:Y:S01]  /*74d0*/  FADD R12, R10, -R69 ;  /* 0x800000450a0c7221 */ /* 0x000fe20000000000 */
[----:B------:R-:W0:Y:S01]  /*74e0*/  MUFU.EX2 R119, R14 ;  /* 0x0000000e00777308 */ /* 0x000e220000000800 */
[----:B------:R-:W-:Y:S01]  /*74f0*/  FMUL R13, R13, 1.4426950216293334961 ;  /* 0x3fb8aa3b0d0d7820 */ /* 0x000fe20000400000 */
[----:B------:R-:W-:Y:S01]  /*7500*/  FADD R11, R70, R11 ;  /* 0x0000000b460b7221 */ /* 0x000fe20000000000 */
[----:B------:R-:W2:Y:S03]  /*7510*/  LDL.LU R54, [R1+0x970] ;  /* 0x0009700001367983 */ /* 0x000ea60000300800 */
[----:B------:R-:W-:Y:S01]  /*7520*/  FADD R10, R125, R11 ;  /* 0x0000000b7d0a7221 */ /* 0x000fe20000000000 */
[--C-:B------:R-:W-:Y:S01]  /*7530*/  FADD R11, R9, -R69.reuse ;  /* 0x80000045090b7221 */ /* 0x100fe20000000000 */
[----:B------:R-:W-:Y:S01]  /*7540*/  MUFU.EX2 R71, R13 ;  /* 0x0000000d00477308 */ /* 0x000fe20000000800 */
[----:B------:R-:W-:Y:S01]  /*7550*/  FMUL R12, R12, 1.4426950216293334961 ;  /* 0x3fb8aa3b0c0c7820 */ /* 0x000fe20000400000 */
[----:B------:R-:W-:Y:S01]  /*7560*/  FADD R10, R124, R10 ;  /* 0x0000000a7c0a7221 */ /* 0x000fe20000000000 */
[----:B-1----:R-:W-:Y:S03]  /*7570*/  STL [R1+0x878], R120 ;  /* 0x0008787801007387 */ /* 0x002fe60000100800 */
[----:B------:R-:W-:Y:S01]  /*7580*/  FADD R9, R123, R10 ;  /* 0x0000000a7b097221 */ /* 0x000fe20000000000 */
[----:B------:R-:W-:Y:S01]  /*7590*/  FADD R10, R8, -R69 ;  /* 0x80000045080a7221 */ /* 0x000fe20000000000 */
[----:B------:R-:W-:Y:S01]  /*75a0*/  MUFU.EX2 R70, R12 ;  /* 0x0000000c00467308 */ /* 0x000fe20000000800 */
[----:B------:R-:W-:Y:S01]  /*75b0*/  FMUL R11, R11, 1.4426950216293334961 ;  /* 0x3fb8aa3b0b0b7820 */ /* 0x000fe20000400000 */
[----:B------:R-:W-:Y:S01]  /*75c0*/  FADD R9, R118, R9 ;  /* 0x0000000976097221 */ /* 0x000fe20000000000 */
[----:B------:R-:W2:Y:S01]  /*75d0*/  LDL.LU R53, [R1+0x96c] ;  /* 0x00096c0001357983 */ /* 0x000ea20000300800 */
[----:B------:R-:W-:-:S02]  /*75e0*/  FMUL R10, R10, 1.4426950216293334961 ;  /* 0x3fb8aa3b0a0a7820 */ /* 0x000fc40000400000 */
[----:B------:R-:W-:Y:S01]  /*75f0*/  FADD R8, R122, R9 ;  /* 0x000000097a087221 */ /* 0x000fe20000000000 */
[--C-:B------:R-:W-:Y:S01]  /*7600*/  FADD R9, R7, -R69.reuse ;  /* 0x8000004507097221 */ /* 0x100fe20000000000 */
[----:B------:R-:W1:Y:S01]  /*7610*/  MUFU.EX2 R118, R11 ;  /* 0x0000000b00767308 */ /* 0x000e620000000800 */
[----:B0-----:R0:W-:Y:S01]  /*7620*/  STL [R1+0x870], R2 ;  /* 0x0008700201007387 */ /* 0x0011e20000100800 */
[----:B------:R-:W-:Y:S01]  /*7630*/  FADD R8, R117, R8 ;  /* 0x0000000875087221 */ /* 0x000fe20000000000 */
[----:B------:R-:W-:Y:S02]  /*7640*/  FMUL R9, R9, 1.4426950216293334961 ;  /* 0x3fb8aa3b09097820 */ /* 0x000fe40000400000 */
[----:B------:R-:W-:Y:S01]  /*7650*/  STL [R1+0x868], R119 ;  /* 0x0008687701007387 */ /* 0x000fe20000100800 */
[----:B------:R-:W-:Y:S01]  /*7660*/  FADD R7, R121, R8 ;  /* 0x0000000879077221 */ /* 0x000fe20000000000 */
[----:B------:R-:W-:Y:S01]  /*7670*/  FADD R8, R6, -R69 ;  /* 0x8000004506087221 */ /* 0x000fe20000000000 */
[----:B------:R0:W0:Y:S02]  /*7680*/  MUFU.EX2 R117, R10 ;  /* 0x0000000a00757308 */ /* 0x0000240000000800 */
[----:B------:R-:W-:Y:S01]  /*7690*/  FADD R7, R3, R7 ;  /* 0x0000000703077221 */ /* 0x000fe20000000000 */
[----:B------:R-:W-:-:S03]  /*76a0*/  FMUL R8, R8, 1.4426950216293334961 ;  /* 0x3fb8aa3b08087820 */ /* 0x000fc60000400000 */
[----:B------:R-:W-:Y:S01]  /*76b0*/  FADD R6, R120, R7 ;  /* 0x0000000778067221 */ /* 0x000fe20000000000 */
[--C-:B------:R-:W-:Y:S01]  /*76c0*/  FADD R7, R5, -R69.reuse ;  /* 0x8000004505077221 */ /* 0x100fe20000000000 */
[----:B----4-:R4:W4:Y:S01]  /*76d0*/  MUFU.EX2 R3, R9 ;  /* 0x0000000900037308 */ /* 0x0109220000000800 */
[----:B-1----:R-:W-:Y:S01]  /*76e0*/  STL [R1+0x860], R118 ;  /* 0x0008607601007387 */ /* 0x002fe20000100800 */
[----:B------:R-:W-:Y:S01]  /*76f0*/  FADD R6, R2, R6 ;  /* 0x0000000602067221 */ /* 0x000fe20000000000 */
[----:B------:R-:W-:Y:S01]  /*7700*/  FMUL R7, R7, 1.4426950216293334961 ;  /* 0x3fb8aa3b07077820 */ /* 0x000fe20000400000 */
[----:B0-----:R-:W-:Y:S02]  /*7710*/  PRMT R10, RZ, 0x7610, R10 ;  /* 0x00007610ff0a7816 */ /* 0x001fe4000000000a */
[----:B------:R-:W-:Y:S01]  /*7720*/  FADD R5, R119, R6 ;  /* 0x0000000677057221 */ /* 0x000fe20000000000 */
[----:B------:R-:W-:Y:S01]  /*7730*/  FADD R6, R4, -R69 ;  /* 0x8000004504067221 */ /* 0x000fe20000000000 */
[----:B------:R-:W0:Y:S01]  /*7740*/  MUFU.EX2 R2, R8 ;  /* 0x0000000800027308 */ /* 0x000e220000000800 */
[----:B------:R-:W-:Y:S01]  /*7750*/  STL [R1+0x858], R117 ;  /* 0x0008587501007387 */ /* 0x000fe20000100800 */
[----:B------:R-:W-:Y:S01]  /*7760*/  FADD R5, R71, R5 ;  /* 0x0000000547057221 */ /* 0x000fe20000000000 */
[----:B----4-:R-:W1:Y:S02]  /*7770*/  LDC R9, c[0x0][0x3d8] ;  /* 0x0000f600ff097b82 */ /* 0x010e640000000800 */
[----:B------:R-:W-:Y:S01]  /*7780*/  STL [R1+0x904], R71 ;  /* 0x0009044701007387 */ /* 0x000fe20000100800 */
[----:B------:R-:W-:Y:S01]  /*7790*/  FADD R4, R70, R5 ;  /* 0x0000000546047221 */ /* 0x000fe20000000000 */
[----:B------:R-:W-:Y:S01]  /*77a0*/  FMUL R5, R6, 1.4426950216293334961 ;  /* 0x3fb8aa3b06057820 */ /* 0x000fe20000400000 */
[----:B------:R4:W0:Y:S01]  /*77b0*/  MUFU.EX2 R8, R7 ;  /* 0x0000000700087308 */ /* 0x0008220000000800 */
[----:B------:R-:W-:Y:S01]  /*77c0*/  STL [R1+0x908], R69 ;  /* 0x0009084501007387 */ /* 0x000fe20000100800 */
[----:B------:R-:W-:Y:S01]  /*77d0*/  FADD R4, R118, R4 ;  /* 0x0000000476047221 */ /* 0x000fe20000000000 */
[----:B------:R-:W1:Y:S02]  /*77e0*/  LDC R6, c[0x0][0x3d8] ;  /* 0x0000f600ff067b82 */ /* 0x000e640000000800 */
[----:B------:R-:W-:Y:S01]  /*77f0*/  STL [R1+0x90c], R70 ;  /* 0x00090c4601007387 */ /* 0x000fe20000100800 */
[----:B------:R-:W-:-:S02]  /*7800*/  FADD R4, R117, R4 ;  /* 0x0000000475047221 */ /* 0x000fc40000000000 */
[----:B------:R-:W0:Y:S02]  /*7810*/  MUFU.EX2 R5, R5 ;  /* 0x0000000500057308 */ /* 0x000e240000000800 */
[----:B------:R-:W-:Y:S01]  /*7820*/  FADD R4, R3, R4 ;  /* 0x0000000403047221 */ /* 0x000fe20000000000 */
[----:B----4-:R-:W4:Y:S03]  /*7830*/  LDC R7, c[0x0][0x3d8] ;  /* 0x0000f600ff077b82 */ /* 0x010f260000000800 */
[----:B0-----:R-:W-:Y:S01]  /*7840*/  FADD R4, R2, R4 ;  /* 0x0000000402047221 */ /* 0x001fe20000000000 */
[----:B------:R0:W-:Y:S03]  /*7850*/  STL [R1+0x854], R8 ;  /* 0x0008540801007387 */ /* 0x0001e60000100800 */
[----:B------:R-:W-:Y:S01]  /*7860*/  FADD R4, R8, R4 ;  /* 0x0000000408047221 */ /* 0x000fe20000000000 */
[----:B------:R-:W-:Y:S03]  /*7870*/  STL [R1+0x8fc], R3 ;  /* 0x0008fc0301007387 */ /* 0x000fe60000100800 */
[----:B------:R-:W-:Y:S01]  /*7880*/  FADD R4, R5, R4 ;  /* 0x0000000405047221 */ /* 0x000fe20000000000 */
[----:B------:R-:W-:Y:S01]  /*7890*/  STL [R1+0x850], R5 ;  /* 0x0008500501007387 */ /* 0x000fe20000100800 */
[----:B0-----:R-:W0:Y:S03]  /*78a0*/  LDC R8, c[0x0][0x3d8] ;  /* 0x0000f600ff087b82 */ /* 0x001e260000000800 */
[----:B------:R-:W1:Y:S04]  /*78b0*/  SHFL.BFLY PT, R5, R4, 0x10, 0x1f ;  /* 0x0e001f0004057f89 */ /* 0x000e6800000e0000 */
[----:B------:R-:W-:Y:S04]  /*78c0*/  STL [R1+0x900], R2 ;  /* 0x0009000201007387 */ /* 0x000fe80000100800 */
[----:B------:R-:W-:Y:S01]  /*78d0*/  STL [R1+0x94c], R68 ;  /* 0x00094c4401007387 */ /* 0x000fe20000100800 */
[----:B-1----:R-:W-:-:S05]  /*78e0*/  FADD R4, R4, R5 ;  /* 0x0000000504047221 */ /* 0x002fca0000000000 */
[----:B------:R1:W-:Y:S01]  /*78f0*/  @!P4 STS [R116+UR68], R4 ;  /* 0x000000047400c988 */ /* 0x0003e20008000844 */
[----:B------:R-:W-:Y:S01]  /*7900*/  BAR.SYNC.DEFER_BLOCKING 0x0 ;  /* 0x0000000000007b1d */ /* 0x000fe20000010000 */
[----:B-1----:R-:W-:-:S04]  /*7910*/  SHF.R.U32.HI R4, RZ, 0x7, R115 ;  /* 0x00000007ff047819 */ /* 0x002fc80000011673 */
[----:B------:R-:W-:-:S05]  /*7920*/  SGXT.U32 R4, R4, 0x1 ;  /* 0x000000010404781a */ /* 0x000fca0000000000 */
[----:B------:R-:W-:-:S05]  /*7930*/  IMAD R4, R4, UR4, RZ ;  /* 0x0000000404047c24 */ /* 0x000fca000f8e02ff */
[C---:B------:R-:W-:Y:S01]  /*7940*/  IADD3 R116, P6, PT, R4.reuse, R74, RZ ;  /* 0x0000004a04747210 */ /* 0x040fe20007fde0ff */
[----:B------:R-:W1:Y:S03]  /*7950*/  @!P5 LDS R52, [R113] ;  /* 0x000000007134d984 */ /* 0x000e660000000800 */
[----:B------:R-:W-:Y:S01]  /*7960*/  LEA.HI.X.SX32 R117, R4, R0, 0x1, P6 ;  /* 0x0000000004757211 */ /* 0x000fe200030f0eff */
[----:B------:R-:W-:Y:S01]  /*7970*/  IMAD R4, R6, 0x2, R4 ;  /* 0x0000000206047824 */ /* 0x000fe200078e0204 */
[----:B------:R-:W-:Y:S01]  /*7980*/  PRMT R112, RZ, 0x7610, R112 ;  /* 0x00007610ff707816 */ /* 0x000fe20000000070 */
[----:B------:R-:W0:Y:S02]  /*7990*/  LDC R6, c[0x0][0x3d8] ;  /* 0x0000f600ff067b82 */ /* 0x000e240000000800 */
[----:B------:R-:W-:Y:S04]  /*79a0*/  STL.64 [R1+0x350], R116 ;  /* 0x0003507401007387 */ /* 0x000fe80000100a00 */
[----:B-1----:R-:W1:Y:S02]  /*79b0*/  SHFL.BFLY PT, R5, R52, 0x1, 0x1f ;  /* 0x0c201f0034057f89 */ /* 0x002e6400000e0000 */
[----:B-1----:R-:W-:-:S05]  /*79c0*/  FADD R5, R52, R5 ;  /* 0x0000000534057221 */ /* 0x002fca0000000000 */
[----:B------:R4:W-:Y:S01]  /*79d0*/  @P0 STS [R113], R5 ;  /* 0x0000000571000388 */ /* 0x0009e20000000800 */
[----:B------:R-:W-:Y:S01]  /*79e0*/  BAR.SYNC.DEFER_BLOCKING 0x0 ;  /* 0x0000000000007b1d */ /* 0x000fe20000010000 */
[----:B----4-:R-:W-:-:S07]  /*79f0*/  IMAD R5, R7, 0x2, R4 ;  /* 0x0000000207057824 */ /* 0x010fce00078e0204 */
[----:B------:R-:W1:Y:S01]  /*7a00*/  LDC R7, c[0x0][0x3d8] ;  /* 0x0000f600ff077b82 */ /* 0x000e620000000800 */
[----:B------:R4:W2:Y:S02]  /*7a10*/  @P2 LDG.E.U8 R10, desc[UR20][R116.64] ;  /* 0x00000014740a2981 */ /* 0x0008a4000c1e1100 */
[----:B----4-:R-:W-:-:S04]  /*7a20*/  IADD3 R116, P6, PT, R4, R74, RZ ;  /* 0x0000004a04747210 */ /* 0x010fc80007fde0ff */
[----:B------:R-:W-:Y:S01]  /*7a30*/  LEA.HI.X.SX32 R117, R4, R0, 0x1, P6 ;  /* 0x0000000004757211 */ /* 0x000fe200030f0eff */
[----:B0-----:R-:W-:Y:S01]  /*7a40*/  IMAD R4, R8, 0x2, R5 ;  /* 0x0000000208047824 */ /* 0x001fe200078e0205 */
[C---:B------:R-:W-:Y:S01]  /*7a50*/  IADD3 R118, P6, PT, R5.reuse, R74, RZ ;  /* 0x0000004a05767210 */ /* 0x040fe20007fde0ff */
[----:B------:R-:W0:Y:S02]  /*7a60*/  LDC R8, c[0x0][0x3d8] ;  /* 0x0000f600ff087b82 */ /* 0x000e240000000800 */
[----:B------:R4:W3:Y:S01]  /*7a70*/  @P2 LDG.E.U8 R111, desc[UR20][R116.64] ;  /* 0x00000014746f2981 */ /* 0x0008e2000c1e1100 */
[----:B------:R-:W-:-:S05]  /*7a80*/  LEA.HI.X.SX32 R119, R5, R0, 0x1, P6 ;  /* 0x0000000005777211 */ /* 0x000fca00030f0eff */
[----:B------:R-:W3:Y:S01]  /*7a90*/  @P2 LDG.E.U8 R110, desc[UR20][R118.64] ;  /* 0x00000014766e2981 */ /* 0x000ee2000c1e1100 */
[----:B------:R-:W-:Y:S01]  /*7aa0*/  IMAD R5, R9, 0x2, R4 ;  /* 0x0000000209057824 */ /* 0x000fe200078e0204 */
[----:B------:R-:W-:Y:S02]  /*7ab0*/  PRMT R9, RZ, 0x7610, R9 ;  /* 0x00007610ff097816 */ /* 0x000fe40000000009 */
[----:B--2---:R2:W-:Y:S04]  /*7ac0*/  STL [R1+0x848], R10 ;  /* 0x0008480a01007387 */ /* 0x0045e80000100800 */
[----:B------:R4:W-:Y:S01]  /*7ad0*/  STL.64 [R1+0x348], R116 ;  /* 0x0003487401007387 */ /* 0x0009e20000100a00 */
[----:B--2---:R-:W2:Y:S01]  /*7ae0*/  LDC R10, c[0x0][0x3d8] ;  /* 0x0000f600ff0a7b82 */ /* 0x004ea20000000800 */
[----:B----4-:R-:W-:-:S04]  /*7af0*/  IADD3 R116, P6, PT, R4, R74, RZ ;  /* 0x0000004a04747210 */ /* 0x010fc80007fde0ff */
[----:B------:R-:W-:Y:S01]  /*7b00*/  LEA.HI.X.SX32 R117, R4, R0, 0x1, P6 ;  /* 0x0000000004757211 */ /* 0x000fe200030f0eff */
[----:B------:R-:W-:Y:S04]  /*7b10*/  STL.64 [R1+0x340], R118 ;  /* 0x0003407601007387 */ /* 0x000fe80000100a00 */
[----:B------:R4:W2:Y:S04]  /*7b20*/  @P2 LDG.E.U8 R112, desc[UR20][R116.64] ;  /* 0x0000001474702981 */ /* 0x0008a8000c1e1100 */
[----:B---3--:R3:W-:Y:S04]  /*7b30*/  STL [R1+0x84c], R110 ;  /* 0x00084c6e01007387 */ /* 0x0087e80000100800 */
[----:B------:R0:W-:Y:S01]  /*7b40*/  STL [R1+0x840], R111 ;  /* 0x0008406f01007387 */ /* 0x0001e20000100800 */
[----:B---3--:R-:W-:-:S04]  /*7b50*/  IADD3 R110, P6, PT, R5, R74, RZ ;  /* 0x0000004a056e7210 */ /* 0x008fc80007fde0ff */
[----:B0-----:R-:W-:-:S05]  /*7b60*/  LEA.HI.X.SX32 R111, R5, R0, 0x1, P6 ;  /* 0x00000000056f7211 */ /* 0x001fca00030f0eff */
[----:B------:R0:W3:Y:S01]  /*7b70*/  @P2 LDG.E.U8 R9, desc[UR20][R110.64] ;  /* 0x000000146e092981 */ /* 0x0000e2000c1e1100 */
[----:B------:R-:W-:Y:S02]  /*7b80*/  IMAD R4, R6, 0x2, R5 ;  /* 0x0000000206047824 */ /* 0x000fe400078e0205 */
[----:B------:R-:W0:Y:S01]  /*7b90*/  LDC R6, c[0x0][0x3d8] ;  /* 0x0000f600ff067b82 */ /* 0x000e220000000800 */
[----:B------:R4:W-:Y:S01]  /*7ba0*/  STL.64 [R1+0x338], R116 ;  /* 0x0003387401007387 */ /* 0x0009e20000100a00 */
[----:B-1----:R-:W-:-:S03]  /*7bb0*/  IMAD R5, R7, 0x2, R4 ;  /* 0x0000000207057824 */ /* 0x002fc600078e0204 */
[----:B------:R-:W-:Y:S01]  /*7bc0*/  STL.64 [R1+0x330], R110 ;  /* 0x0003306e01007387 */ /* 0x000fe20000100a00 */
[----:B------:R-:W-:Y:S02]  /*7bd0*/  PRMT R109, RZ, 0x7610, R109 ;  /* 0x00007610ff6d7816 */ /* 0x000fe4000000006d */
[----:B------:R-:W-:Y:S01]  /*7be0*/  PRMT R106, RZ, 0x7610, R106 ;  /* 0x00007610ff6a7816 */ /* 0x000fe2000000006a */
[----:B------:R-:W1:Y:S01]  /*7bf0*/  LDC R7, c[0x0][0x3d8] ;  /* 0x0000f600ff077b82 */ /* 0x000e620000000800 */
[----:B----4-:R-:W-:-:S04]  /*7c00*/  IADD3 R116, P6, PT, R4, R74, RZ ;  /* 0x0000004a04747210 */ /* 0x010fc80007fde0ff */
[----:B------:R-:W-:Y:S01]  /*7c10*/  LEA.HI.X.SX32 R117, R4, R0, 0x1, P6 ;  /* 0x0000000004757211 */ /* 0x000fe200030f0eff */
[----:B--2---:R-:W-:Y:S01]  /*7c20*/  IMAD R4, R10, 0x2, R5 ;  /* 0x000000020a047824 */ /* 0x004fe200078e0205 */
[----:B------:R-:W-:Y:S02]  /*7c30*/  PRMT R10, RZ, 0x7610, R10 ;  /* 0x00007610ff0a7816 */ /* 0x000fe4000000000a */
[----:B------:R-:W-:Y:S01]  /*7c40*/  PRMT R107, RZ, 0x7610, R107 ;  /* 0x00007610ff6b7816 */ /* 0x000fe2000000006b */
[----:B------:R2:W-:Y:S02]  /*7c50*/  STL [R1+0x844], R112 ;  /* 0x0008447001007387 */ /* 0x0005e40000100800 */
[----:B--2---:R-:W-:-:S04]  /*7c60*/  IADD3 R112, P6, PT, R5, R74, RZ ;  /* 0x0000004a05707210 */ /* 0x004fc80007fde0ff */
[----:B------:R-:W-:Y:S02]  /*7c70*/  LEA.HI.X.SX32 R113, R5, R0, 0x1, P6 ;  /* 0x0000000005717211 */ /* 0x000fe400030f0eff */
[----:B0-----:R-:W-:Y:S01]  /*7c80*/  IADD3 R110, P6, PT, R4, R74, RZ ;  /* 0x0000004a046e7210 */ /* 0x001fe20007fde0ff */
[----:B------:R-:W-:Y:S01]  /*7c90*/  IMAD R5, R8, 0x2, R4 ;  /* 0x0000000208057824 */ /* 0x000fe200078e0204 */
[----:B------:R-:W-:Y:S01]  /*7ca0*/  STL.64 [R1+0x328], R116 ;  /* 0x0003287401007387 */ /* 0x000fe20000100a00 */
[----:B------:R-:W-:Y:S01]  /*7cb0*/  PRMT R114, RZ, 0x7610, R114 ;  /* 0x00007610ff727816 */ /* 0x000fe20000000072 */
[----:B------:R-:W0:Y:S01]  /*7cc0*/  LDC R8, c[0x0][0x3d8] ;  /* 0x0000f600ff087b82 */ /* 0x000e220000000800 */
[----:B------:R-:W-:Y:S01]  /*7cd0*/  LEA.HI.X.SX32 R111, R4, R0, 0x1, P6 ;  /* 0x00000000046f7211 */ /* 0x000fe200030f0eff */
[----:B------:R-:W2:Y:S01]  /*7ce0*/  @P2 LDG.E.U8 R109, desc[UR20][R112.64] ;  /* 0x00000014706d2981 */ /* 0x000ea2000c1e1100 */
[----:B------:R-:W-:-:S03]  /*7cf0*/  IMAD R4, R6, 0x2, R5 ;  /* 0x0000000206047824 */ /* 0x000fc600078e0205 */
[----:B---3--:R3:W-:Y:S01]  /*7d00*/  STL [R1+0x83c], R9 ;  /* 0x00083c0901007387 */ /* 0x0087e20000100800 */
[----:B------:R-:W-:Y:S01]  /*7d10*/  PRMT R108, RZ, 0x7610, R108 ;  /* 0x00007610ff6c7816 */ /* 0x000fe2000000006c */
[----:B------:R-:W4:Y:S02]  /*7d20*/  LDC R6, c[0x0][0x3d8] ;  /* 0x0000f600ff067b82 */ /* 0x000f240000000800 */
[----:B------:R-:W-:Y:S04]  /*7d30*/  STL.64 [R1+0x320], R112 ;  /* 0x0003207001007387 */ /* 0x000fe80000100a00 */
[----:B------:R1:W-:Y:S02]  /*7d40*/  STL.64 [R1+0x318], R110 ;  /* 0x0003186e01007387 */ /* 0x0003e40000100a00 */
[----:B---3--:R-:W3:Y:S02]  /*7d50*/  LDC R9, c[0x0][0x3d8] ;  /* 0x0000f600ff097b82 */ /* 0x008ee40000000800 */
[----:B------:R1:W2:Y:S04]  /*7d60*/  @P2 LDG.E.U8 R10, desc[UR20][R110.64] ;  /* 0x000000146e0a2981 */ /* 0x0002a8000c1e1100 */
[----:B------:R-:W4:Y:S01]  /*7d70*/  @P2 LDG.E.U8 R114, desc[UR20][R116.64] ;  /* 0x0000001474722981 */ /* 0x000f22000c1e1100 */
[----:B-1----:R-:W-:-:S04]  /*7d80*/  IADD3 R110, P6, PT, R5, R74, RZ ;  /* 0x0000004a056e7210 */ /* 0x002fc80007fde0ff */
[----:B------:R-:W-:Y:S02]  /*7d90*/  LEA.HI.X.SX32 R111, R5, R0, 0x1, P6 ;  /* 0x00000000056f7211 */ /* 0x000fe400030f0eff */
[----:B------:R-:W-:-:S03]  /*7da0*/  IADD3 R112, P6, PT, R4, R74, RZ ;  /* 0x0000004a04707210 */ /* 0x000fc60007fde0ff */
[----:B------:R1:W4:Y:S01]  /*7db0*/  @P2 LDG.E.U8 R107, desc[UR20][R110.64] ;  /* 0x000000146e6b2981 */ /* 0x000322000c1e1100 */
[----:B------:R-:W-:-:S05]  /*7dc0*/  LEA.HI.X.SX32 R113, R4, R0, 0x1, P6 ;  /* 0x0000000004717211 */ /* 0x000fca00030f0eff */
[----:B------:R-:W4:Y:S01]  /*7dd0*/  @P2 LDG.E.U8 R106, desc[UR20][R112.64] ;  /* 0x00000014706a2981 */ /* 0x000f22000c1e1100 */
[----:B------:R-:W-:Y:S02]  /*7de0*/  IMAD R5, R7, 0x2, R4 ;  /* 0x0000000207057824 */ /* 0x000fe400078e0204 */
[----:B------:R-:W0:Y:S02]  /*7df0*/  LDC R7, c[0x0][0x3d8] ;  /* 0x0000f600ff077b82 */ /* 0x000e240000000800 */
[----:B---3--:R-:W-:Y:S01]  /*7e00*/  IMAD R4, R9, 0x2, R5 ;  /* 0x0000000209047824 */ /* 0x008fe200078e0205 */
[----:B------:R-:W-:Y:S01]  /*7e10*/  PRMT R9, RZ, 0x7610, R9 ;  /* 0x00007610ff097816 */ /* 0x000fe20000000009 */
[----:B--2---:R2:W-:Y:S04]  /*7e20*/  STL [R1+0x830], R10 ;  /* 0x0008300a01007387 */ /* 0x0045e80000100800 */
[----:B------:R1:W-:Y:S01]  /*7e30*/  STL.64 [R1+0x310], R110 ;  /* 0x0003106e01007387 */ /* 0x0003e20000100a00 */
[----:B--2---:R-:W2:Y:S01]  /*7e40*/  LDC R10, c[0x0][0x3d8] ;  /* 0x0000f600ff0a7b82 */ /* 0x004ea20000000800 */
[----:B-1----:R-:W-:-:S04]  /*7e50*/  IADD3 R110, P6, PT, R5, R74, RZ ;  /* 0x0000004a056e7210 */ /* 0x002fc80007fde0ff */
[----:B------:R-:W-:Y:S01]  /*7e60*/  LEA.HI.X.SX32 R111, R5, R0, 0x1, P6 ;  /* 0x00000000056f7211 */ /* 0x000fe200030f0eff */
[----:B------:R-:W-:Y:S04]  /*7e70*/  STL.64 [R1+0x308], R112 ;  /* 0x0003087001007387 */ /* 0x000fe80000100a00 */
[----:B------:R1:W3:Y:S04]  /*7e80*/  @P2 LDG.E.U8 R108, desc[UR20][R110.64] ;  /* 0x000000146e6c2981 */ /* 0x0002e8000c1e1100 */
[----:B----4-:R4:W-:Y:S04]  /*7e90*/  STL [R1+0x82c], R106 ;  /* 0x00082c6a01007387 */ /* 0x0109e80000100800 */
[----:B------:R0:W-:Y:S01]  /*7ea0*/  STL [R1+0x820], R107 ;  /* 0x0008206b01007387 */ /* 0x0001e20000100800 */
[----:B----4-:R-:W-:-:S04]  /*7eb0*/  IADD3 R106, P6, PT, R4, R74, RZ ;  /* 0x0000004a046a7210 */ /* 0x010fc80007fde0ff */
[----:B0-----:R-:W-:-:S05]  /*7ec0*/  LEA.HI.X.SX32 R107, R4, R0, 0x1, P6 ;  /* 0x00000000046b7211 */ /* 0x001fca00030f0eff */
[----:B------:R0:W4:Y:S01]  /*7ed0*/  @P2 LDG.E.U8 R9, desc[UR20][R106.64] ;  /* 0x000000146a092981 */ /* 0x000122000c1e1100 */
[----:B------:R-:W-:Y:S02]  /*7ee0*/  IMAD R5, R8, 0x2, R4 ;  /* 0x0000000208057824 */ /* 0x000fe400078e0204 */
[----:B------:R-:W0:Y:S01]  /*7ef0*/  LDC R8, c[0x0][0x3d8] ;  /* 0x0000f600ff087b82 */ /* 0x000e220000000800 */
[----:B------:R-:W-:Y:S01]  /*7f00*/  STL [R1+0x838], R114 ;  /* 0x0008387201007387 */ /* 0x000fe20000100800 */
[----:B------:R-:W-:-:S03]  /*7f10*/  IMAD R4, R6, 0x2, R5 ;  /* 0x0000000206047824 */ /* 0x000fc600078e0205 */
[----:B------:R1:W-:Y:S01]  /*7f20*/  STL.64 [R1+0x300], R110 ;  /* 0x0003006e01007387 */ /* 0x0003e20000100a00 */
[----:B------:R-:W-:Y:S02]  /*7f30*/  PRMT R103, RZ, 0x7610, R103 ;  /* 0x00007610ff677816 */ /* 0x000fe40000000067 */
[----:B------:R-:W-:Y:S01]  /*7f40*/  PRMT R100, RZ, 0x7610, R100 ;  /* 0x00007610ff647816 */ /* 0x000fe20000000064 */
[----:B------:R-:W-:Y:S01]  /*7f50*/  STL [R1+0x834], R109 ;  /* 0x0008346d01007387 */ /* 0x000fe20000100800 */
[----:B------:R-:W-:Y:S01]  /*7f60*/  PRMT R101, RZ, 0x7610, R101 ;  /* 0x00007610ff657816 */ /* 0x000fe20000000065 */
[----:B------:R-:W0:Y:S02]  /*7f70*/  LDC R6, c[0x0][0x3d8] ;  /* 0x0000f600ff067b82 */ /* 0x000e240000000800 */
[----:B------:R-:W-:Y:S01]  /*7f80*/  STL.64 [R1+0x2f8], R106 ;  /* 0x0002f86a01007387 */ /* 0x000fe20000100a00 */
[----:B-1----:R-:W-:-:S04]  /*7f90*/  IADD3 R110, P6, PT, R5, R74, RZ ;  /* 0x0000004a056e7210 */ /* 0x002fc80007fde0ff */
[----:B------:R-:W-:Y:S01]  /*7fa0*/  LEA.HI.X.SX32 R111, R5, R0, 0x1, P6 ;  /* 0x00000000056f7211 */ /* 0x000fe200030f0eff */
[----:B--2---:R-:W-:Y:S01]  /*7fb0*/  IMAD R5, R10, 0x2, R4 ;  /* 0x000000020a057824 */ /* 0x004fe200078e0204 */
[----:B------:R-:W-:Y:S01]  /*7fc0*/  PRMT R10, RZ, 0x7610, R10 ;  /* 0x00007610ff0a7816 */ /* 0x000fe2000000000a */
[----:B---3--:R1:W-:Y:S02]  /*7fd0*/  STL [R1+0x824], R108 ;  /* 0x0008246c01007387 */ /* 0x0083e40000100800 */
[----:B-1----:R-:W-:-:S04]  /*7fe0*/  IADD3 R108, P6, PT, R4, R74, RZ ;  /* 0x0000004a046c7210 */ /* 0x002fc80007fde0ff */
        /* <DEDUP_REMOVED lines=9> */
[----:B----4-:R1:W-:Y:S01]  /*8080*/  STL [R1+0x828], R9 ;  /* 0x0008280901007387 */ /* 0x0103e20000100800 */
[----:B------:R-:W-:Y:S01]  /*8090*/  PRMT R102, RZ, 0x7610, R102 ;  /* 0x00007610ff667816 */ /* 0x000fe20000000066 */
[----:B------:R-:W3:Y:S02]  /*80a0*/  LDC R8, c[0x0][0x3d8] ;  /* 0x0000f600ff087b82 */ /* 0x000ee40000000800 */
[----:B------:R-:W-:Y:S04]  /*80b0*/  STL.64 [R1+0x2e8], R108 ;  /* 0x0002e86c01007387 */ /* 0x000fe80000100a00 */
[----:B------:R4:W-:Y:S02]  /*80c0*/  STL.64 [R1+0x2e0], R106 ;  /* 0x0002e06a01007387 */ /* 0x0009e40000100a00 */
[----:B-1----:R-:W1:Y:S02]  /*80d0*/  LDC R9, c[0x0][0x3d8] ;  /* 0x0000f600ff097b82 */ /* 0x002e640000000800 */
[----:B------:R4:W2:Y:S04]  /*80e0*/  @P2 LDG.E.U8 R10, desc[UR20][R106.64] ;  /* 0x000000146a0a2981 */ /* 0x0008a8000c1e1100 */
[----:B------:R-:W3:Y:S01]  /*80f0*/  @P2 LDG.E.U8 R105, desc[UR20][R110.64] ;  /* 0x000000146e692981 */ /* 0x000ee2000c1e1100 */
[----:B----4-:R-:W-:-:S04]  /*8100*/  IADD3 R106, P6, PT, R4, R74, RZ ;  /* 0x0000004a046a7210 */ /* 0x010fc80007fde0ff */
[----:B------:R-:W-:Y:S02]  /*8110*/  LEA.HI.X.SX32 R107, R4, R0, 0x1, P6 ;  /* 0x00000000046b7211 */ /* 0x000fe400030f0eff */
[----:B------:R-:W-:-:S03]  /*8120*/  IADD3 R108, P6, PT, R5, R74, RZ ;  /* 0x0000004a056c7210 */ /* 0x000fc60007fde0ff */
[----:B------:R4:W3:Y:S01]  /*8130*/  @P2 LDG.E.U8 R101, desc[UR20][R106.64] ;  /* 0x000000146a652981 */ /* 0x0008e2000c1e1100 */
[----:B------:R-:W-:-:S05]  /*8140*/  LEA.HI.X.SX32 R109, R5, R0, 0x1, P6 ;  /* 0x00000000056d7211 */ /* 0x000fca00030f0eff */
[----:B------:R-:W3:Y:S01]  /*8150*/  @P2 LDG.E.U8 R100, desc[UR20][R108.64] ;  /* 0x000000146c642981 */ /* 0x000ee2000c1e1100 */
[----:B------:R-:W-:Y:S02]  /*8160*/  IMAD R4, R6, 0x2, R5 ;  /* 0x0000000206047824 */ /* 0x000fe400078e0205 */
[----:B------:R-:W0:Y:S02]  /*8170*/  LDC R6, c[0x0][0x3d8] ;  /* 0x0000f600ff067b82 */ /* 0x000e240000000800 */
[----:B-1----:R-:W-:Y:S01]  /*8180*/  IMAD R5, R9, 0x2, R4 ;  /* 0x0000000209057824 */ /* 0x002fe200078e0204 */
[----:B------:R-:W-:Y:S01]  /*8190*/  PRMT R9, RZ, 0x7610, R9 ;  /* 0x00007610ff097816 */ /* 0x000fe20000000009 */
[----:B--2---:R1:W-:Y:S04]  /*81a0*/  STL [R1+0x818], R10 ;  /* 0x0008180a01007387 */ /* 0x0043e80000100800 */
[----:B------:R4:W-:Y:S01]  /*81b0*/  STL.64 [R1+0x2d8], R106 ;  /* 0x0002d86a01007387 */ /* 0x0009e20000100a00 */
[----:B-1----:R-:W1:Y:S01]  /*81c0*/  LDC R10, c[0x0][0x3d8] ;  /* 0x0000f600ff0a7b82 */ /* 0x002e620000000800 */
[----:B----4-:R-:W-:-:S04]  /*81d0*/  IADD3 R106, P6, PT, R4, R74, RZ ;  /* 0x0000004a046a7210 */ /* 0x010fc80007fde0ff */
[----:B------:R-:W-:Y:S01]  /*81e0*/  LEA.HI.X.SX32 R107, R4, R0, 0x1, P6 ;  /* 0x00000000046b7211 */ /* 0x000fe200030f0eff */
[----:B------:R-:W-:Y:S04]  /*81f0*/  STL.64 [R1+0x2d0], R108 ;  /* 0x0002d06c01007387 */ /* 0x000fe80000100a00 */
[----:B------:R2:W4:Y:S04]  /*8200*/  @P2 LDG.E.U8 R102, desc[UR20][R106.64] ;  /* 0x000000146a662981 */ /* 0x000528000c1e1100 */
[----:B---3--:R3:W-:Y:S04]  /*8210*/  STL [R1+0x808], R100 ;  /* 0x0008086401007387 */ /* 0x0087e80000100800 */
[----:B------:R0:W-:Y:S01]  /*8220*/  STL [R1+0x814], R101 ;  /* 0x0008146501007387 */ /* 0x0001e20000100800 */
[----:B---3--:R-:W-:-:S04]  /*8230*/  IADD3 R100, P6, PT, R5, R74, RZ ;  /* 0x0000004a05647210 */ /* 0x008fc80007fde0ff */
[----:B0-----:R-:W-:-:S05]  /*8240*/  LEA.HI.X.SX32 R101, R5, R0, 0x1, P6 ;  /* 0x0000000005657211 */ /* 0x001fca00030f0eff */
[----:B------:R0:W3:Y:S01]  /*8250*/  @P2 LDG.E.U8 R9, desc[UR20][R100.64] ;  /* 0x0000001464092981 */ /* 0x0000e2000c1e1100 */
        /* <DEDUP_REMOVED lines=11> */
[----:B--2---:R-:W-:-:S04]  /*8310*/  IADD3 R106, P6, PT, R4, R74, RZ ;  /* 0x0000004a046a7210 */ /* 0x004fc80007fde0ff */
[----:B------:R-:W-:Y:S01]  /*8320*/  LEA.HI.X.SX32 R107, R4, R0, 0x1, P6 ;  /* 0x00000000046b7211 */ /* 0x000fe200030f0eff */
[----:B-1----:R-:W-:Y:S01]  /*8330*/  IMAD R4, R10, 0x2, R5 ;  /* 0x000000020a047824 */ /* 0x002fe200078e0205 */
[----:B------:R-:W-:Y:S01]  /*8340*/  PRMT R10, RZ, 0x7610, R10 ;  /* 0x00007610ff0a7816 */ /* 0x000fe2000000000a */
[----:B----4-:R1:W-:Y:S02]  /*8350*/  STL [R1+0x804], R102 ;  /* 0x0008046601007387 */ /* 0x0103e40000100800 */
        /* <DEDUP_REMOVED lines=58> */
[C---:B0-----:R-:W-:Y:S01]  /*8700*/  IADD3 R96, P6, PT, R5.reuse, R74, RZ ;  /* 0x0000004a05607210 */ /* 0x041fe20007fde0ff */
        /* <DEDUP_REMOVED lines=107> */
[----:B------:R-:W-:Y:S02]  /*8dc0*/  PRMT R10, RZ, 0x7610, R10 ;  /* 0x00007610ff0a7816 */ /* 0x000fe4000000000a */
[----:B------:R-:W-:-:S06]  /*8dd0*/  PRMT R75, RZ, 0x7610, R75 ;  /* 0x00007610ff4b7816 */ /* 0x000fcc000000004b */
[----:B------:R-:W2:Y:S04]  /*8de0*/  @P2 LDG.E.U8 R75, desc[UR20][R90.64] ;  /* 0x000000145a4b2981 */ /* 0x000ea8000c1e1100 */
[----:B----4-:R1:W-:Y:S02]  /*8df0*/  STL [R1+0x7a0], R78 ;  /* 0x0007a04e01007387 */ /* 0x0103e40000100800 */
[----:B-1----:R-:W-:-:S04]  /*8e00*/  IADD3 R78, P6, PT, R4, R74, RZ ;  /* 0x0000004a044e7210 */ /* 0x002fc80007fde0ff */
[----:B------:R-:W-:Y:S02]  /*8e10*/  LEA.HI.X.SX32 R79, R4, R0, 0x1, P6 ;  /* 0x00000000044f7211 */ /* 0x000fe400030f0eff */
[C---:B0-----:R-:W-:Y:S01]  /*8e20*/  IADD3 R76, P6, PT, R5.reuse, R74, RZ ;  /* 0x0000004a054c7210 */ /* 0x041fe20007fde0ff */
[----:B------:R-:W-:Y:S01]  /*8e30*/  IMAD R4, R6, 0x2, R5 ;  /* 0x0000000206047824 */ /* 0x000fe200078e0205 */
[----:B------:R-:W-:Y:S01]  /*8e40*/  STL.64 [R1+0x210], R90 ;  /* 0x0002105a01007387 */ /* 0x000fe20000100a00 */
[----:B------:R-:W0:Y:S01]  /*8e50*/  LDC R6, c[0x0][0x3d8] ;  /* 0x0000f600ff067b82 */ /* 0x000e220000000800 */
[----:B------:R-:W-:Y:S02]  /*8e60*/  LEA.HI.X.SX32 R77, R5, R0, 0x1, P6 ;  /* 0x00000000054d7211 */ /* 0x000fe400030f0eff */
[----:B------:R-:W4:Y:S01]  /*8e70*/  @P2 LDG.E.U8 R68, desc[UR20][R78.64] ;  /* 0x000000144e442981 */ /* 0x000f22000c1e1100 */
[----:B------:R-:W-:-:S03]  /*8e80*/  IMAD R5, R7, 0x2, R4 ;  /* 0x0000000207057824 */ /* 0x000fc600078e0204 */
[----:B---3--:R1:W-:Y:S01]  /*8e90*/  STL [R1+0x7a4], R9 ;  /* 0x0007a40901007387 */ /* 0x0083e20000100800 */
[----:B------:R-:W3:Y:S03]  /*8ea0*/  LDC R7, c[0x0][0x3d8] ;  /* 0x0000f600ff077b82 */ /* 0x000ee60000000800 */
[----:B------:R-:W-:Y:S04]  /*8eb0*/  STL.64 [R1+0x208], R78 ;  /* 0x0002084e01007387 */ /* 0x000fe80000100a00 */
[----:B------:R2:W-:Y:S01]  /*8ec0*/  STL.64 [R1+0x200], R76 ;  /* 0x0002004c01007387 */ /* 0x0005e20000100a00 */
[----:B-1----:R-:W1:Y:S03]  /*8ed0*/  LDC R9, c[0x0][0x3d8] ;  /* 0x0000f600ff097b82 */ /* 0x002e660000000800 */
[----:B------:R2:W3:Y:S02]  /*8ee0*/  @P2 LDG.E.U8 R10, desc[UR20][R76.64] ;  /* 0x000000144c0a2981 */ /* 0x0004e4000c1e1100 */
[----:B--2---:R-:W-:-:S04]  /*8ef0*/  IADD3 R76, P6, PT, R4, R74, RZ ;  /* 0x0000004a044c7210 */ /* 0x004fc80007fde0ff */
[----:B------:R-:W-:Y:S02]  /*8f00*/  LEA.HI.X.SX32 R77, R4, R0, 0x1, P6 ;  /* 0x00000000044d7211 */ /* 0x000fe400030f0eff */
[----:B------:R-:W-:-:S03]  /*8f10*/  IADD3 R78, P6, PT, R5, R74, RZ ;  /* 0x0000004a054e7210 */ /* 0x000fc60007fde0ff */
[----:B------:R2:W2:Y:S01]  /*8f20*/  @P2 LDG.E.U8 R13, desc[UR20][R76.64] ;  /* 0x000000144c0d2981 */ /* 0x0004a2000c1e1100 */
[----:B------:R-:W-:-:S05]  /*8f30*/  LEA.HI.X.SX32 R79, R5, R0, 0x1, P6 ;  /* 0x00000000054f7211 */ /* 0x000fca00030f0eff */
[----:B------:R-:W4:Y:S01]  /*8f40*/  @P2 LDG.E.U8 R12, desc[UR20][R78.64] ;  /* 0x000000144e0c2981 */ /* 0x000f22000c1e1100 */
[----:B------:R-:W-:Y:S01]  /*8f50*/  IMAD R4, R8, 0x2, R5 ;  /* 0x0000000208047824 */ /* 0x000fe200078e0205 */
[----:B------:R-:W-:Y:S01]  /*8f60*/  PRMT R14, RZ, 0x7610, R14 ;  /* 0x00007610ff0e7816 */ /* 0x000fe2000000000e */
[----:B------:R-:W0:Y:S02]  /*8f70*/  LDC R8, c[0x0][0x3d8] ;  /* 0x0000f600ff087b82 */ /* 0x000e240000000800 */
[----:B-1----:R-:W-:Y:S01]  /*8f80*/  IMAD R5, R9, 0x2, R4 ;  /* 0x0000000209057824 */ /* 0x002fe200078e0204 */
[----:B------:R-:W-:Y:S02]  /*8f90*/  PRMT R9, RZ, 0x7610, R9 ;  /* 0x00007610ff097816 */ /* 0x000fe40000000009 */
[----:B------:R-:W-:Y:S02]  /*8fa0*/  PRMT R70, RZ, 0x7610, R70 ;  /* 0x00007610ff467816 */ /* 0x000fe40000000046 */
[----:B------:R-:W-:-:S02]  /*8fb0*/  PRMT R2, RZ, 0x7610, R2 ;  /* 0x00007610ff027816 */ /* 0x000fc40000000002 */
[----:B------:R-:W-:Y:S01]  /*8fc0*/  PRMT R3, RZ, 0x7610, R3 ;  /* 0x00007610ff037816 */ /* 0x000fe20000000003 */
[----:B---3--:R1:W-:Y:S02]  /*8fd0*/  STL [R1+0x794], R10 ;  /* 0x0007940a01007387 */ /* 0x0083e40000100800 */
[----:B-1----:R-:W1:Y:S02]  /*8fe0*/  LDC R10, c[0x0][0x3d8] ;  /* 0x0000f600ff0a7b82 */ /* 0x002e640000000800 */
[----:B------:R2:W-:Y:S04]  /*8ff0*/  STL.64 [R1+0x1f8], R76 ;  /* 0x0001f84c01007387 */ /* 0x0005e80000100a00 */
[----:B------:R-:W-:Y:S01]  /*9000*/  STL.64 [R1+0x1f0], R78 ;  /* 0x0001f04e01007387 */ /* 0x000fe20000100a00 */
[----:B--2---:R-:W-:-:S03]  /*9010*/  IADD3 R76, P6, PT, R4, R74, RZ ;  /* 0x0000004a044c7210 */ /* 0x004fc60007fde0ff */
[----:B----4-:R2:W-:Y:S01]  /*9020*/  STL [R1+0x784], R12 ;  /* 0x0007840c01007387 */ /* 0x0105e20000100800 */
[----:B------:R-:W-:Y:S01]  /*9030*/  LEA.HI.X.SX32 R77, R4, R0, 0x1, P6 ;  /* 0x00000000044d7211 */ /* 0x000fe200030f0eff */
[----:B0-----:R-:W-:Y:S02]  /*9040*/  IMAD R4, R6, 0x2, R5 ;  /* 0x0000000206047824 */ /* 0x001fe400078e0205 */
[----:B------:R0:W-:Y:S01]  /*9050*/  STL [R1+0x790], R13 ;  /* 0x0007900d01007387 */ /* 0x0001e20000100800 */
[----:B------:R-:W3:Y:S01]  /*9060*/  LDC R6, c[0x0][0x3d8] ;  /* 0x0000f600ff067b82 */ /* 0x000ee20000000800 */
[C---:B--2---:R-:W-:Y:S02]  /*9070*/  IADD3 R12, P6, PT, R5.reuse, R74, RZ ;  /* 0x0000004a050c7210 */ /* 0x044fe40007fde0ff */
[----:B------:R2:W4:Y:S02]  /*9080*/  @P2 LDG.E.U8 R14, desc[UR20][R76.64] ;  /* 0x000000144c0e2981 */ /* 0x000524000c1e1100 */
[----:B0-----:R-:W-:Y:S01]  /*9090*/  LEA.HI.X.SX32 R13, R5, R0, 0x1, P6 ;  /* 0x00000000050d7211 */ /* 0x001fe200030f0eff */
[----:B------:R-:W-:Y:S01]  /*90a0*/  IMAD R5, R7, 0x2, R4 ;  /* 0x0000000207057824 */ /* 0x000fe200078e0204 */
[C---:B------:R-:W-:Y:S01]  /*90b0*/  IADD3 R78, P6, PT, R4.reuse, R74, RZ ;  /* 0x0000004a044e7210 */ /* 0x040fe20007fde0ff */
[----:B------:R-:W-:Y:S01]  /*90c0*/  STL [R1+0x78c], R75 ;  /* 0x00078c4b01007387 */ /* 0x000fe20000100800 */
[----:B------:R-:W0:Y:S02]  /*90d0*/  LDC R7, c[0x0][0x3d8] ;  /* 0x0000f600ff077b82 */ /* 0x000e240000000800 */
[----:B------:R-:W-:Y:S01]  /*90e0*/  LEA.HI.X.SX32 R79, R4, R0, 0x1, P6 ;  /* 0x00000000044f7211 */ /* 0x000fe200030f0eff */
[----:B------:R2:W-:Y:S01]  /*90f0*/  STL.64 [R1+0x1e8], R76 ;  /* 0x0001e84c01007387 */ /* 0x0005e20000100a00 */
[----:B-1----:R-:W-:-:S03]  /*9100*/  IMAD R4, R10, 0x2, R5 ;  /* 0x000000020a047824 */ /* 0x002fc600078e0205 */
[----:B------:R-:W-:Y:S01]  /*9110*/  STL [R1+0x798], R68 ;  /* 0x0007984401007387 */ /* 0x000fe20000100800 */
[----:B------:R-:W-:Y:S01]  /*9120*/  PRMT R69, RZ, 0x7610, R69 ;  /* 0x00007610ff457816 */ /* 0x000fe20000000045 */
[----:B------:R-:W1:Y:S02]  /*9130*/  LDC R10, c[0x0][0x3d8] ;  /* 0x0000f600ff0a7b82 */ /* 0x000e640000000800 */
[----:B------:R3:W-:Y:S01]  /*9140*/  STL.64 [R1+0x1e0], R12 ;  /* 0x0001e00c01007387 */ /* 0x0007e20000100a00 */
[----:B--2---:R-:W-:-:S03]  /*9150*/  IADD3 R76, P6, PT, R5, R74, RZ ;  /* 0x0000004a054c7210 */ /* 0x004fc60007fde0ff */
[----:B------:R3:W2:Y:S01]  /*9160*/  @P2 LDG.E.U8 R9, desc[UR20][R12.64] ;  /* 0x000000140c092981 */ /* 0x0006a2000c1e1100 */
[----:B------:R-:W-:Y:S01]  /*9170*/  PRMT R11, RZ, 0x7610, R11 ;  /* 0x00007610ff0b7816 */ /* 0x000fe2000000000b */
[----:B------:R-:W0:Y:S01]  /*9180*/  LDC R75, c[0x0][0x3d8] ;  /* 0x0000f600ff4b7b82 */ /* 0x000e220000000800 */
[----:B------:R-:W-:Y:S01]  /*9190*/  LEA.HI.X.SX32 R77, R5, R0, 0x1, P6 ;  /* 0x00000000054d7211 */ /* 0x000fe200030f0eff */
[----:B------:R-:W4:Y:S04]  /*91a0*/  @P2 LDG.E.U8 R70, desc[UR20][R78.64] ;  /* 0x000000144e462981 */ /* 0x000f28000c1e1100 */
[----:B------:R-:W4:Y:S01]  /*91b0*/  @P2 LDG.E.U8 R3, desc[UR20][R76.64] ;  /* 0x000000144c032981 */ /* 0x000f22000c1e1100 */
[----:B---3--:R-:W-:-:S04]  /*91c0*/  IADD3 R12, P6, PT, R4, R74, RZ ;  /* 0x0000004a040c7210 */ /* 0x008fc80007fde0ff */
[----:B------:R-:W-:-:S05]  /*91d0*/  LEA.HI.X.SX32 R13, R4, R0, 0x1, P6 ;  /* 0x00000000040d7211 */ /* 0x000fca00030f0eff */
[----:B------:R-:W3:Y:S01]  /*91e0*/  @P2 LDG.E.U8 R2, desc[UR20][R12.64] ;  /* 0x000000140c022981 */ /* 0x000ee2000c1e1100 */
[----:B------:R-:W-:Y:S01]  /*91f0*/  IMAD R5, R8, 0x2, R4 ;  /* 0x0000000208057824 */ /* 0x000fe200078e0204 */
[----:B------:R-:W-:Y:S01]  /*9200*/  PRMT R89, RZ, 0x7610, R89 ;  /* 0x00007610ff597816 */ /* 0x000fe20000000059 */
[----:B------:R-:W0:Y:S01]  /*9210*/  LDC R8, c[0x0][0x3d8] ;  /* 0x0000f600ff087b82 */ /* 0x000e220000000800 */
[----:B------:R-:W-:Y:S01]  /*9220*/  STL.64 [R1+0x1d8], R78 ;  /* 0x0001d84e01007387 */ /* 0x000fe20000100a00 */
[----:B------:R-:W-:-:S06]  /*9230*/  IMAD R4, R6, 0x2, R5 ;  /* 0x0000000206047824 */ /* 0x000fcc00078e0205 */
[----:B------:R-:W0:Y:S01]  /*9240*/  LDC R6, c[0x0][0x3d8] ;  /* 0x0000f600ff067b82 */ /* 0x000e220000000800 */
[----:B--2---:R2:W-:Y:S04]  /*9250*/  STL [R1+0x788], R9 ;  /* 0x0007880901007387 */ /* 0x0045e80000100800 */
[----:B----4-:R-:W-:Y:S04]  /*9260*/  STL [R1+0x910], R70 ;  /* 0x0009104601007387 */ /* 0x010fe80000100800 */
[----:B------:R-:W-:Y:S01]  /*9270*/  STL.64 [R1+0x1d0], R76 ;  /* 0x0001d04c01007387 */ /* 0x000fe20000100a00 */
[----:B--2---:R-:W2:Y:S03]  /*9280*/  LDC R9, c[0x0][0x3d8] ;  /* 0x0000f600ff097b82 */ /* 0x004ea60000000800 */
[----:B------:R4:W-:Y:S04]  /*9290*/  STL.64 [R1+0x1c8], R12 ;  /* 0x0001c80c01007387 */ /* 0x0009e80000100a00 */
[----:B------:R0:W-:Y:S04]  /*92a0*/  STL [R1+0x780], R14 ;  /* 0x0007800e01007387 */ /* 0x0001e80000100800 */
[----:B---3--:R3:W-:Y:S01]  /*92b0*/  STL [R1+0x768], R2 ;  /* 0x0007680201007387 */ /* 0x0087e20000100800 */
[----:B----4-:R-:W-:-:S02]  /*92c0*/  IADD3 R12, P6, PT, R5, R74, RZ ;  /* 0x0000004a050c7210 */ /* 0x010fc40007fde0ff */
[----:B------:R-:W-:Y:S01]  /*92d0*/  PRMT R70, RZ, 0x7610, R70 ;  /* 0x00007610ff467816 */ /* 0x000fe20000000046 */
[----:B0-----:R-:W0:Y:S01]  /*92e0*/  LDC R14, c[0x0][0x3d8] ;  /* 0x0000f600ff0e7b82 */ /* 0x001e220000000800 */
[----:B------:R-:W-:Y:S02]  /*92f0*/  LEA.HI.X.SX32 R13, R5, R0, 0x1, P6 ;  /* 0x00000000050d7211 */ /* 0x000fe400030f0eff */
[----:B---3--:R-:W-:Y:S01]  /*9300*/  IADD3 R2, P6, PT, R4, R74, RZ ;  /* 0x0000004a04027210 */ /* 0x008fe20007fde0ff */
[----:B------:R3:W-:Y:S01]  /*9310*/  STL [R1+0x6d4], R3 ;  /* 0x0006d40301007387 */ /* 0x0007e20000100800 */
[----:B------:R-:W-:-:S03]  /*9320*/  IMAD R5, R7, 0x2, R4 ;  /* 0x0000000207057824 */ /* 0x000fc600078e0204 */
[----:B------:R4:W2:Y:S01]  /*9330*/  @P2 LDG.E.U8 R11, desc[UR20][R12.64] ;  /* 0x000000140c0b2981 */ /* 0x0008a2000c1e1100 */
[----:B------:R-:W-:Y:S01]  /*9340*/  PRMT R71, RZ, 0x7610, R71 ;  /* 0x00007610ff477816 */ /* 0x000fe20000000047 */
[----:B------:R-:W0:Y:S01]  /*9350*/  LDC R7, c[0x0][0x3d8] ;  /* 0x0000f600ff077b82 */ /* 0x000e220000000800 */
[----:B---3--:R-:W-:-:S05]  /*9360*/  LEA.HI.X.SX32 R3, R4, R0, 0x1, P6 ;  /* 0x0000000004037211 */ /* 0x008fca00030f0eff */
[----:B------:R3:W2:Y:S04]  /*9370*/  @P2 LDG.E.U8 R69, desc[UR20][R2.64] ;  /* 0x0000001402452981 */ /* 0x0006a8000c1e1100 */
[----:B------:R4:W-:Y:S02]  /*9380*/  STL.64 [R1+0x1c0], R12 ;  /* 0x0001c00c01007387 */ /* 0x0009e40000100a00 */
[----:B----4-:R-:W-:-:S04]  /*9390*/  IADD3 R12, P6, PT, R5, R74, RZ ;  /* 0x0000004a050c7210 */ /* 0x010fc80007fde0ff */
[----:B------:R-:W-:-:S05]  /*93a0*/  LEA.HI.X.SX32 R13, R5, R0, 0x1, P6 ;  /* 0x00000000050d7211 */ /* 0x000fca00030f0eff */
[----:B------:R-:W4:Y:S01]  /*93b0*/  @P2 LDG.E.U8 R89, desc[UR20][R12.64] ;  /* 0x000000140c592981 */ /* 0x000f22000c1e1100 */
[----:B--2---:R-:W-:Y:S01]  /*93c0*/  IMAD R4, R9, 0x2, R5 ;  /* 0x0000000209047824 */ /* 0x004fe200078e0205 */
[----:B------:R-:W-:Y:S01]  /*93d0*/  PRMT R85, RZ, 0x7610, R85 ;  /* 0x00007610ff557816 */ /* 0x000fe20000000055 */
[----:B------:R-:W2:Y:S01]  /*93e0*/  LDC R9, c[0x0][0x3d8] ;  /* 0x0000f600ff097b82 */ /* 0x000ea20000000800 */
[----:B------:R3:W-:Y:S01]  /*93f0*/  STL.64 [R1+0x1b8], R2 ;  /* 0x0001b80201007387 */ /* 0x0007e20000100a00 */
[----:B------:R-:W-:-:S06]  /*9400*/  IMAD R5, R8, 0x2, R4 ;  /* 0x0000000208057824 */ /* 0x000fcc00078e0204 */
[----:B------:R-:W0:Y:S01]  /*9410*/  LDC R8, c[0x0][0x3d8] ;  /* 0x0000f600ff087b82 */ /* 0x000e220000000800 */
[----:B---3--:R-:W-:-:S04]  /*9420*/  IADD3 R2, P6, PT, R4, R74, RZ ;  /* 0x0000004a04027210 */ /* 0x008fc80007fde0ff */
[----:B------:R-:W-:Y:S02]  /*9430*/  LEA.HI.X.SX32 R3, R4, R0, 0x1, P6 ;  /* 0x0000000004037211 */ /* 0x000fe400030f0eff */
[----:B------:R-:W-:-:S04]  /*9440*/  IADD3 R76, P6, PT, R5, R74, RZ ;  /* 0x0000004a054c7210 */ /* 0x000fc80007fde0ff */
[----:B------:R-:W-:Y:S01]  /*9450*/  LEA.HI.X.SX32 R77, R5, R0, 0x1, P6 ;  /* 0x00000000054d7211 */ /* 0x000fe200030f0eff */
[----:B------:R-:W-:Y:S02]  /*9460*/  IMAD R4, R6, 0x2, R5 ;  /* 0x0000000206047824 */ /* 0x000fe400078e0205 */
[----:B------:R-:W3:Y:S02]  /*9470*/  LDC R6, c[0x0][0x3d8] ;  /* 0x0000f600ff067b82 */ /* 0x000ee40000000800 */
[----:B------:R-:W2:Y:S01]  /*9480*/  @P2 LDG.E.U8 R70, desc[UR20][R76.64] ;  /* 0x000000144c462981 */ /* 0x000ea2000c1e1100 */
[----:B-1----:R-:W-:Y:S01]  /*9490*/  IMAD R5, R10, 0x2, R4 ;  /* 0x000000020a057824 */ /* 0x002fe200078e0204 */
[----:B------:R-:W-:Y:S02]  /*94a0*/  PRMT R87, RZ, 0x7610, R87 ;  /* 0x00007610ff577816 */ /* 0x000fe40000000057 */
[----:B------:R-:W-:Y:S02]  /*94b0*/  PRMT R88, RZ, 0x7610, R88 ;  /* 0x00007610ff587816 */ /* 0x000fe40000000058 */
[----:B------:R-:W-:Y:S01]  /*94c0*/  PRMT R86, RZ, 0x7610, R86 ;  /* 0x00007610ff567816 */ /* 0x000fe20000000056 */
[----:B------:R-:W1:Y:S01]  /*94d0*/  LDC R10, c[0x0][0x3d8] ;  /* 0x0000f600ff0a7b82 */ /* 0x000e620000000800 */
[----:B------:R0:W-:Y:S02]  /*94e0*/  STL [R1+0x914], R69 ;  /* 0x0009144501007387 */ /* 0x0001e40000100800 */
[----:B0-----:R-:W-:-:S06]  /*94f0*/  PRMT R69, RZ, 0x7610, R69 ;  /* 0x00007610ff457816 */ /* 0x001fcc0000000045 */
[----:B------:R0:W2:Y:S04]  /*9500*/  @P2 LDG.E.U8 R69, desc[UR20][R2.64] ;  /* 0x0000001402452981 */ /* 0x0000a8000c1e1100 */
[----:B------:R0:W-:Y:S04]  /*9510*/  STL.64 [R1+0x1b0], R12 ;  /* 0x0001b00c01007387 */ /* 0x0001e80000100a00 */
[----:B----4-:R-:W-:Y:S01]  /*9520*/  STL [R1+0x918], R89 ;  /* 0x0009185901007387 */ /* 0x010fe20000100800 */
[----:B0-----:R-:W-:-:S03]  /*9530*/  IADD3 R12, P6, PT, R4, R74, RZ ;  /* 0x0000004a040c7210 */ /* 0x001fc60007fde0ff */
[----:B------:R0:W-:Y:S01]  /*9540*/  STL.64 [R1+0x1a8], R2 ;  /* 0x0001a80201007387 */ /* 0x0001e20000100a00 */
[----:B------:R-:W-:-:S05]  /*9550*/  LEA.HI.X.SX32 R13, R4, R0, 0x1, P6 ;  /* 0x00000000040d7211 */ /* 0x000fca00030f0eff */
[----:B------:R4:W3:Y:S01]  /*9560*/  @P2 LDG.E.U8 R71, desc[UR20][R12.64] ;  /* 0x000000140c472981 */ /* 0x0008e2000c1e1100 */
[----:B0-----:R-:W-:-:S04]  /*9570*/  IADD3 R2, P6, PT, R5, R74, RZ ;  /* 0x0000004a05027210 */ /* 0x001fc80007fde0ff */
[----:B------:R-:W-:-:S05]  /*9580*/  LEA.HI.X.SX32 R3, R5, R0, 0x1, P6 ;  /* 0x0000000005037211 */ /* 0x000fca00030f0eff */
[----:B------:R-:W3:Y:S01]  /*9590*/  @P2 LDG.E.U8 R85, desc[UR20][R2.64] ;  /* 0x0000001402552981 */ /* 0x000ee2000c1e1100 */
[----:B------:R-:W-:Y:S02]  /*95a0*/  IMAD R4, R7, 0x2, R5 ;  /* 0x0000000207047824 */ /* 0x000fe400078e0205 */
[----:B------:R-:W0:Y:S02]  /*95b0*/  LDC R7, c[0x0][0x3d8] ;  /* 0x0000f600ff077b82 */ /* 0x000e240000000800 */
[----:B------:R-:W-:-:S06]  /*95c0*/  IMAD R5, R8, 0x2, R4 ;  /* 0x0000000208057824 */ /* 0x000fcc00078e0204 */
[----:B------:R-:W0:Y:S01]  /*95d0*/  LDC R8, c[0x0][0x3d8] ;  /* 0x0000f600ff087b82 */ /* 0x000e220000000800 */
[----:B--2---:R-:W-:Y:S04]  /*95e0*/  STL [R1+0x91c], R69 ;  /* 0x00091c4501007387 */ /* 0x004fe80000100800 */
[----:B------:R-:W-:Y:S04]  /*95f0*/  STL.64 [R1+0x1a0], R76 ;  /* 0x0001a04c01007387 */ /* 0x000fe80000100a00 */
[----:B------:R2:W-:Y:S04]  /*9600*/  STL [R1+0x774], R11 ;  /* 0x0007740b01007387 */ /* 0x0005e80000100800 */
[----:B------:R-:W-:Y:S04]  /*9610*/  STL [R1+0x920], R70 ;  /* 0x0009204601007387 */ /* 0x000fe80000100800 */
[----:B------:R4:W-:Y:S01]  /*9620*/  STL.64 [R1+0x198], R12 ;  /* 0x0001980c01007387 */ /* 0x0009e20000100a00 */
[----:B------:R-:W-:Y:S01]  /*9630*/  PRMT R72, RZ, 0x7610, R72 ;  /* 0x00007610ff487816 */ /* 0x000fe20000000048 */
[----:B--2---:R-:W2:Y:S01]  /*9640*/  LDC R11, c[0x0][0x3d8] ;  /* 0x0000f600ff0b7b82 */ /* 0x004ea20000000800 */
[----:B----4-:R-:W-:-:S04]  /*9650*/  IADD3 R12, P6, PT, R4, R74, RZ ;  /* 0x0000004a040c7210 */ /* 0x010fc80007fde0ff */
[----:B------:R-:W-:Y:S01]  /*9660*/  LEA.HI.X.SX32 R13, R4, R0, 0x1, P6 ;  /* 0x00000000040d7211 */ /* 0x000fe200030f0eff */
[----:B---3--:R-:W-:Y:S04]  /*9670*/  STL [R1+0x924], R71 ;  /* 0x0009244701007387 */ /* 0x008fe80000100800 */
[----:B------:R3:W4:Y:S01]  /*9680*/  @P2 LDG.E.U8 R87, desc[UR20][R12.64] ;  /* 0x000000140c572981 */ /* 0x000722000c1e1100 */
[----:B------:R-:W-:Y:S01]  /*9690*/  IMAD R4, R6, 0x2, R5 ;  /* 0x0000000206047824 */ /* 0x000fe200078e0205 */
[----:B------:R-:W-:Y:S01]  /*96a0*/  PRMT R84, RZ, 0x7610, R84 ;  /* 0x00007610ff547816 */ /* 0x000fe20000000054 */
[----:B------:R-:W1:Y:S01]  /*96b0*/  LDC R6, c[0x0][0x3d8] ;  /* 0x0000f600ff067b82 */ /* 0x000e620000000800 */
[----:B------:R0:W-:Y:S04]  /*96c0*/  STL.64 [R1+0x190], R2 ;  /* 0x0001900201007387 */ /* 0x0001e80000100a00 */
[----:B------:R-:W-:Y:S04]  /*96d0*/  STL [R1+0x928], R85 ;  /* 0x0009285501007387 */ /* 0x000fe80000100800 */
[----:B------:R3:W-:Y:S01]  /*96e0*/  STL.64 [R1+0x188], R12 ;  /* 0x0001880c01007387 */ /* 0x0007e20000100a00 */
[----:B0-----:R-:W-:-:S04]  /*96f0*/  IADD3 R2, P6, PT, R5, R74, RZ ;  /* 0x0000004a05027210 */ /* 0x001fc80007fde0ff */
[----:B------:R-:W-:Y:S02]  /*9700*/  LEA.HI.X.SX32 R3, R5, R0, 0x1, P6 ;  /* 0x0000000005037211 */ /* 0x000fe400030f0eff */
[----:B---3--:R-:W-:-:S03]  /*9710*/  IADD3 R12, P6, PT, R4, R74, RZ ;  /* 0x0000004a040c7210 */ /* 0x008fc60007fde0ff */
[----:B------:R0:W3:Y:S01]  /*9720*/  @P2 LDG.E.U8 R88, desc[UR20][R2.64] ;  /* 0x0000001402582981 */ /* 0x0000e2000c1e1100 */
[----:B------:R-:W-:-:S05]  /*9730*/  LEA.HI.X.SX32 R13, R4, R0, 0x1, P6 ;  /* 0x00000000040d7211 */ /* 0x000fca00030f0eff */
[----:B------:R-:W2:Y:S01]  /*9740*/  @P2 LDG.E.U8 R86, desc[UR20][R12.64] ;  /* 0x000000140c562981 */ /* 0x000ea2000c1e1100 */
[----:B------:R-:W-:Y:S01]  /*9750*/  IMAD R5, R9, 0x2, R4 ;  /* 0x0000000209057824 */ /* 0x000fe200078e0204 */
[----:B------:R-:W-:Y:S01]  /*9760*/  PRMT R83, RZ, 0x7610, R83 ;  /* 0x00007610ff537816 */ /* 0x000fe20000000053 */
[----:B------:R-:W0:Y:S02]  /*9770*/  LDC R9, c[0x0][0x3d8] ;  /* 0x0000f600ff097b82 */ /* 0x000e240000000800 */
[----:B------:R-:W-:Y:S01]  /*9780*/  IMAD R4, R7, 0x2, R5 ;  /* 0x0000000207047824 */ /* 0x000fe200078e0205 */
[----:B------:R-:W-:-:S05]  /*9790*/  PRMT R82, RZ, 0x7610, R82 ;  /* 0x00007610ff527816 */ /* 0x000fca0000000052 */
[----:B------:R-:W0:Y:S01]  /*97a0*/  LDC R7, c[0x0][0x3d8] ;  /* 0x0000f600ff077b82 */ /* 0x000e220000000800 */
[----:B----4-:R-:W-:Y:S04]  /*97b0*/  STL [R1+0x92c], R87 ;  /* 0x00092c5701007387 */ /* 0x010fe80000100800 */
[----:B------:R0:W-:Y:S02]  /*97c0*/  STL.64 [R1+0x180], R2 ;  /* 0x0001800201007387 */ /* 0x0001e40000100a00 */
[----:B0-----:R-:W-:-:S04]  /*97d0*/  IADD3 R2, P6, PT, R5, R74, RZ ;  /* 0x0000004a05027210 */ /* 0x001fc80007fde0ff */
[----:B------:R-:W-:Y:S02]  /*97e0*/  LEA.HI.X.SX32 R3, R5, R0, 0x1, P6 ;  /* 0x0000000005037211 */ /* 0x000fe400030f0eff */
[----:B------:R-:W-:Y:S01]  /*97f0*/  IADD3 R68, P6, PT, R4, R74, RZ ;  /* 0x0000004a04447210 */ /* 0x000fe20007fde0ff */
[----:B------:R-:W-:Y:S02]  /*9800*/  IMAD R5, R8, 0x2, R4 ;  /* 0x0000000208057824 */ /* 0x000fe400078e0204 */
[----:B------:R0:W4:Y:S01]  /*9810*/  @P2 LDG.E.U8 R72, desc[UR20][R2.64] ;  /* 0x0000001402482981 */ /* 0x000122000c1e1100 */
[----:B------:R-:W-:Y:S01]  /*9820*/  LEA.HI.X.SX32 R69, R4, R0, 0x1, P6 ;  /* 0x0000000004457211 */ /* 0x000fe200030f0eff */
[----:B-1----:R-:W-:Y:S01]  /*9830*/  IMAD R4, R10, 0x2, R5 ;  /* 0x000000020a047824 */ /* 0x002fe200078e0205 */
[----:B------:R-:W1:Y:S01]  /*9840*/  LDC R8, c[0x0][0x3d8] ;  /* 0x0000f600ff087b82 */ /* 0x000e620000000800 */
[----:B---3--:R-:W-:Y:S04]  /*9850*/  STL [R1+0x930], R88 ;  /* 0x0009305801007387 */ /* 0x008fe80000100800 */
[----:B------:R3:W-:Y:S01]  /*9860*/  STL.64 [R1+0x178], R12 ;  /* 0x0001780c01007387 */ /* 0x0007e20000100a00 */
[----:B------:R-:W-:-:S02]  /*9870*/  PRMT R67, RZ, 0x7610, R67 ;  /* 0x00007610ff437816 */ /* 0x000fc40000000043 */
[----:B------:R-:W-:Y:S01]  /*9880*/  PRMT R81, RZ, 0x7610, R81 ;  /* 0x00007610ff517816 */ /* 0x000fe20000000051 */
[----:B------:R-:W4:Y:S01]  /*9890*/  @P2 LDG.E.U8 R84, desc[UR20][R68.64] ;  /* 0x0000001444542981 */ /* 0x000f22000c1e1100 */
[----:B------:R-:W-:Y:S01]  /*98a0*/  PRMT R73, RZ, 0x7610, R73 ;  /* 0x00007610ff497816 */ /* 0x000fe20000000049 */
[----:B------:R-:W1:Y:S02]  /*98b0*/  LDC R10, c[0x0][0x3d8] ;  /* 0x0000f600ff0a7b82 */ /* 0x000e640000000800 */
[----:B--2---:R-:W-:Y:S01]  /*98c0*/  STL [R1+0x934], R86 ;  /* 0x0009345601007387 */ /* 0x004fe20000100800 */
[----:B---3--:R-:W-:-:S03]  /*98d0*/  IADD3 R12, P6, PT, R5, R74, RZ ;  /* 0x0000004a050c7210 */ /* 0x008fc60007fde0ff */
        /* <DEDUP_REMOVED lines=10> */
[----:B----4-:R-:W-:Y:S04]  /*9980*/  STL [R1+0x938], R72 ;  /* 0x0009384801007387 */ /* 0x010fe80000100800 */
[----:B------:R-:W-:Y:S04]  /*9990*/  STL.64 [R1+0x168], R68 ;  /* 0x0001684401007387 */ /* 0x000fe80000100a00 */
[----:B------:R-:W-:Y:S04]  /*99a0*/  STL [R1+0x93c], R84 ;  /* 0x00093c5401007387 */ /* 0x000fe80000100800 */
[----:B------:R2:W-:Y:S02]  /*99b0*/  STL.64 [R1+0x160], R12 ;  /* 0x0001600c01007387 */ /* 0x0005e40000100a00 */
[----:B--2---:R-:W-:-:S04]  /*99c0*/  IADD3 R12, P6, PT, R5, R74, RZ ;  /* 0x0000004a050c7210 */ /* 0x004fc80007fde0ff */
[----:B------:R-:W-:Y:S01]  /*99d0*/  LEA.HI.X.SX32 R13, R5, R0, 0x1, P6 ;  /* 0x00000000050d7211 */ /* 0x000fe200030f0eff */
[----:B---3--:R-:W-:Y:S01]  /*99e0*/  STL [R1+0x940], R83 ;  /* 0x0009405301007387 */ /* 0x008fe20000100800 */
[----:B-1----:R-:W-:Y:S01]  /*99f0*/  IMAD R5, R8, 0x2, R4 ;  /* 0x0000000208057824 */ /* 0x002fe200078e0204 */
[----:B------:R-:W-:Y:S01]  /*9a00*/  PRMT R80, RZ, 0x7610, R80 ;  /* 0x00007610ff507816 */ /* 0x000fe20000000050 */
[----:B------:R-:W1:Y:S01]  /*9a10*/  LDC R8, c[0x0][0x3d8] ;  /* 0x0000f600ff087b82 */ /* 0x000e620000000800 */
[----:B------:R2:W-:Y:S04]  /*9a20*/  STL.64 [R1+0x158], R2 ;  /* 0x0001580201007387 */ /* 0x0005e80000100a00 */
[----:B------:R3:W4:Y:S04]  /*9a30*/  @P2 LDG.E.U8 R67, desc[UR20][R12.64] ;  /* 0x000000140c432981 */ /* 0x000728000c1e1100 */
[----:B------:R-:W-:Y:S01]  /*9a40*/  STL [R1+0x944], R82 ;  /* 0x0009445201007387 */ /* 0x000fe20000100800 */
[----:B--2---:R-:W-:-:S03]  /*9a50*/  IADD3 R2, P6, PT, R4, R74, RZ ;  /* 0x0000004a04027210 */ /* 0x004fc60007fde0ff */
[----:B------:R3:W-:Y:S01]  /*9a60*/  STL.64 [R1+0x150], R12 ;  /* 0x0001500c01007387 */ /* 0x0007e20000100a00 */
[----:B------:R-:W-:-:S05]  /*9a70*/  LEA.HI.X.SX32 R3, R4, R0, 0x1, P6 ;  /* 0x0000000004037211 */ /* 0x000fca00030f0eff */
[----:B------:R2:W2:Y:S01]  /*9a80*/  @P2 LDG.E.U8 R81, desc[UR20][R2.64] ;  /* 0x0000001402512981 */ /* 0x0004a2000c1e1100 */
[----:B---3--:R-:W-:-:S04]  /*9a90*/  IADD3 R12, P6, PT, R5, R74, RZ ;  /* 0x0000004a050c7210 */ /* 0x008fc80007fde0ff */
[----:B------:R-:W-:-:S05]  /*9aa0*/  LEA.HI.X.SX32 R13, R5, R0, 0x1, P6 ;  /* 0x00000000050d7211 */ /* 0x000fca00030f0eff */
[----:B------:R-:W3:Y:S01]  /*9ab0*/  @P2 LDG.E.U8 R73, desc[UR20][R12.64] ;  /* 0x000000140c492981 */ /* 0x000ee2000c1e1100 */
[----:B------:R-:W-:Y:S01]  /*9ac0*/  IMAD R4, R9, 0x2, R5 ;  /* 0x0000000209047824 */ /* 0x000fe200078e0205 */
[----:B------:R-:W-:Y:S01]  /*9ad0*/  PRMT R63, RZ, 0x7610, R63 ;  /* 0x00007610ff3f7816 */ /* 0x000fe2000000003f */
[----:B------:R-:W1:Y:S02]  /*9ae0*/  LDC R9, c[0x0][0x3d8] ;  /* 0x0000f600ff097b82 */ /* 0x000e640000000800 */
[----:B0-----:R-:W-:Y:S01]  /*9af0*/  IMAD R5, R6, 0x2, R4 ;  /* 0x0000000206057824 */ /* 0x001fe200078e0204 */
[----:B------:R-:W-:Y:S02]  /*9b00*/  PRMT R66, RZ, 0x7610, R66 ;  /* 0x00007610ff427816 */ /* 0x000fe40000000042 */
[----:B------:R-:W-:-:S03]  /*9b10*/  PRMT R65, RZ, 0x7610, R65 ;  /* 0x00007610ff417816 */ /* 0x000fc60000000041 */
[----:B------:R-:W0:Y:S01]  /*9b20*/  LDC R6, c[0x0][0x3d8] ;  /* 0x0000f600ff067b82 */ /* 0x000e220000000800 */
[----:B----4-:R-:W-:Y:S04]  /*9b30*/  STL [R1+0x950], R67 ;  /* 0x0009504301007387 */ /* 0x010fe80000100800 */
[----:B------:R2:W-:Y:S02]  /*9b40*/  STL.64 [R1+0x148], R2 ;  /* 0x0001480201007387 */ /* 0x0005e40000100a00 */
[----:B--2---:R-:W-:-:S04]  /*9b50*/  IADD3 R2, P6, PT, R4, R74, RZ ;  /* 0x0000004a04027210 */ /* 0x004fc80007fde0ff */
[----:B------:R-:W-:Y:S01]  /*9b60*/  LEA.HI.X.SX32 R3, R4, R0, 0x1, P6 ;  /* 0x0000000004037211 */ /* 0x000fe200030f0eff */
[----:B------:R-:W-:Y:S01]  /*9b70*/  IMAD R4, R7, 0x2, R5 ;  /* 0x0000000207047824 */ /* 0x000fe200078e0205 */
[C---:B------:R-:W-:Y:S01]  /*9b80*/  IADD3 R68, P6, PT, R5.reuse, R74, RZ ;  /* 0x0000004a05447210 */ /* 0x040fe20007fde0ff */
[----:B------:R-:W-:Y:S01]  /*9b90*/  STL [R1+0x954], R81 ;  /* 0x0009545101007387 */ /* 0x000fe20000100800 */
[----:B------:R-:W2:Y:S02]  /*9ba0*/  LDC R7, c[0x0][0x3d8] ;  /* 0x0000f600ff077b82 */ /* 0x000ea40000000800 */
[----:B------:R-:W-:Y:S01]  /*9bb0*/  LEA.HI.X.SX32 R69, R5, R0, 0x1, P6 ;  /* 0x0000000005457211 */ /* 0x000fe200030f0eff */
[----:B------:R4:W-:Y:S01]  /*9bc0*/  STL.64 [R1+0x140], R12 ;  /* 0x0001400c01007387 */ /* 0x0009e20000100a00 */
[----:B------:R-:W-:-:S03]  /*9bd0*/  IMAD R5, R10, 0x2, R4 ;  /* 0x000000020a057824 */ /* 0x000fc600078e0204 */
[----:B------:R0:W2:Y:S01]  /*9be0*/  @P2 LDG.E.U8 R80, desc[UR20][R2.64] ;  /* 0x0000001402502981 */ /* 0x0000a2000c1e1100 */
[----:B------:R-:W2:Y:S03]  /*9bf0*/  LDC R10, c[0x0][0x3d8] ;  /* 0x0000f600ff0a7b82 */ /* 0x000ea60000000800 */
[----:B---3--:R-:W-:Y:S01]  /*9c00*/  STL [R1+0x958], R73 ;  /* 0x0009584901007387 */ /* 0x008fe20000100800 */
[----:B----4-:R-:W-:-:S03]  /*9c10*/  IADD3 R12, P6, PT, R4, R74, RZ ;  /* 0x0000004a040c7210 */ /* 0x010fc60007fde0ff */
[----:B------:R0:W-:Y:S01]  /*9c20*/  STL.64 [R1+0x138], R2 ;  /* 0x0001380201007387 */ /* 0x0001e20000100a00 */
[----:B------:R-:W-:-:S03]  /*9c30*/  LEA.HI.X.SX32 R13, R4, R0, 0x1, P6 ;  /* 0x00000000040d7211 */ /* 0x000fc600030f0eff */
[----:B------:R-:W3:Y:S04]  /*9c40*/  @P2 LDG.E.U8 R63, desc[UR20][R68.64] ;  /* 0x00000014443f2981 */ /* 0x000ee8000c1e1100 */
[----:B------:R-:W4:Y:S01]  /*9c50*/  @P2 LDG.E.U8 R66, desc[UR20][R12.64] ;  /* 0x000000140c422981 */ /* 0x000f22000c1e1100 */
[----:B0-----:R-:W-:-:S04]  /*9c60*/  IADD3 R2, P6, PT, R5, R74, RZ ;  /* 0x0000004a05027210 */ /* 0x001fc80007fde0ff */
[----:B------:R-:W-:-:S05]  /*9c70*/  LEA.HI.X.SX32 R3, R5, R0, 0x1, P6 ;  /* 0x0000000005037211 */ /* 0x000fca00030f0eff */
[----:B------:R0:W4:Y:S01]  /*9c80*/  @P2 LDG.E.U8 R65, desc[UR20][R2.64] ;  /* 0x0000001402412981 */ /* 0x000122000c1e1100 */
[----:B-1----:R-:W-:Y:S02]  /*9c90*/  IMAD R4, R8, 0x2, R5 ;  /* 0x0000000208047824 */ /* 0x002fe400078e0205 */
[----:B------:R-:W1:Y:S02]  /*9ca0*/  LDC R8, c[0x0][0x3d8] ;  /* 0x0000f600ff087b82 */ /* 0x000e640000000800 */
[----:B------:R-:W-:-:S06]  /*9cb0*/  IMAD R5, R6, 0x2, R4 ;  /* 0x0000000206057824 */ /* 0x000fcc00078e0204 */
[----:B------:R-:W0:Y:S01]  /*9cc0*/  LDC R6, c[0x0][0x3d8] ;  /* 0x0000f600ff067b82 */ /* 0x000e220000000800 */
        /* <DEDUP_REMOVED lines=30> */
[----:B------:R-:W-:Y:S01]  /*9eb0*/  PRMT R34, RZ, 0x7610, R34 ;  /* 0x00007610ff227816 */ /* 0x000fe20000000022 */
[----:B--2---:R-:W-:Y:S04]  /*9ec0*/  STL [R1+0x95c], R80 ;  /* 0x00095c5001007387 */ /* 0x004fe80000100800 */
[----:B------:R-:W-:Y:S04]  /*9ed0*/  STL.64 [R1+0x130], R68 ;  /* 0x0001304401007387 */ /* 0x000fe80000100a00 */
[----:B---3--:R-:W-:Y:S04]  /*9ee0*/  STL [R1+0x960], R63 ;  /* 0x0009603f01007387 */ /* 0x008fe80000100800 */
[----:B------:R2:W-:Y:S04]  /*9ef0*/  STL.64 [R1+0x128], R12 ;  /* 0x0001280c01007387 */ /* 0x0005e80000100a00 */
[----:B----4-:R-:W-:Y:S04]  /*9f00*/  STL [R1+0x964], R66 ;  /* 0x0009644201007387 */ /* 0x010fe80000100800 */
[----:B------:R0:W-:Y:S01]  /*9f10*/  STL.64 [R1+0x120], R2 ;  /* 0x0001200201007387 */ /* 0x0001e20000100a00 */
[----:B--2---:R-:W-:-:S04]  /*9f20*/  IADD3 R12, P6, PT, R4, R74, RZ ;  /* 0x0000004a040c7210 */ /* 0x004fc80007fde0ff */
[----:B------:R-:W-:Y:S01]  /*9f30*/  LEA.HI.X.SX32 R13, R4, R0, 0x1, P6 ;  /* 0x00000000040d7211 */ /* 0x000fe200030f0eff */
[----:B------:R-:W-:Y:S02]  /*9f40*/  IMAD R4, R7, 0x2, R5 ;  /* 0x0000000207047824 */ /* 0x000fe400078e0205 */
[----:B------:R-:W2:Y:S01]  /*9f50*/  LDC R7, c[0x0][0x3d8] ;  /* 0x0000f600ff077b82 */ /* 0x000ea20000000800 */
[C---:B0-----:R-:W-:Y:S01]  /*9f60*/  IADD3 R2, P6, PT, R5.reuse, R74, RZ ;  /* 0x0000004a05027210 */ /* 0x041fe20007fde0ff */
[----:B------:R-:W-:Y:S03]  /*9f70*/  STL [R1+0x968], R65 ;  /* 0x0009684101007387 */ /* 0x000fe60000100800 */
[----:B------:R-:W-:Y:S01]  /*9f80*/  LEA.HI.X.SX32 R3, R5, R0, 0x1, P6 ;  /* 0x0000000005037211 */ /* 0x000fe200030f0eff */
[----:B------:R0:W-:Y:S01]  /*9f90*/  STL.64 [R1+0x118], R12 ;  /* 0x0001180c01007387 */ /* 0x0001e20000100a00 */
[----:B------:R-:W-:-:S02]  /*9fa0*/  IMAD R5, R9, 0x2, R4 ;  /* 0x0000000209057824 */ /* 0x000fc400078e0204 */
[----:B------:R-:W3:Y:S01]  /*9fb0*/  LDC R9, c[0x0][0x3d8] ;  /* 0x0000f600ff097b82 */ /* 0x000ee20000000800 */
[----:B------:R0:W4:Y:S04]  /*9fc0*/  @P2 LDG.E.U8 R64, desc[UR20][R12.64] ;  /* 0x000000140c402981 */ /* 0x000128000c1e1100 */
[----:B------:R1:W-:Y:S04]  /*9fd0*/  STL.64 [R1+0x110], R2 ;  /* 0x0001100201007387 */ /* 0x0003e80000100a00 */
[----:B------:R1:W4:Y:S01]  /*9fe0*/  @P2 LDG.E.U8 R61, desc[UR20][R2.64] ;  /* 0x00000014023d2981 */ /* 0x000322000c1e1100 */
[----:B0-----:R-:W-:-:S04]  /*9ff0*/  IADD3 R12, P6, PT, R4, R74, RZ ;  /* 0x0000004a040c7210 */ /* 0x001fc80007fde0ff */
[----:B------:R-:W-:Y:S01]  /*a000*/  LEA.HI.X.SX32 R13, R4, R0, 0x1, P6 ;  /* 0x00000000040d7211 */ /* 0x000fe200030f0eff */
[----:B-1----:R-:W-:Y:S02]  /*a010*/  IMAD R4, R8, 0x2, R5 ;  /* 0x0000000208047824 */ /* 0x002fe400078e0205 */
[----:B------:R-:W0:Y:S01]  /*a020*/  LDC R8, c[0x0][0x3d8] ;  /* 0x0000f600ff087b82 */ /* 0x000e220000000800 */
[C---:B------:R-:W-:Y:S01]  /*a030*/  IADD3 R2, P6, PT, R5.reuse, R74, RZ ;  /* 0x0000004a05027210 */ /* 0x040fe20007fde0ff */
[----:B------:R1:W4:Y:S03]  /*a040*/  @P2 LDG.E.U8 R60, desc[UR20][R12.64] ;  /* 0x000000140c3c2981 */ /* 0x000326000c1e1100 */
[----:B------:R-:W-:Y:S01]  /*a050*/  LEA.HI.X.SX32 R3, R5, R0, 0x1, P6 ;  /* 0x0000000005037211 */ /* 0x000fe200030f0eff */
[----:B------:R-:W-:Y:S01]  /*a060*/  IMAD R5, R6, 0x2, R4 ;  /* 0x0000000206057824 */ /* 0x000fe200078e0204 */
[C---:B------:R-:W-:Y:S01]  /*a070*/  IADD3 R66, P6, PT, R4.reuse, R74, RZ ;  /* 0x0000004a04427210 */ /* 0x040fe20007fde0ff */
[----:B------:R-:W3:Y:S01]  /*a080*/  LDC R6, c[0x0][0x3d8] ;  /* 0x0000f600ff067b82 */ /* 0x000ee20000000800 */
[----:B------:R1:W-:Y:S02]  /*a090*/  STL.64 [R1+0x108], R12 ;  /* 0x0001080c01007387 */ /* 0x0003e40000100a00 */
[----:B------:R-:W-:Y:S01]  /*a0a0*/  LEA.HI.X.SX32 R67, R4, R0, 0x1, P6 ;  /* 0x0000000004437211 */ /* 0x000fe200030f0eff */
[----:B------:R-:W-:Y:S01]  /*a0b0*/  IMAD R4, R10, 0x2, R5 ;  /* 0x000000020a047824 */ /* 0x000fe200078e0205 */
[----:B------:R2:W-:Y:S03]  /*a0c0*/  STL.64 [R1+0x100], R2 ;  /* 0x0001000201007387 */ /* 0x0005e60000100a00 */
[----:B------:R-:W3:Y:S01]  /*a0d0*/  LDC R10, c[0x0][0x3d8] ;  /* 0x0000f600ff0a7b82 */ /* 0x000ee20000000800 */
[----:B------:R2:W4:Y:S01]  /*a0e0*/  @P2 LDG.E.U8 R62, desc[UR20][R2.64] ;  /* 0x00000014023e2981 */ /* 0x000522000c1e1100 */
[----:B-1----:R-:W-:-:S03]  /*a0f0*/  IADD3 R12, P6, PT, R5, R74, RZ ;  /* 0x0000004a050c7210 */ /* 0x002fc60007fde0ff */
[----:B------:R-:W4:Y:S01]  /*a100*/  @P2 LDG.E.U8 R59, desc[UR20][R66.64] ;  /* 0x00000014423b2981 */ /* 0x000f22000c1e1100 */
[----:B------:R-:W-:Y:S01]  /*a110*/  LEA.HI.X.SX32 R13, R5, R0, 0x1, P6 ;  /* 0x00000000050d7211 */ /* 0x000fe200030f0eff */
[----:B--2---:R-:W-:Y:S02]  /*a120*/  IMAD R5, R7, 0x2, R4 ;  /* 0x0000000207057824 */ /* 0x004fe400078e0204 */
[----:B------:R-:W1:Y:S01]  /*a130*/  LDC R7, c[0x0][0x3d8] ;  /* 0x0000f600ff077b82 */ /* 0x000e620000000800 */
[C---:B------:R-:W-:Y:S01]  /*a140*/  IADD3 R2, P6, PT, R4.reuse, R74, RZ ;  /* 0x0000004a04027210 */ /* 0x040fe20007fde0ff */
[----:B------:R-:W-:Y:S03]  /*a150*/  STL.64 [R1+0xf8], R66 ;  /* 0x0000f84201007387 */ /* 0x000fe60000100a00 */
[----:B------:R-:W-:Y:S01]  /*a160*/  LEA.HI.X.SX32 R3, R4, R0, 0x1, P6 ;  /* 0x0000000004037211 */ /* 0x000fe200030f0eff */
[----:B------:R2:W-:Y:S01]  /*a170*/  STL.64 [R1+0xf0], R12 ;  /* 0x0000f00c01007387 */ /* 0x0005e20000100a00 */
[----:B0-----:R-:W-:-:S02]  /*a180*/  IMAD R4, R8, 0x2, R5 ;  /* 0x0000000208047824 */ /* 0x001fc400078e0205 */
[----:B------:R-:W0:Y:S01]  /*a190*/  LDC R8, c[0x0][0x3d8] ;  /* 0x0000f600ff087b82 */ /* 0x000e220000000800 */
[----:B------:R2:W4:Y:S04]  /*a1a0*/  @P2 LDG.E.U8 R55, desc[UR20][R12.64] ;  /* 0x000000140c372981 */ /* 0x000528000c1e1100 */
[----:B------:R3:W-:Y:S04]  /*a1b0*/  STL.64 [R1+0xe8], R2 ;  /* 0x0000e80201007387 */ /* 0x0007e80000100a00 */
[----:B------:R3:W4:Y:S01]  /*a1c0*/  @P2 LDG.E.U8 R57, desc[UR20][R2.64] ;  /* 0x0000001402392981 */ /* 0x000722000c1e1100 */
[----:B--2---:R-:W-:-:S04]  /*a1d0*/  IADD3 R12, P6, PT, R5, R74, RZ ;  /* 0x0000004a050c7210 */ /* 0x004fc80007fde0ff */
[----:B------:R-:W-:Y:S01]  /*a1e0*/  LEA.HI.X.SX32 R13, R5, R0, 0x1, P6 ;  /* 0x00000000050d7211 */ /* 0x000fe200030f0eff */
[----:B---3--:R-:W-:Y:S02]  /*a1f0*/  IMAD R5, R6, 0x2, R4 ;  /* 0x0000000206057824 */ /* 0x008fe400078e0204 */
[----:B------:R-:W2:Y:S01]  /*a200*/  LDC R6, c[0x0][0x3d8] ;  /* 0x0000f600ff067b82 */ /* 0x000ea20000000800 */
[C---:B------:R-:W-:Y:S01]  /*a210*/  IADD3 R2, P6, PT, R4.reuse, R74, RZ ;  /* 0x0000004a04027210 */ /* 0x040fe20007fde0ff */
[----:B------:R3:W-:Y:S03]  /*a220*/  STL.64 [R1+0xe0], R12 ;  /* 0x0000e00c01007387 */ /* 0x0007e60000100a00 */
[----:B------:R-:W-:Y:S01]  /*a230*/  LEA.HI.X.SX32 R3, R4, R0, 0x1, P6 ;  /* 0x0000000004037211 */ /* 0x000fe200030f0eff */
[----:B------:R3:W4:Y:S01]  /*a240*/  @P2 LDG.E.U8 R56, desc[UR20][R12.64] ;  /* 0x000000140c382981 */ /* 0x000722000c1e1100 */
[----:B------:R-:W-:-:S02]  /*a250*/  IMAD R4, R9, 0x2, R5 ;  /* 0x0000000209047824 */ /* 0x000fc400078e0205 */
[----:B------:R-:W2:Y:S01]  /*a260*/  LDC R9, c[0x0][0x3d8] ;  /* 0x0000f600ff097b82 */ /* 0x000ea20000000800 */
[----:B------:R0:W4:Y:S01]  /*a270*/  @P2 LDG.E.U8 R58, desc[UR20][R2.64] ;  /* 0x00000014023a2981 */ /* 0x000122000c1e1100 */
[----:B---3--:R-:W-:-:S04]  /*a280*/  IADD3 R12, P6, PT, R5, R74, RZ ;  /* 0x0000004a050c7210 */ /* 0x008fc80007fde0ff */
[----:B------:R-:W-:Y:S01]  /*a290*/  LEA.HI.X.SX32 R13, R5, R0, 0x1, P6 ;  /* 0x00000000050d7211 */ /* 0x000fe200030f0eff */
[----:B-1----:R-:W-:Y:S02]  /*a2a0*/  IMAD R5, R7, 0x2, R4 ;  /* 0x0000000207057824 */ /* 0x002fe400078e0204 */
[----:B------:R-:W1:Y:S01]  /*a2b0*/  LDC R7, c[0x0][0x3d8] ;  /* 0x0000f600ff077b82 */ /* 0x000e620000000800 */
[----:B------:R0:W-:Y:S04]  /*a2c0*/  STL.64 [R1+0xd8], R2 ;  /* 0x0000d80201007387 */ /* 0x0001e80000100a00 */
[----:B------:R3:W4:Y:S01]  /*a2d0*/  @P2 LDG.E.U8 R51, desc[UR20][R12.64] ;  /* 0x000000140c332981 */ /* 0x000722000c1e1100 */
[----:B0-----:R-:W-:-:S04]  /*a2e0*/  IADD3 R2, P6, PT, R4, R74, RZ ;  /* 0x0000004a04027210 */ /* 0x001fc80007fde0ff */
[----:B------:R-:W-:Y:S01]  /*a2f0*/  LEA.HI.X.SX32 R3, R4, R0, 0x1, P6 ;  /* 0x0000000004037211 */ /* 0x000fe200030f0eff */
[----:B------:R-:W-:Y:S01]  /*a300*/  IMAD R4, R8, 0x2, R5 ;  /* 0x0000000208047824 */ /* 0x000fe200078e0205 */
[C---:B------:R-:W-:Y:S01]  /*a310*/  IADD3 R66, P6, PT, R5.reuse, R74, RZ ;  /* 0x0000004a05427210 */ /* 0x040fe20007fde0ff */
[----:B------:R-:W0:Y:S01]  /*a320*/  LDC R8, c[0x0][0x3d8] ;  /* 0x0000f600ff087b82 */ /* 0x000e220000000800 */
[----:B------:R3:W-:Y:S02]  /*a330*/  STL.64 [R1+0xd0], R12 ;  /* 0x0000d00c01007387 */ /* 0x0007e40000100a00 */
[----:B------:R-:W-:Y:S01]  /*a340*/  LEA.HI.X.SX32 R67, R5, R0, 0x1, P6 ;  /* 0x0000000005437211 */ /* 0x000fe200030f0eff */
[----:B------:R-:W-:Y:S01]  /*a350*/  IMAD R5, R10, 0x2, R4 ;  /* 0x000000020a057824 */ /* 0x000fe200078e0204 */
[----:B------:R2:W-:Y:S03]  /*a360*/  STL.64 [R1+0xc8], R2 ;  /* 0x0000c80201007387 */ /* 0x0005e60000100a00 */
[----:B------:R-:W0:Y:S01]  /*a370*/  LDC R10, c[0x0][0x3d8] ;  /* 0x0000f600ff0a7b82 */ /* 0x000e220000000800 */
[----:B------:R2:W4:Y:S01]  /*a380*/  @P2 LDG.E.U8 R54, desc[UR20][R2.64] ;  /* 0x0000001402362981 */ /* 0x000522000c1e1100 */
[----:B---3--:R-:W-:-:S03]  /*a390*/  IADD3 R12, P6, PT, R4, R74, RZ ;  /* 0x0000004a040c7210 */ /* 0x008fc60007fde0ff */
[----:B------:R-:W3:Y:S01]  /*a3a0*/  @P2 LDG.E.U8 R53, desc[UR20][R66.64] ;  /* 0x0000001442352981 */ /* 0x000ee2000c1e1100 */
[----:B------:R-:W-:Y:S01]  /*a3b0*/  LEA.HI.X.SX32 R13, R4, R0, 0x1, P6 ;  /* 0x00000000040d7211 */ /* 0x000fe200030f0eff */
[----:B--2---:R-:W-:Y:S01]  /*a3c0*/  IMAD R4, R6, 0x2, R5 ;  /* 0x0000000206047824 */ /* 0x004fe200078e0205 */
[C---:B------:R-:W-:Y:S01]  /*a3d0*/  IADD3 R2, P6, PT, R5.reuse, R74, RZ ;  /* 0x0000004a05027210 */ /* 0x040fe20007fde0ff */
[----:B------:R-:W2:Y:S01]  /*a3e0*/  LDC R6, c[0x0][0x3d8] ;  /* 0x0000f600ff067b82 */ /* 0x000ea20000000800 */
[----:B------:R-:W-:Y:S02]  /*a3f0*/  STL.64 [R1+0xc0], R66 ;  /* 0x0000c04201007387 */ /* 0x000fe40000100a00 */
[----:B------:R-:W-:Y:S01]  /*a400*/  LEA.HI.X.SX32 R3, R5, R0, 0x1, P6 ;  /* 0x0000000005037211 */ /* 0x000fe200030f0eff */
[----:B-1----:R-:W-:Y:S01]  /*a410*/  IMAD R5, R7, 0x2, R4 ;  /* 0x0000000207057824 */ /* 0x002fe200078e0204 */
[----:B------:R1:W-:Y:S03]  /*a420*/  STL.64 [R1+0xb8], R12 ;  /* 0x0000b80c01007387 */ /* 0x0003e60000100a00 */
[----:B------:R-:W2:Y:S01]  /*a430*/  LDC R7, c[0x0][0x3d8] ;  /* 0x0000f600ff077b82 */ /* 0x000ea20000000800 */
[----:B------:R1:W3:Y:S04]  /*a440*/  @P2 LDG.E.U8 R52, desc[UR20][R12.64] ;  /* 0x000000140c342981 */ /* 0x0002e8000c1e1100 */
[----:B------:R0:W-:Y:S04]  /*a450*/  STL.64 [R1+0xb0], R2 ;  /* 0x0000b00201007387 */ /* 0x0001e80000100a00 */
[----:B------:R0:W3:Y:S01]  /*a460*/  @P2 LDG.E.U8 R47, desc[UR20][R2.64] ;  /* 0x00000014022f2981 */ /* 0x0000e2000c1e1100 */
[----:B-1----:R-:W-:-:S04]  /*a470*/  IADD3 R12, P6, PT, R4, R74, RZ ;  /* 0x0000004a040c7210 */ /* 0x002fc80007fde0ff */
[----:B------:R-:W-:Y:S01]  /*a480*/  LEA.HI.X.SX32 R13, R4, R0, 0x1, P6 ;  /* 0x00000000040d7211 */ /* 0x000fe200030f0eff */
[----:B0-----:R-:W-:Y:S02]  /*a490*/  IMAD R4, R8, 0x2, R5 ;  /* 0x0000000208047824 */ /* 0x001fe400078e0205 */
[----:B------:R-:W0:Y:S01]  /*a4a0*/  LDC R8, c[0x0][0x3d8] ;  /* 0x0000f600ff087b82 */ /* 0x000e220000000800 */
[C---:B------:R-:W-:Y:S01]  /*a4b0*/  IADD3 R2, P6, PT, R5.reuse, R74, RZ ;  /* 0x0000004a05027210 */ /* 0x040fe20007fde0ff */
[----:B------:R1:W-:Y:S03]  /*a4c0*/  STL.64 [R1+0xa8], R12 ;  /* 0x0000a80c01007387 */ /* 0x0003e60000100a00 */
[----:B------:R-:W-:Y:S01]  /*a4d0*/  LEA.HI.X.SX32 R3, R5, R0, 0x1, P6 ;  /* 0x0000000005037211 */ /* 0x000fe200030f0eff */
[----:B------:R1:W3:Y:S01]  /*a4e0*/  @P2 LDG.E.U8 R49, desc[UR20][R12.64] ;  /* 0x000000140c312981 */ /* 0x0002e2000c1e1100 */
[----:B------:R-:W-:-:S02]  /*a4f0*/  IMAD R5, R9, 0x2, R4 ;  /* 0x0000000209057824 */ /* 0x000fc400078e0204 */
[----:B------:R-:W0:Y:S01]  /*a500*/  LDC R9, c[0x0][0x3d8] ;  /* 0x0000f600ff097b82 */ /* 0x000e220000000800 */
[----:B------:R2:W-:Y:S04]  /*a510*/  STL.64 [R1+0xa0], R2 ;  /* 0x0000a00201007387 */ /* 0x0005e80000100a00 */
[----:B------:R2:W3:Y:S01]  /*a520*/  @P2 LDG.E.U8 R50, desc[UR20][R2.64] ;  /* 0x0000001402322981 */ /* 0x0004e2000c1e1100 */
[----:B-1----:R-:W-:-:S04]  /*a530*/  IADD3 R12, P6, PT, R4, R74, RZ ;  /* 0x0000004a040c7210 */ /* 0x002fc80007fde0ff */
[----:B------:R-:W-:Y:S01]  /*a540*/  LEA.HI.X.SX32 R13, R4, R0, 0x1, P6 ;  /* 0x00000000040d7211 */ /* 0x000fe200030f0eff */
[----:B--2---:R-:W-:Y:S02]  /*a550*/  IMAD R4, R6, 0x2, R5 ;  /* 0x0000000206047824 */ /* 0x004fe400078e0205 */
[----:B------:R-:W1:Y:S01]  /*a560*/  LDC R6, c[0x0][0x3d8] ;  /* 0x0000f600ff067b82 */ /* 0x000e620000000800 */
[C---:B------:R-:W-:Y:S01]  /*a570*/  IADD3 R2, P6, PT, R5.reuse, R74, RZ ;  /* 0x0000004a05027210 */ /* 0x040fe20007fde0ff */
[----:B------:R2:W3:Y:S03]  /*a580*/  @P2 LDG.E.U8 R48, desc[UR20][R12.64] ;  /* 0x000000140c302981 */ /* 0x0004e6000c1e1100 */
[----:B------:R-:W-:Y:S01]  /*a590*/  LEA.HI.X.SX32 R3, R5, R0, 0x1, P6 ;  /* 0x0000000005037211 */ /* 0x000fe200030f0eff */
[----:B------:R-:W-:Y:S01]  /*a5a0*/  IMAD R5, R7, 0x2, R4 ;  /* 0x0000000207057824 */ /* 0x000fe200078e0204 */
[C---:B------:R-:W-:Y:S01]  /*a5b0*/  IADD3 R66, P6, PT, R4.reuse, R74, RZ ;  /* 0x0000004a04427210 */ /* 0x040fe20007fde0ff */
[----:B------:R-:W1:Y:S01]  /*a5c0*/  LDC R7, c[0x0][0x3d8] ;  /* 0x0000f600ff077b82 */ /* 0x000e620000000800 */
[----:B------:R2:W-:Y:S02]  /*a5d0*/  STL.64 [R1+0x98], R12 ;  /* 0x0000980c01007387 */ /* 0x0005e40000100a00 */
[----:B------:R-:W-:Y:S01]  /*a5e0*/  LEA.HI.X.SX32 R67, R4, R0, 0x1, P6 ;  /* 0x0000000004437211 */ /* 0x000fe200030f0eff */
[----:B------:R-:W-:Y:S01]  /*a5f0*/  IMAD R4, R10, 0x2, R5 ;  /* 0x000000020a047824 */ /* 0x000fe200078e0205 */
[----:B------:R0:W-:Y:S03]  /*a600*/  STL.64 [R1+0x90], R2 ;  /* 0x0000900201007387 */ /* 0x0001e60000100a00 */
[----:B------:R-:W1:Y:S01]  /*a610*/  LDC R10, c[0x0][0x3d8] ;  /* 0x0000f600ff0a7b82 */ /* 0x000e620000000800 */
[----:B------:R0:W3:Y:S01]  /*a620*/  @P2 LDG.E.U8 R46, desc[UR20][R2.64] ;  /* 0x00000014022e2981 */ /* 0x0000e2000c1e1100 */
[----:B--2---:R-:W-:-:S03]  /*a630*/  IADD3 R12, P6, PT, R5, R74, RZ ;  /* 0x0000004a050c7210 */ /* 0x004fc60007fde0ff */
[----:B------:R-:W2:Y:S01]  /*a640*/  @P2 LDG.E.U8 R45, desc[UR20][R66.64] ;  /* 0x00000014422d2981 */ /* 0x000ea2000c1e1100 */
[----:B------:R-:W-:Y:S01]  /*a650*/  LEA.HI.X.SX32 R13, R5, R0, 0x1, P6 ;  /* 0x00000000050d7211 */ /* 0x000fe200030f0eff */
[----:B0-----:R-:W-:Y:S02]  /*a660*/  IMAD R5, R8, 0x2, R4 ;  /* 0x0000000208057824 */ /* 0x001fe400078e0204 */
[----:B------:R-:W0:Y:S01]  /*a670*/  LDC R8, c[0x0][0x3d8] ;  /* 0x0000f600ff087b82 */ /* 0x000e220000000800 */
[C---:B------:R-:W-:Y:S01]  /*a680*/  IADD3 R2, P6, PT, R4.reuse, R74, RZ ;  /* 0x0000004a04027210 */ /* 0x040fe20007fde0ff */
[----:B------:R-:W-:Y:S03]  /*a690*/  STL.64 [R1+0x88], R66 ;  /* 0x0000884201007387 */ /* 0x000fe60000100a00 */
[----:B------:R-:W-:Y:S01]  /*a6a0*/  LEA.HI.X.SX32 R3, R4, R0, 0x1, P6 ;  /* 0x0000000004037211 */ /* 0x000fe200030f0eff */
[----:B------:R1:W-:Y:S02]  /*a6b0*/  STL.64 [R1+0x80], R12 ;  /* 0x0000800c01007387 */ /* 0x0003e40000100a00 */
[----:B-1----:R-:W-:-:S02]  /*a6c0*/  IMAD R4, R6, 0x2, R5 ;  /* 0x0000000206047824 */ /* 0x002fc400078e0205 */
[----:B------:R-:W1:Y:S01]  /*a6d0*/  LDC R6, c[0x0][0x3d8] ;  /* 0x0000f600ff067b82 */ /* 0x000e620000000800 */
[----:B------:R0:W2:Y:S04]  /*a6e0*/  @P2 LDG.E.U8 R44, desc[UR20][R12.64] ;  /* 0x000000140c2c2981 */ /* 0x0000a8000c1e1100 */
[----:B------:R0:W-:Y:S04]  /*a6f0*/  STL.64 [R1+0x78], R2 ;  /* 0x0000780201007387 */ /* 0x0001e80000100a00 */
[----:B------:R0:W2:Y:S02]  /*a700*/  @P2 LDG.E.U8 R43, desc[UR20][R2.64] ;  /* 0x00000014022b2981 */ /* 0x0000a4000c1e1100 */
[----:B0-----:R-:W-:-:S04]  /*a710*/  IADD3 R12, P6, PT, R5, R74, RZ ;  /* 0x0000004a050c7210 */ /* 0x001fc80007fde0ff */
[----:B------:R-:W-:Y:S01]  /*a720*/  LEA.HI.X.SX32 R13, R5, R0, 0x1, P6 ;  /* 0x00000000050d7211 */ /* 0x000fe200030f0eff */
[----:B------:R-:W-:Y:S02]  /*a730*/  IMAD R5, R7, 0x2, R4 ;  /* 0x0000000207057824 */ /* 0x000fe400078e0204 */
[----:B------:R-:W0:Y:S01]  /*a740*/  LDC R7, c[0x0][0x3d8] ;  /* 0x0000f600ff077b82 */ /* 0x000e220000000800 */
[C---:B------:R-:W-:Y:S01]  /*a750*/  IADD3 R2, P6, PT, R4.reuse, R74, RZ ;  /* 0x0000004a04027210 */ /* 0x040fe20007fde0ff */
[----:B------:R1:W-:Y:S03]  /*a760*/  STL.64 [R1+0x70], R12 ;  /* 0x0000700c01007387 */ /* 0x0003e60000100a00 */
[----:B------:R-:W-:Y:S01]  /*a770*/  LEA.HI.X.SX32 R3, R4, R0, 0x1, P6 ;  /* 0x0000000004037211 */ /* 0x000fe200030f0eff */
[----:B------:R1:W2:Y:S01]  /*a780*/  @P2 LDG.E.U8 R39, desc[UR20][R12.64] ;  /* 0x000000140c272981 */ /* 0x0002a2000c1e1100 */
[----:B------:R-:W-:-:S02]  /*a790*/  IMAD R4, R9, 0x2, R5 ;  /* 0x0000000209047824 */ /* 0x000fc400078e0205 */
[----:B------:R-:W0:Y:S01]  /*a7a0*/  LDC R9, c[0x0][0x3d8] ;  /* 0x0000f600ff097b82 */ /* 0x000e220000000800 */
[----:B------:R1:W2:Y:S02]  /*a7b0*/  @P2 LDG.E.U8 R42, desc[UR20][R2.64] ;  /* 0x00000014022a2981 */ /* 0x0002a4000c1e1100 */
[----:B-1----:R-:W-:-:S04]  /*a7c0*/  IADD3 R12, P6, PT, R5, R74, RZ ;  /* 0x0000004a050c7210 */ /* 0x002fc80007fde0ff */
[----:B------:R-:W-:Y:S01]  /*a7d0*/  LEA.HI.X.SX32 R13, R5, R0, 0x1, P6 ;  /* 0x00000000050d7211 */ /* 0x000fe200030f0eff */
[----:B------:R-:W-:Y:S02]  /*a7e0*/  IMAD R5, R8, 0x2, R4 ;  /* 0x0000000208057824 */ /* 0x000fe400078e0204 */
[----:B------:R-:W1:Y:S01]  /*a7f0*/  LDC R8, c[0x0][0x3d8] ;  /* 0x0000f600ff087b82 */ /* 0x000e620000000800 */
[----:B------:R0:W-:Y:S04]  /*a800*/  STL.64 [R1+0x68], R2 ;  /* 0x0000680201007387 */ /* 0x0001e80000100a00 */
[----:B------:R0:W2:Y:S02]  /*a810*/  @P2 LDG.E.U8 R40, desc[UR20][R12.64] ;  /* 0x000000140c282981 */ /* 0x0000a4000c1e1100 */
        /* <DEDUP_REMOVED lines=10> */
[----:B------:R1:W2:Y:S02]  /*a8c0*/  @P2 LDG.E.U8 R41, desc[UR20][R2.64] ;  /* 0x0000001402292981 */ /* 0x0002a4000c1e1100 */
[----:B-1----:R-:W-:-:S04]  /*a8d0*/  IADD3 R12, P6, PT, R4, R74, RZ ;  /* 0x0000004a040c7210 */ /* 0x002fc80007fde0ff */
[----:B------:R-:W-:Y:S01]  /*a8e0*/  LEA.HI.X.SX32 R13, R4, R0, 0x1, P6 ;  /* 0x00000000040d7211 */ /* 0x000fe200030f0eff */
[----:B------:R-:W-:Y:S01]  /*a8f0*/  IMAD R4, R7, 0x2, R5 ;  /* 0x0000000207047824 */ /* 0x000fe200078e0205 */
[C---:B------:R-:W-:Y:S01]  /*a900*/  IADD3 R2, P6, PT, R5.reuse, R74, RZ ;  /* 0x0000004a05027210 */ /* 0x040fe20007fde0ff */
[----:B------:R-:W1:Y:S01]  /*a910*/  LDC R7, c[0x0][0x3d8] ;  /* 0x0000f600ff077b82 */ /* 0x000e620000000800 */
[----:B------:R-:W-:Y:S02]  /*a920*/  STL.64 [R1+0x50], R66 ;  /* 0x0000504201007387 */ /* 0x000fe40000100a00 */
[----:B------:R-:W-:Y:S01]  /*a930*/  LEA.HI.X.SX32 R3, R5, R0, 0x1, P6 ;  /* 0x0000000005037211 */ /* 0x000fe200030f0eff */
[----:B------:R-:W-:Y:S01]  /*a940*/  IMAD R5, R8, 0x2, R4 ;  /* 0x0000000208057824 */ /* 0x000fe200078e0204 */
[----:B------:R0:W-:Y:S03]  /*a950*/  STL.64 [R1+0x48], R12 ;  /* 0x0000480c01007387 */ /* 0x0001e60000100a00 */
        /* <DEDUP_REMOVED lines=13> */
[----:B------:R-:W4:Y:S01]  /*aa30*/  LDC R9, c[0x0][0x3d8] ;  /* 0x0000f600ff097b82 */ /* 0x000f220000000800 */
[----:B------:R1:W-:Y:S04]  /*aa40*/  STL.64 [R1+0x30], R2 ;  /* 0x0000300201007387 */ /* 0x0003e80000100a00 */
[----:B------:R1:W2:Y:S02]  /*aa50*/  @P2 LDG.E.U8 R33, desc[UR20][R2.64] ;  /* 0x0000001402212981 */ /* 0x0002a4000c1e1100 */
[----:B-1----:R-:W-:-:S04]  /*aa60*/  IADD3 R12, P6, PT, R4, R74, RZ ;  /* 0x0000004a040c7210 */ /* 0x002fc80007fde0ff */
[----:B------:R-:W-:Y:S01]  /*aa70*/  LEA.HI.X.SX32 R13, R4, R0, 0x1, P6 ;  /* 0x00000000040d7211 */ /* 0x000fe200030f0eff */
[----:B------:R-:W-:Y:S02]  /*aa80*/  IMAD R4, R7, 0x2, R5 ;  /* 0x0000000207047824 */ /* 0x000fe400078e0205 */
[----:B------:R-:W1:Y:S01]  /*aa90*/  LDC R7, c[0x0][0x3d8] ;  /* 0x0000f600ff077b82 */ /* 0x000e620000000800 */
[C---:B------:R-:W-:Y:S01]  /*aaa0*/  IADD3 R2, P6, PT, R5.reuse, R74, RZ ;  /* 0x0000004a05027210 */ /* 0x040fe20007fde0ff */
[----:B------:R0:W2:Y:S03]  /*aab0*/  @P2 LDG.E.U8 R32, desc[UR20][R12.64] ;  /* 0x000000140c202981 */ /* 0x0000a6000c1e1100 */
[----:B------:R-:W-:Y:S01]  /*aac0*/  LEA.HI.X.SX32 R3, R5, R0, 0x1, P6 ;  /* 0x0000000005037211 */ /* 0x000fe200030f0eff */
[----:B------:R-:W-:Y:S02]  /*aad0*/  IMAD R5, R8, 0x2, R4 ;  /* 0x0000000208057824 */ /* 0x000fe400078e0204 */
[----:B------:R-:W4:Y:S01]  /*aae0*/  LDC R8, c[0x0][0x3d8] ;  /* 0x0000f600ff087b82 */ /* 0x000f220000000800 */
[----:B------:R0:W-:Y:S01]  /*aaf0*/  STL.64 [R1+0x28], R12 ;  /* 0x0000280c01007387 */ /* 0x0001e20000100a00 */
[----:B------:R-:W-:-:S03]  /*ab00*/  PRMT R31, RZ, 0x7610, R31 ;  /* 0x00007610ff1f7816 */ /* 0x000fc6000000001f */
[----:B------:R0:W-:Y:S04]  /*ab10*/  STL.64 [R1+0x20], R2 ;  /* 0x0000200201007387 */ /* 0x0001e80000100a00 */
[----:B------:R0:W2:Y:S02]  /*ab20*/  @P2 LDG.E.U8 R34, desc[UR20][R2.64] ;  /* 0x0000001402222981 */ /* 0x0000a4000c1e1100 */
[----:B0-----:R-:W-:-:S04]  /*ab30*/  IADD3 R12, P6, PT, R4, R74, RZ ;  /* 0x0000004a040c7210 */ /* 0x001fc80007fde0ff */
[----:B------:R-:W-:Y:S01]  /*ab40*/  LEA.HI.X.SX32 R13, R4, R0, 0x1, P6 ;  /* 0x00000000040d7211 */ /* 0x000fe200030f0eff */
[----:B------:R-:W-:Y:S01]  /*ab50*/  IMAD R4, R10, 0x2, R5 ;  /* 0x000000020a047824 */ /* 0x000fe200078e0205 */
[C---:B------:R-:W-:Y:S01]  /*ab60*/  IADD3 R2, P6, PT, R5.reuse, R74, RZ ;  /* 0x0000004a05027210 */ /* 0x040fe20007fde0ff */
[----:B------:R-:W0:Y:S01]  /*ab70*/  LDC R10, c[0x0][0x3d8] ;  /* 0x0000f600ff0a7b82 */ /* 0x000e220000000800 */
[----:B------:R-:W-:Y:S01]  /*ab80*/  PRMT R27, RZ, 0x7610, R27 ;  /* 0x00007610ff1b7816 */ /* 0x000fe2000000001b */
[----:B------:R1:W-:Y:S01]  /*ab90*/  STL.64 [R1+0x18], R12 ;  /* 0x0000180c01007387 */ /* 0x0003e20000100a00 */
[----:B------:R-:W-:Y:S01]  /*aba0*/  LEA.HI.X.SX32 R3, R5, R0, 0x1, P6 ;  /* 0x0000000005037211 */ /* 0x000fe200030f0eff */
[----:B------:R-:W-:Y:S02]  /*abb0*/  IMAD R5, R6, 0x2, R4 ;  /* 0x0000000206057824 */ /* 0x000fe400078e0204 */
[----:B------:R1:W2:Y:S02]  /*abc0*/  @P2 LDG.E.U8 R31, desc[UR20][R12.64] ;  /* 0x000000140c1f2981 */ /* 0x0002a4000c1e1100 */
[----:B------:R-:W0:Y:S02]  /*abd0*/  LDC R6, c[0x0][0x3d8] ;  /* 0x0000f600ff067b82 */ /* 0x000e240000000800 */
[----:B------:R1:W-:Y:S04]  /*abe0*/  STL.64 [R1+0x10], R2 ;  /* 0x0000100201007387 */ /* 0x0003e80000100a00 */
[----:B------:R1:W2:Y:S02]  /*abf0*/  @P2 LDG.E.U8 R27, desc[UR20][R2.64] ;  /* 0x00000014021b2981 */ /* 0x0002a4000c1e1100 */
[----:B-1----:R-:W-:-:S04]  /*ac00*/  IADD3 R12, P6, PT, R4, R74, RZ ;  /* 0x0000004a040c7210 */ /* 0x002fc80007fde0ff */
[----:B------:R-:W-:Y:S01]  /*ac10*/  LEA.HI.X.SX32 R13, R4, R0, 0x1, P6 ;  /* 0x00000000040d7211 */ /* 0x000fe200030f0eff */
[----:B------:R-:W-:Y:S02]  /*ac20*/  IMAD R4, R7, 0x2, R5 ;  /* 0x0000000207047824 */ /* 0x000fe400078e0205 */
[----:B------:R-:W1:Y:S01]  /*ac30*/  LDC R7, c[0x0][0x3d8] ;  /* 0x0000f600ff077b82 */ /* 0x000e620000000800 */
[----:B------:R-:W-:-:S04]  /*ac40*/  IADD3 R2, P6, PT, R5, R74, RZ ;  /* 0x0000004a05027210 */ /* 0x000fc80007fde0ff */
[----:B------:R-:W-:Y:S01]  /*ac50*/  LEA.HI.X.SX32 R3, R5, R0, 0x1, P6 ;  /* 0x0000000005037211 */ /* 0x000fe200030f0eff */
[----:B----4-:R-:W-:Y:S01]  /*ac60*/  IMAD R5, R8, 0x2, R4 ;  /* 0x0000000208057824 */ /* 0x010fe200078e0204 */
[C---:B------:R-:W-:Y:S01]  /*ac70*/  IADD3 R124, P6, PT, R4.reuse, R74, RZ ;  /* 0x0000004a047c7210 */ /* 0x040fe20007fde0ff */
[----:B------:R-:W4:Y:S03]  /*ac80*/  LDC R8, c[0x0][0x3d8] ;  /* 0x0000f600ff087b82 */ /* 0x000f260000000800 */
[----:B------:R-:W-:Y:S01]  /*ac90*/  LEA.HI.X.SX32 R125, R4, R0, 0x1, P6 ;  /* 0x00000000047d7211 */ /* 0x000fe200030f0eff */
[----:B------:R-:W-:Y:S01]  /*aca0*/  IMAD R4, R9, 0x2, R5 ;  /* 0x0000000209047824 */ /* 0x000fe200078e0205 */
[----:B------:R-:W-:-:S03]  /*acb0*/  IADD3 R122, P6, PT, R5, R74, RZ ;  /* 0x0000004a057a7210 */ /* 0x000fc60007fde0ff */
[----:B------:R-:W3:Y:S01]  /*acc0*/  LDC R9, c[0x0][0x3d8] ;  /* 0x0000f600ff097b82 */ /* 0x000ee20000000800 */
[----:B------:R-:W-:Y:S01]  /*acd0*/  LEA.HI.X.SX32 R123, R5, R0, 0x1, P6 ;  /* 0x00000000057b7211 */ /* 0x000fe200030f0eff */
[----:B0-----:R-:W-:Y:S01]  /*ace0*/  IMAD R5, R10, 0x2, R4 ;  /* 0x000000020a057824 */ /* 0x001fe200078e0204 */
[----:B------:R-:W-:-:S04]  /*acf0*/  IADD3 R120, P6, PT, R4, R74, RZ ;  /* 0x0000004a04787210 */ /* 0x000fc80007fde0ff */
[----:B------:R-:W-:Y:S01]  /*ad00*/  LEA.HI.X.SX32 R121, R4, R0, 0x1, P6 ;  /* 0x0000000004797211 */ /* 0x000fe200030f0eff */
[----:B------:R-:W-:Y:S01]  /*ad10*/  IMAD R4, R6, 0x2, R5 ;  /* 0x0000000206047824 */ /* 0x000fe200078e0205 */
[C---:B------:R-:W-:Y:S01]  /*ad20*/  IADD3 R118, P6, PT, R5.reuse, R74, RZ ;  /* 0x0000004a05767210 */ /* 0x040fe20007fde0ff */
[----:B------:R-:W0:Y:S03]  /*ad30*/  LDC R10, c[0x0][0x3d8] ;  /* 0x0000f600ff0a7b82 */ /* 0x000e260000000800 */
[----:B------:R-:W-:Y:S01]  /*ad40*/  LEA.HI.X.SX32 R119, R5, R0, 0x1, P6 ;  /* 0x0000000005777211 */ /* 0x000fe200030f0eff */
[----:B-1----:R-:W-:-:S04]  /*ad50*/  IMAD R5, R7, 0x2, R4 ;  /* 0x0000000207057824 */ /* 0x002fc800078e0204 */
[----:B------:R-:W1:Y:S01]  /*ad60*/  LDC R7, c[0x0][0x3d8] ;  /* 0x0000f600ff077b82 */ /* 0x000e620000000800 */
[----:B------:R-:W-:-:S07]  /*ad70*/  IADD3 R116, P6, PT, R4, R74, RZ ;  /* 0x0000004a04747210 */ /* 0x000fce0007fde0ff */
[----:B------:R-:W3:Y:S01]  /*ad80*/  LDC R6, c[0x0][0x3d8] ;  /* 0x0000f600ff067b82 */ /* 0x000ee20000000800 */
[----:B------:R-:W-:Y:S01]  /*ad90*/  LEA.HI.X.SX32 R117, R4, R0, 0x1, P6 ;  /* 0x0000000004757211 */ /* 0x000fe200030f0eff */
[----:B----4-:R-:W-:Y:S01]  /*ada0*/  IMAD R4, R8, 0x2, R5 ;  /* 0x0000000208047824 */ /* 0x010fe200078e0205 */
[----:B------:R-:W-:-:S04]  /*adb0*/  IADD3 R114, P6, PT, R5, R74, RZ ;  /* 0x0000004a05727210 */ /* 0x000fc80007fde0ff */
[----:B------:R-:W-:Y:S01]  /*adc0*/  LEA.HI.X.SX32 R115, R5, R0, 0x1, P6 ;  /* 0x0000000005737211 */ /* 0x000fe200030f0eff */
[----:B------:R-:W4:Y:S01]  /*add0*/  LDC R8, c[0x0][0x3d8] ;  /* 0x0000f600ff087b82 */ /* 0x000f220000000800 */
[----:B------:R-:W-:Y:S01]  /*ade0*/  IADD3 R112, P6, PT, R4, R74, RZ ;  /* 0x0000004a04707210 */ /* 0x000fe20007fde0ff */
[----:B-1----:R-:W-:-:S03]  /*adf0*/  IMAD R5, R7, 0x2, R4 ;  /* 0x0000000207057824 */ /* 0x002fc600078e0204 */
[----:B------:R-:W-:-:S03]  /*ae00*/  LEA.HI.X.SX32 R113, R4, R0, 0x1, P6 ;  /* 0x0000000004717211 */ /* 0x000fc600030f0eff */
[----:B------:R-:W1:Y:S01]  /*ae10*/  LDC R7, c[0x0][0x3d8] ;  /* 0x0000f600ff077b82 */ /* 0x000e620000000800 */
[----:B0-----:R-:W-:-:S04]  /*ae20*/  IMAD R10, R10, 0x2, R5 ;  /* 0x000000020a0a7824 */ /* 0x001fc800078e0205 */
[----:B---3--:R-:W-:Y:S01]  /*ae30*/  IMAD R4, R6, 0x2, R10 ;  /* 0x0000000206047824 */ /* 0x008fe200078e020a */
[----:B------:R-:W-:-:S03]  /*ae40*/  PRMT R30, RZ, 0x7610, R30 ;  /* 0x00007610ff1e7816 */ /* 0x000fc6000000001e */
[----:B------:R-:W-:Y:S02]  /*ae50*/  IMAD R6, R9, 0x2, R4 ;  /* 0x0000000209067824 */ /* 0x000fe400078e0204 */
[----:B------:R-:W0:Y:S01]  /*ae60*/  LDC R9, c[0x0][0x3d8] ;  /* 0x0000f600ff097b82 */ /* 0x000e220000000800 */
[----:B------:R3:W-:Y:S04]  /*ae70*/  STL.64 [R1+0x8], R12 ;  /* 0x0000080c01007387 */ /* 0x0007e80000100a00 */
[----:B------:R3:W2:Y:S01]  /*ae80*/  @P2 LDG.E.U8 R30, desc[UR20][R12.64] ;  /* 0x000000140c1e2981 */ /* 0x0006a2000c1e1100 */
[----:B----4-:R-:W-:Y:S01]  /*ae90*/  IMAD R8, R8, 0x2, R6 ;  /* 0x0000000208087824 */ /* 0x010fe200078e0206 */
[----:B------:R-:W-:Y:S01]  /*aea0*/  IADD3 R106, P6, PT, R4, R74, RZ ;  /* 0x0000004a046a7210 */ /* 0x000fe20007fde0ff */
[----:B---3--:R-:W3:Y:S02]  /*aeb0*/  LDC R12, c[0x0][0x3d8] ;  /* 0x0000f600ff0c7b82 */ /* 0x008ee40000000800 */
[----:B------:R-:W-:-:S06]  /*aec0*/  IMAD R11, R11, 0x2, R8 ;  /* 0x000000020b0b7824 */ /* 0x000fcc00078e0208 */
[----:B------:R-:W4:Y:S01]  /*aed0*/  LDC R13, c[0x0][0x3d8] ;  /* 0x0000f600ff0d7b82 */ /* 0x000f220000000800 */
[----:B------:R-:W-:Y:S01]  /*aee0*/  LEA.HI.X.SX32 R107, R4, R0, 0x1, P6 ;  /* 0x00000000046b7211 */ /* 0x000fe200030f0eff */
[----:B-1----:R-:W-:-:S04]  /*aef0*/  IMAD R4, R7, 0x2, R11 ;  /* 0x0000000207047824 */ /* 0x002fc800078e020b */
[----:B0-----:R-:W-:Y:S01]  /*af00*/  IMAD R7, R9, 0x2, R4 ;  /* 0x0000000209077824 */ /* 0x001fe200078e0204 */
[----:B------:R-:W-:-:S03]  /*af10*/  IADD3 R98, P6, PT, R4, R74, RZ ;  /* 0x0000004a04627210 */ /* 0x000fc60007fde0ff */
[----:B------:R-:W-:Y:S01]  /*af20*/  IMAD R9, R14, 0x2, R7 ;  /* 0x000000020e097824 */ /* 0x000fe200078e0207 */
[----:B------:R-:W-:-:S03]  /*af30*/  LEA.HI.X.SX32 R99, R4, R0, 0x1, P6 ;  /* 0x0000000004637211 */ /* 0x000fc600030f0eff */
[----:B---3--:R-:W-:-:S04]  /*af40*/  IMAD R12, R12, 0x2, R9 ;  /* 0x000000020c0c7824 */ /* 0x008fc800078e0209 */
[----:B----4-:R-:W-:-:S05]  /*af50*/  IMAD R4, R13, 0x2, R12 ;  /* 0x000000020d047824 */ /* 0x010fca00078e020c */
[----:B------:R-:W-:-:S04]  /*af60*/  IADD3 R90, P6, PT, R4, R74, RZ ;  /* 0x0000004a045a7210 */ /* 0x000fc80007fde0ff */
[----:B------:R-:W-:Y:S02]  /*af70*/  LEA.HI.X.SX32 R91, R4, R0, 0x1, P6 ;  /* 0x00000000045b7211 */ /* 0x000fe400030f0eff */
[----:B------:R-:W-:-:S04]  /*af80*/  IADD3 R110, P6, PT, R5, R74, RZ ;  /* 0x0000004a056e7210 */ /* 0x000fc80007fde0ff */
[----:B------:R-:W-:Y:S02]  /*af90*/  LEA.HI.X.SX32 R111, R5, R0, 0x1, P6 ;  /* 0x00000000056f7211 */ /* 0x000fe400030f0eff */
[----:B------:R-:W0:Y:S01]  /*afa0*/  LDC R5, c[0x0][0x3d8] ;  /* 0x0000f600ff057b82 */ /* 0x000e220000000800 */
[----:B------:R-:W-:-:S04]  /*afb0*/  IADD3 R104, P6, PT, R6, R74, RZ ;  /* 0x0000004a06687210 */ /* 0x000fc80007fde0ff */
[----:B------:R-:W-:Y:S02]  /*afc0*/  LEA.HI.X.SX32 R105, R6, R0, 0x1, P6 ;  /* 0x0000000006697211 */ /* 0x000fe400030f0eff */
[----:B------:R-:W-:Y:S01]  /*afd0*/  IADD3 R96, P6, PT, R7, R74, RZ ;  /* 0x0000004a07607210 */ /* 0x000fe20007fde0ff */
[----:B0-----:R-:W-:Y:S02]  /*afe0*/  IMAD R4, R5, 0x2, R4 ;  /* 0x0000000205047824 */ /* 0x001fe400078e0204 */
[----:B------:R-:W0:Y:S01]  /*aff0*/  LDC R5, c[0x0][0x3d8] ;  /* 0x0000f600ff057b82 */ /* 0x000e220000000800 */
[----:B------:R-:W-:Y:S02]  /*b000*/  LEA.HI.X.SX32 R97, R7, R0, 0x1, P6 ;  /* 0x0000000007617211 */ /* 0x000fe400030f0eff */
[----:B------:R-:W-:Y:S02]  /*b010*/  IADD3 R78, P6, PT, R4, R74, RZ ;  /* 0x0000004a044e7210 */ /* 0x000fe40007fde0ff */
[----:B------:R-:W-:-:S02]  /*b020*/  PRMT R29, RZ, 0x7610, R29 ;  /* 0x00007610ff1d7816 */ /* 0x000fc4000000001d */
[----:B------:R-:W-:Y:S02]  /*b030*/  LEA.HI.X.SX32 R79, R4, R0, 0x1, P6 ;  /* 0x00000000044f7211 */ /* 0x000fe400030f0eff */
[----:B------:R-:W-:Y:S02]  /*b040*/  PRMT R35, RZ, 0x7610, R35 ;  /* 0x00007610ff237816 */ /* 0x000fe40000000023 */
[C---:B------:R-:W-:Y:S01]  /*b050*/  IADD3 R102, P6, PT, R8.reuse, R74, RZ ;  /* 0x0000004a08667210 */ /* 0x040fe20007fde0ff */
[----:B------:R1:W-:Y:S03]  /*b060*/  STL.64 [R1], R2 ;  /* 0x0000000201007387 */ /* 0x0003e60000100a00 */
[----:B------:R-:W-:Y:S01]  /*b070*/  LEA.HI.X.SX32 R103, R8, R0, 0x1, P6 ;  /* 0x0000000008677211 */ /* 0x000fe200030f0eff */
[----:B------:R3:W4:Y:S01]  /*b080*/  @P2 LDG.E.U8 R29, desc[UR20][R2.64] ;  /* 0x00000014021d2981 */ /* 0x000722000c1e1100 */
[----:B------:R-:W-:-:S03]  /*b090*/  IADD3 R94, P6, PT, R9, R74, RZ ;  /* 0x0000004a095e7210 */ /* 0x000fc60007fde0ff */
[----:B------:R-:W3:Y:S01]  /*b0a0*/  LDL.LU R65, [R1+0x8c8] ;  /* 0x0008c80001417983 */ /* 0x000ee20000300800 */
[----:B0-----:R-:W-:-:S03]  /*b0b0*/  IMAD R4, R5, 0x2, R4 ;  /* 0x0000000205047824 */ /* 0x001fc600078e0204 */
[----:B------:R-:W2:Y:S01]  /*b0c0*/  @P2 LDG.E.U8 R35, desc[UR20][R66.64] ;  /* 0x0000001442232981 */ /* 0x000ea2000c1e1100 */
[----:B------:R-:W-:-:S03]  /*b0d0*/  LEA.HI.X.SX32 R95, R9, R0, 0x1, P6 ;  /* 0x00000000095f7211 */ /* 0x000fc600030f0eff */
[----:B-1----:R-:W3:Y:S01]  /*b0e0*/  LDL.LU R2, [R1+0x8c0] ;  /* 0x0008c00001027983 */ /* 0x002ee20000300800 */
[----:B------:R-:W-:-:S03]  /*b0f0*/  IADD3 R76, P6, PT, R4, R74, RZ ;  /* 0x0000004a044c7210 */ /* 0x000fc60007fde0ff */
[----:B------:R-:W2:Y:S04]  /*b100*/  LDL.LU R66, [R1+0x8b8] ;  /* 0x0008b80001427983 */ /* 0x000ea80000300800 */
[----:B------:R-:W2:Y:S04]  /*b110*/  LDL.LU R63, [R1+0x8a0] ;  /* 0x0008a000013f7983 */ /* 0x000ea80000300800 */
[----:B------:R-:W2:Y:S04]  /*b120*/  LDL.LU R3, [R1+0x898] ;  /* 0x0008980001037983 */ /* 0x000ea80000300800 */
[----:B------:R-:W4:Y:S01]  /*b130*/  LDL.LU R80, [R1+0x890] ;  /* 0x0008900001507983 */ /* 0x000f220000300800 */
[----:B------:R-:W-:-:S03]  /*b140*/  LEA.HI.X.SX32 R77, R4, R0, 0x1, P6 ;  /* 0x00000000044d7211 */ /* 0x000fc600030f0eff */
[----:B------:R-:W4:Y:S01]  /*b150*/  LDL.LU R73, [R1+0x884] ;  /* 0x0008840001497983 */ /* 0x000f220000300800 */
[----:B------:R-:W-:-:S03]  /*b160*/  IADD3 R108, P6, PT, R10, R74, RZ ;  /* 0x0000004a0a6c7210 */ /* 0x000fc60007fde0ff */
[----:B------:R-:W4:Y:S04]  /*b170*/  LDL.LU R81, [R1+0x870] ;  /* 0x0008700001517983 */ /* 0x000f280000300800 */
[----:B------:R-:W4:Y:S04]  /*b180*/  LDL.LU R67, [R1+0x860] ;  /* 0x0008600001437983 */ /* 0x000f280000300800 */
[----:B------:R-:W4:Y:S04]  /*b190*/  LDL.LU R68, [R1+0x854] ;  /* 0x0008540001447983 */ /* 0x000f280000300800 */
[----:B------:R-:W4:Y:S01]  /*b1a0*/  LDL.LU R82, [R1+0x848] ;  /* 0x0008480001527983 */ /* 0x000f220000300800 */
[----:B------:R-:W-:-:S03]  /*b1b0*/  LEA.HI.X.SX32 R109, R10, R0, 0x1, P6 ;  /* 0x000000000a6d7211 */ /* 0x000fc600030f0eff */
[----:B------:R-:W4:Y:S01]  /*b1c0*/  LDL.LU R83, [R1+0x83c] ;  /* 0x00083c0001537983 */ /* 0x000f220000300800 */
[----:B------:R-:W-:-:S03]  /*b1d0*/  IADD3 R100, P6, PT, R11, R74, RZ ;  /* 0x0000004a0b647210 */ /* 0x000fc60007fde0ff */
[----:B------:R-:W4:Y:S01]  /*b1e0*/  LDL.LU R84, [R1+0x820] ;  /* 0x0008200001547983 */ /* 0x000f220000300800 */
[----:B------:R-:W-:-:S03]  /*b1f0*/  PRMT R28, RZ, 0x7610, R28 ;  /* 0x00007610ff1c7816 */ /* 0x000fc6000000001c */
[----:B------:R-:W4:Y:S04]  /*b200*/  LDL.LU R72, [R1+0x810] ;  /* 0x0008100001487983 */ /* 0x000f280000300800 */
[----:B------:R-:W4:Y:S04]  /*b210*/  LDL.LU R86, [R1+0x808] ;  /* 0x0008080001567983 */ /* 0x000f280000300800 */
[----:B------:R-:W4:Y:S01]  /*b220*/  LDL.LU R88, [R1+0x7f0] ;  /* 0x0007f00001587983 */ /* 0x000f220000300800 */
[----:B------:R-:W-:-:S03]  /*b230*/  LEA.HI.X.SX32 R101, R11, R0, 0x1, P6 ;  /* 0x000000000b657211 */ /* 0x000fc600030f0eff */
[----:B------:R-:W4:Y:S01]  /*b240*/  LDL.LU R87, [R1+0x7dc] ;  /* 0x0007dc0001577983 */ /* 0x000f220000300800 */
[----:B------:R-:W-:-:S03]  /*b250*/  PRMT R25, RZ, 0x7610, R25 ;  /* 0x00007610ff197816 */ /* 0x000fc60000000019 */
[----:B------:R-:W4:Y:S01]  /*b260*/  LDL.LU R85, [R1+0x7c8] ;  /* 0x0007c80001557983 */ /* 0x000f220000300800 */
[C---:B------:R-:W-:Y:S01]  /*b270*/  IADD3 R92, P6, PT, R12.reuse, R74, RZ ;  /* 0x0000004a0c5c7210 */ /* 0x040fe20007fde0ff */
[----:B------:R-:W-:Y:S02]  /*b280*/  IMAD R4, R75, 0x2, R4 ;  /* 0x000000024b047824 */ /* 0x000fe400078e0204 */
[----:B------:R-:W4:Y:S04]  /*b290*/  LDL.LU R71, [R1+0x7c0] ;  /* 0x0007c00001477983 */ /* 0x000f280000300800 */
[----:B------:R-:W4:Y:S04]  /*b2a0*/  LDL.LU R70, [R1+0x79c] ;  /* 0x00079c0001467983 */ /* 0x000f280000300800 */
[----:B------:R-:W4:Y:S01]  /*b2b0*/  LDL.LU R69, [R1+0x78c] ;  /* 0x00078c0001457983 */ /* 0x000f220000300800 */
[----:B------:R-:W-:-:S03]  /*b2c0*/  LEA.HI.X.SX32 R93, R12, R0, 0x1, P6 ;  /* 0x000000000c5d7211 */ /* 0x000fc600030f0eff */
[----:B------:R-:W4:Y:S01]  /*b2d0*/  LDL.LU R89, [R1+0x784] ;  /* 0x0007840001597983 */ /* 0x000f220000300800 */
[----:B------:R-:W-:-:S03]  /*b2e0*/  IADD3 R74, P6, PT, R4, R74, RZ ;  /* 0x0000004a044a7210 */ /* 0x000fc60007fde0ff */
[----:B------:R4:W4:Y:S04]  /*b2f0*/  @P2 LDG.E.U8 R28, desc[UR20][R124.64] ;  /* 0x000000147c1c2981 */ /* 0x000928000c1e1100 */
[----:B------:R0:W-:Y:S01]  /*b300*/  STL [R1+0x8f4], R124 ;  /* 0x0008f47c01007387 */ /* 0x0001e20000100800 */
[----:B------:R-:W-:-:S03]  /*b310*/  LEA.HI.X.SX32 R75, R4, R0, 0x1, P6 ;  /* 0x00000000044b7211 */ /* 0x000fc600030f0eff */
[----:B------:R1:W4:Y:S04]  /*b320*/  @P2 LDG.E.U8 R25, desc[UR20][R122.64] ;  /* 0x000000147a192981 */ /* 0x000328000c1e1100 */
[----:B0-----:R-:W4:Y:S04]  /*b330*/  LDL.LU R124, [R1+0x87c] ;  /* 0x00087c00017c7983 */ /* 0x001f280000300800 */
[----:B------:R0:W-:Y:S04]  /*b340*/  STL [R1+0x8f0], R125 ;  /* 0x0008f07d01007387 */ /* 0x0001e80000100800 */
[----:B0-----:R-:W4:Y:S04]  /*b350*/  LDL.LU R125, [R1+0x858] ;  /* 0x00085800017d7983 */ /* 0x001f280000300800 */
[----:B------:R0:W-:Y:S04]  /*b360*/  STL [R1+0x8f8], R123 ;  /* 0x0008f87b01007387 */ /* 0x0001e80000100800 */
[----:B0-----:R-:W1:Y:S04]  /*b370*/  LDL.LU R123, [R1+0x888] ;  /* 0x00088800017b7983 */ /* 0x001e680000300800 */
[----:B------:R-:W4:Y:S04]  /*b380*/  LDL.LU R10, [R1+0x868] ;  /* 0x00086800010a7983 */ /* 0x000f280000300800 */
[----:B------:R-:W4:Y:S04]  /*b390*/  LDL.LU R11, [R1+0x850] ;  /* 0x00085000010b7983 */ /* 0x000f280000300800 */
[----:B------:R-:W4:Y:S04]  /*b3a0*/  LDL.LU R4, [R1+0x8b0] ;  /* 0x0008b00001047983 */ /* 0x000f280000300800 */
[----:B------:R-:W4:Y:S01]  /*b3b0*/  LDL R0, [R1+0x6d4] ;  /* 0x0006d40001007983 */ /* 0x000f220000100800 */
[----:B---3--:R-:W-:-:S03]  /*b3c0*/  F2FP.SATFINITE.E4M3.F32.PACK_AB_MERGE_C R2, R2, R65, RZ ;  /* 0x000000410202723e */ /* 0x008fc600048070ff */
[----:B------:R-:W3:Y:S01]  /*b3d0*/  LDL.LU R65, [R1+0x968] ;  /* 0x0009680001417983 */ /* 0x000ee20000300800 */
[----:B--2---:R-:W-:Y:S02]  /*b3e0*/  F2FP.SATFINITE.E4M3.F32.PACK_AB_MERGE_C R3, R3, R63, RZ ;  /* 0x0000003f0303723e */ /* 0x004fe400048070ff */
[----:B----4-:R-:W-:Y:S02]  /*b3f0*/  F2FP.SATFINITE.E4M3.F32.PACK_AB_MERGE_C R124, R124, R73, RZ ;  /* 0x000000497c7c723e */ /* 0x010fe400048070ff */
[----:B------:R-:W-:Y:S02]  /*b400*/  F2FP.SATFINITE.E4M3.F32.PACK_AB_MERGE_C R125, R125, R67, RZ ;  /* 0x000000437d7d723e */ /* 0x000fe400048070ff */
[----:B-1----:R-:W-:Y:S02]  /*b410*/  F2FP.SATFINITE.E4M3.F32.PACK_AB_MERGE_C R123, R123, R80, RZ ;  /* 0x000000507b7b723e */ /* 0x002fe400048070ff */
[----:B------:R-:W-:Y:S02]  /*b420*/  F2FP.SATFINITE.E4M3.F32.PACK_AB_MERGE_C R10, R10, R81, RZ ;  /* 0x000000510a0a723e */ /* 0x000fe400048070ff */
[----:B------:R-:W-:-:S02]  /*b430*/  F2FP.SATFINITE.E4M3.F32.PACK_AB_MERGE_C R4, R4, R66, RZ ;  /* 0x000000420404723e */ /* 0x000fc400048070ff */
[----:B------:R-:W2:Y:S04]  /*b440*/  LDL.LU R66, [R1+0x964] ;  /* 0x0009640001427983 */ /* 0x000ea80000300800 */
[----:B------:R-:W4:Y:S01]  /*b450*/  LDL.LU R63, [R1+0x960] ;  /* 0x00096000013f7983 */ /* 0x000f220000300800 */
[----:B------:R-:W-:-:S03]  /*b460*/  F2FP.SATFINITE.E4M3.F32.PACK_AB_MERGE_C R11, R11, R68, RZ ;  /* 0x000000440b0b723e */ /* 0x000fc600048070ff */
[----:B------:R-:W2:Y:S04]  /*b470*/  LDL.LU R80, [R1+0x95c] ;  /* 0x00095c0001507983 */ /* 0x000ea80000300800 */
[----:B------:R-:W2:Y:S04]  /*b480*/  LDL.LU R73, [R1+0x958] ;  /* 0x0009580001497983 */ /* 0x000ea80000300800 */
[----:B------:R-:W2:Y:S04]  /*b490*/  LDL.LU R81, [R1+0x954] ;  /* 0x0009540001517983 */ /* 0x000ea80000300800 */
[----:B------:R-:W2:Y:S04]  /*b4a0*/  LDL.LU R67, [R1+0x950] ;  /* 0x0009500001437983 */ /* 0x000ea80000300800 */
[----:B------:R-:W2:Y:S04]  /*b4b0*/  LDL.LU R68, [R1+0x94c] ;  /* 0x00094c0001447983 */ /* 0x000ea80000300800 */
[----:B--2---:R-:W0:Y:S04]  /*b4c0*/  LDS R68, [R68+UR68] ;  /* 0x0000004444447984 */ /* 0x004e280008000800 */
[----:B0-----:R0:W-:Y:S04]  /*b4d0*/  STL [R1+0x850], R68 ;  /* 0x0008504401007387 */ /* 0x0011e80000100800 */
[----:B0-----:R-:W2:Y:S01]  /*b4e0*/  LDL.LU R68, [R1+0x948] ;  /* 0x0009480001447983 */ /* 0x001ea20000300800 */
[----:B------:R-:W-:-:S02]  /*b4f0*/  PRMT R24, RZ, 0x7610, R24 ;  /* 0x00007610ff187816 */ /* 0x000fc40000000018 */
[----:B------:R-:W-:Y:S02]  /*b500*/  PRMT R26, RZ, 0x7610, R26 ;  /* 0x00007610ff1a7816 */ /* 0x000fe4000000001a */
[----:B------:R-:W-:Y:S02]  /*b510*/  PRMT R23, RZ, 0x7610, R23 ;  /* 0x00007610ff177816 */ /* 0x000fe40000000017 */
[----:B------:R-:W-:Y:S01]  /*b520*/  PRMT R21, RZ, 0x7610, R21 ;  /* 0x00007610ff157816 */ /* 0x000fe20000000015 */
[----:B------:R-:W3:Y:S01]  /*b530*/  @P2 LDG.E.U8 R24, desc[UR20][R120.64] ;  /* 0x0000001478182981 */ /* 0x000ee2000c1e1100 */
[----:B------:R-:W-:Y:S02]  /*b540*/  PRMT R22, RZ, 0x7610, R22 ;  /* 0x00007610ff167816 */ /* 0x000fe40000000016 */
[----:B------:R-:W-:Y:S01]  /*b550*/  PRMT R19, RZ, 0x7610, R19 ;  /* 0x00007610ff137816 */ /* 0x000fe20000000013 */
[----:B------:R-:W3:Y:S01]  /*b560*/  @P2 LDG.E.U8 R26, desc[UR20][R118.64] ;  /* 0x00000014761a2981 */ /* 0x000ee2000c1e1100 */
[----:B------:R-:W-:-:S02]  /*b570*/  PRMT R17, RZ, 0x7610, R17 ;  /* 0x00007610ff117816 */ /* 0x000fc40000000011 */
[----:B------:R-:W-:Y:S01]  /*b580*/  PRMT R15, RZ, 0x7610, R15 ;  /* 0x00007610ff0f7816 */ /* 0x000fe2000000000f */
[----:B------:R-:W3:Y:S01]  /*b590*/  @P2 LDG.E.U8 R23, desc[UR20][R116.64] ;  /* 0x0000001474172981 */ /* 0x000ee2000c1e1100 */
        /* <DEDUP_REMOVED lines=15> */
[----:B------:R-:W-:-:S03]  /*b690*/  PRMT R12, RZ, 0x7610, R12 ;  /* 0x00007610ff0c7816 */ /* 0x000fc6000000000c */
[----:B------:R-:W3:Y:S04]  /*b6a0*/  @P2 LDG.E.U8 R20, desc[UR20][R110.64] ;  /* 0x000000146e142981 */ /* 0x000ee8000c1e1100 */
        /* <DEDUP_REMOVED lines=9> */
[----:B------:R-:W3:Y:S01]  /*b740*/  @P2 LDG.E.U8 R12, desc[UR20][R74.64] ;  /* 0x000000144a0c2981 */ /* 0x000ee2000c1e1100 */
[----:B------:R-:W-:Y:S06]  /*b750*/  BAR.SYNC.DEFER_BLOCKING 0x0 ;  /* 0x0000000000007b1d */ /* 0x000fec0000010000 */
[----:B--2---:R0:W-:Y:S04]  /*b760*/  STS.U8 [R68+UR68], R82 ;  /* 0x0000005244007988 */ /* 0x0041e80008000044 */
[----:B------:R1:W-:Y:S04]  /*b770*/  STS.U8 [R68+UR68+0x400], R83 ;  /* 0x0004005344007988 */ /* 0x0003e80008000044 */
[----:B------:R2:W-:Y:S04]  /*b780*/  STS.U8 [R68+UR68+0x800], R84 ;  /* 0x0008005444007988 */ /* 0x0005e80008000044 */
[----:B0-----:R-:W3:Y:S04]  /*b790*/  LDL.LU R82, [R1+0x944] ;  /* 0x0009440001527983 */ /* 0x001ee80000300800 */
[----:B-1----:R-:W3:Y:S04]  /*b7a0*/  LDL.LU R83, [R1+0x940] ;  /* 0x0009400001537983 */ /* 0x002ee80000300800 */
[----:B--2---:R-:W2:Y:S04]  /*b7b0*/  LDL.LU R84, [R1+0x93c] ;  /* 0x00093c0001547983 */ /* 0x004ea80000300800 */
[----:B------:R0:W-:Y:S04]  /*b7c0*/  STS.U8 [R68+UR68+0xc00], R72 ;  /* 0x000c004844007988 */ /* 0x0001e80008000044 */
[----:B------:R1:W-:Y:S04]  /*b7d0*/  STS.U8 [R68+UR68+0x1000], R86 ;  /* 0x0010005644007988 */ /* 0x0003e80008000044 */
[----:B------:R4:W-:Y:S04]  /*b7e0*/  STS.U8 [R68+UR68+0x1400], R88 ;  /* 0x0014005844007988 */ /* 0x0009e80008000044 */
[----:B0-----:R-:W2:Y:S04]  /*b7f0*/  LDL.LU R72, [R1+0x938] ;  /* 0x0009380001487983 */ /* 0x001ea80000300800 */
[----:B-1----:R-:W2:Y:S04]  /*b800*/  LDL.LU R86, [R1+0x934] ;  /* 0x0009340001567983 */ /* 0x002ea80000300800 */
[----:B----4-:R-:W4:Y:S04]  /*b810*/  LDL.LU R88, [R1+0x930] ;  /* 0x0009300001587983 */ /* 0x010f280000300800 */
[----:B------:R0:W-:Y:S04]  /*b820*/  STS.U8 [R68+UR68+0x1800], R87 ;  /* 0x0018005744007988 */ /* 0x0001e80008000044 */
[----:B------:R1:W-:Y:S04]  /*b830*/  STS.U8 [R68+UR68+0x1c00], R85 ;  /* 0x001c005544007988 */ /* 0x0003e80008000044 */
[----:B------:R1:W-:Y:S04]  /*b840*/  STS.U8 [R68+UR68+0x2000], R71 ;  /* 0x0020004744007988 */ /* 0x0003e80008000044 */
[----:B0-----:R-:W2:Y:S04]  /*b850*/  LDL.LU R87, [R1+0x92c] ;  /* 0x00092c0001577983 */ /* 0x001ea80000300800 */
[----:B-1----:R-:W2:Y:S04]  /*b860*/  LDL.LU R85, [R1+0x928] ;  /* 0x0009280001557983 */ /* 0x002ea80000300800 */
[----:B------:R-:W3:Y:S04]  /*b870*/  LDL.LU R71, [R1+0x924] ;  /* 0x0009240001477983 */ /* 0x000ee80000300800 */
[----:B------:R0:W-:Y:S04]  /*b880*/  STS.U8 [R68+UR68+0x2400], R70 ;  /* 0x0024004644007988 */ /* 0x0001e80008000044 */
[----:B------:R1:W-:Y:S04]  /*b890*/  STS.U8 [R68+UR68+0x2800], R69 ;  /* 0x0028004544007988 */ /* 0x0003e80008000044 */
[----:B------:R1:W-:Y:S04]  /*b8a0*/  STS.U8 [R68+UR68+0x2c00], R89 ;  /* 0x002c005944007988 */ /* 0x0003e80008000044 */
[----:B0-----:R-:W3:Y:S04]  /*b8b0*/  LDL.LU R70, [R1+0x920] ;  /* 0x0009200001467983 */ /* 0x001ee80000300800 */
[----:B-1----:R-:W3:Y:S04]  /*b8c0*/  LDL.LU R69, [R1+0x91c] ;  /* 0x00091c0001457983 */ /* 0x002ee80000300800 */
[----:B------:R-:W3:Y:S04]  /*b8d0*/  LDL.LU R89, [R1+0x918] ;  /* 0x0009180001597983 */ /* 0x000ee80000300800 */
        /* <DEDUP_REMOVED lines=11> */
[----:B--2---:R-:W-:Y:S04]  /*b990*/  STS.U8 [R68+UR68+0x3800], R85 ;  /* 0x0038005544007988 */ /* 0x004fe80008000044 */
[----:B---3--:R0:W-:Y:S04]  /*b9a0*/  STS.U8 [R68+UR68+0x3400], R89 ;  /* 0x0034005944007988 */ /* 0x0081e80008000044 */
[----:B0-----:R-:W2:Y:S04]  /*b9b0*/  LDL R89, [R1+0x768] ;  /* 0x0007680001597983 */ /* 0x001ea80000100800 */
[----:B------:R-:W3:Y:S04]  /*b9c0*/  LDL.LU R85, [R1+0x780] ;  /* 0x0007800001557983 */ /* 0x000ee80000300800 */
[----:B------:R-:W2:Y:S04]  /*b9d0*/  LDL.LU R67, [R1+0x798] ;  /* 0x0007980001437983 */ /* 0x000ea80000300800 */
        /* <DEDUP_REMOVED lines=10> */
[----:B------:R0:W-:Y:S04]  /*ba80*/  STS.U8 [R68+UR68+0x3000], R0 ;  /* 0x0030000044007988 */ /* 0x0001e80008000044 */
[----:B------:R1:W-:Y:S01]  /*ba90*/  STS.U8 [R68+UR68+0x6800], R27 ;  /* 0x0068001b44007988 */ /* 0x0003e20008000044 */
[----:B0-----:R-:W0:Y:S01]  /*baa0*/  S2R R0, SR_TID.X ;  /* 0x0000000000007919 */ /* 0x001e220000002100 */
[----:B-1----:R-:W1:Y:S02]  /*bab0*/  S2R R27, SR_TID.X ;  /* 0x00000000001b7919 */ /* 0x002e640000002100 */
[----:B------:R4:W-:Y:S04]  /*bac0*/  STS.U8 [R68+UR68+0x7000], R21 ;  /* 0x0070001544007988 */ /* 0x0009e80008000044 */
[----:B------:R-:W-:Y:S01]  /*bad0*/  STS.U8 [R68+UR68+0x3c00], R72 ;  /* 0x003c004844007988 */ /* 0x000fe20008000044 */
[----:B----4-:R-:W-:-:S03]  /*bae0*/  LOP3.LUT R21, R68, 0x20, RZ, 0x3c, !PT ;  /* 0x0000002044157812 */ /* 0x010fc600078e3cff */
[----:B------:R-:W-:Y:S04]  /*baf0*/  STS.U8 [R68+UR68+0x7400], R19 ;  /* 0x0074001344007988 */ /* 0x000fe80008000044 */
[----:B------:R-:W-:Y:S04]  /*bb00*/  STS.U8 [R68+UR68+0x7800], R17 ;  /* 0x0078001144007988 */ /* 0x000fe80008000044 */
[----:B------:R4:W-:Y:S01]  /*bb10*/  STS.U8 [R68+UR68+0x7c00], R15 ;  /* 0x007c000f44007988 */ /* 0x0009e20008000044 */
[----:B0-----:R-:W-:-:S04]  /*bb20*/  LOP3.LUT R0, R0, 0x80, RZ, 0xc0, !PT ;  /* 0x0000008000007812 */ /* 0x001fc800078ec0ff */
[----:B------:R-:W-:Y:S01]  /*bb30*/  R2UR UR18, R0 ;  /* 0x00000000001272ca */ /* 0x000fe200000e0000 */
[C---:B-1----:R-:W-:Y:S01]  /*bb40*/  IMAD.SHL.U32 R0, R27.reuse, 0x10, RZ ;  /* 0x000000101b007824 */ /* 0x042fe200078e00ff */
[----:B----4-:R-:W-:-:S04]  /*bb50*/  LOP3.LUT R15, R27, 0x60, RZ, 0xc0, !PT ;  /* 0x000000601b0f7812 */ /* 0x010fc800078ec0ff */
[----:B------:R-:W-:Y:S02]  /*bb60*/  LOP3.LUT R0, R0, 0x70, RZ, 0xc0, !PT ;  /* 0x0000007000007812 */ /* 0x000fe400078ec0ff */
[----:B------:R-:W-:-:S03]  /*bb70*/  LOP3.LUT R72, R27, 0x10, RZ, 0xc0, !PT ;  /* 0x000000101b487812 */ /* 0x000fc600078ec0ff */
[----:B------:R-:W-:Y:S01]  /*bb80*/  IMAD R0, R15, 0x40, R0 ;  /* 0x000000400f007824 */ /* 0x000fe200078e0200 */
[----:B------:R-:W-:Y:S01]  /*bb90*/  LOP3.LUT R15, R27, 0xf, RZ, 0xc0, !PT ;  /* 0x0000000f1b0f7812 */ /* 0x000fe200078ec0ff */
        /* <DEDUP_REMOVED lines=11> */
[----:B---3--:R-:W-:Y:S04]  /*bc50*/  STS.U8 [R21+UR68+0x2d00], R85 ;  /* 0x002d005515007988 */ /* 0x008fe80008000044 */
[----:B------:R-:W-:Y:S04]  /*bc60*/  STS.U8 [R21+UR68+0x3100], R89 ;  /* 0x0031005915007988 */ /* 0x000fe80008000044 */
[----:B------:R0:W-:Y:S04]  /*bc70*/  STS.U8 [R21+UR68+0x3500], R69 ;  /* 0x0035004515007988 */ /* 0x0001e80008000044 */
[----:B0-----:R-:W2:Y:S04]  /*bc80*/  LDL.LU R69, [R1+0x914] ;  /* 0x0009140001457983 */ /* 0x001ea80000300800 */
[----:B------:R-:W3:Y:S04]  /*bc90*/  LDL.LU R25, [R1+0x84c] ;  /* 0x00084c0001197983 */ /* 0x000ee80000300800 */
[----:B------:R-:W4:Y:S04]  /*bca0*/  LDL.LU R27, [R1+0x834] ;  /* 0x00083400011b7983 */ /* 0x000f280000300800 */
        /* <DEDUP_REMOVED lines=31> */
[----:B----4-:R-:W-:Y:S04]  /*bea0*/  STS.U8 [R33+UR68+0x600], R27 ;  /* 0x0006001b21007988 */ /* 0x010fe80008000044 */
        /* <DEDUP_REMOVED lines=43> */
[----:B------:R-:W2:Y:S04]  /*c160*/  LDL.LU R35, [R1+0x8bc] ;  /* 0x0008bc0001237983 */ /* 0x000ea80000300800 */
[----:B------:R-:W2:Y:S04]  /*c170*/  LDL.LU R39, [R1+0x8d0] ;  /* 0x0008d00001277983 */ /* 0x000ea80000300800 */
[----:B------:R-:W2:Y:S04]  /*c180*/  LDL.LU R46, [R1+0x8cc] ;  /* 0x0008cc00012e7983 */ /* 0x000ea80000300800 */
[----:B------:R-:W2:Y:S04]  /*c190*/  LDL.LU R47, [R1+0x8b4] ;  /* 0x0008b400012f7983 */ /* 0x000ea80000300800 */
[----:B------:R-:W2:Y:S01]  /*c1a0*/  LDL.LU R51, [R1+0x8ac] ;  /* 0x0008ac0001337983 */ /* 0x000ea20000300800 */
[----:B------:R-:W-:-:S06]  /*c1b0*/  USHF.R.U32.HI UR4, URZ, 0x1, UR18 ;  /* 0x00000001ff047899 */ /* 0x000fcc0008011612 */
[----:B------:R-:W-:-:S04]  /*c1c0*/  LEA R72, R72, UR4, 0x1 ;  /* 0x0000000448487c11 */ /* 0x000fc8000f8e08ff */
[----:B------:R-:W-:-:S05]  /*c1d0*/  LOP3.LUT R0, R0, R72, RZ, 0x3c, !PT ;  /* 0x0000004800007212 */ /* 0x000fca00078e3cff */
[----:B------:R-:W-:Y:S01]  /*c1e0*/  IMAD R0, R15, 0x80, R0 ;  /* 0x000000800f007824 */ /* 0x000fe200078e0200 */
[----:B------:R-:W-:-:S05]  /*c1f0*/  LOP3.LUT R15, R68, 0x60, RZ, 0x3c, !PT ;  /* 0x00000060440f7812 */ /* 0x000fca00078e3cff */
[----:B---3--:R0:W-:Y:S04]  /*c200*/  STS.U8 [R15+UR68+0x300], R55 ;  /* 0x000300370f007988 */ /* 0x0081e80008000044 */
[----:B----4-:R1:W-:Y:S04]  /*c210*/  STS.U8 [R15+UR68+0x700], R61 ;  /* 0x0007003d0f007988 */ /* 0x0103e80008000044 */
[----:B--2---:R2:W-:Y:S04]  /*c220*/  STS.U8 [R15+UR68+0xb00], R63 ;  /* 0x000b003f0f007988 */ /* 0x0045e80008000044 */
[----:B------:R3:W-:Y:S04]  /*c230*/  STS.U8 [R15+UR68+0xf00], R67 ;  /* 0x000f00430f007988 */ /* 0x0007e80008000044 */
[----:B------:R4:W-:Y:S04]  /*c240*/  STS.U8 [R15+UR68+0x1300], R85 ;  /* 0x001300550f007988 */ /* 0x0009e80008000044 */
[----:B------:R0:W-:Y:S04]  /*c250*/  STS.U8 [R15+UR68+0x1700], R89 ;  /* 0x001700590f007988 */ /* 0x0001e80008000044 */
[----:B------:R-:W-:Y:S04]  /*c260*/  STS.U8 [R15+UR68+0x1b00], R17 ;  /* 0x001b00110f007988 */ /* 0x000fe80008000044 */
[----:B------:R-:W-:Y:S04]  /*c270*/  STS.U8 [R15+UR68+0x1f00], R19 ;  /* 0x001f00130f007988 */ /* 0x000fe80008000044 */
[----:B------:R-:W-:Y:S04]  /*c280*/  STS.U8 [R15+UR68+0x2300], R21 ;  /* 0x002300150f007988 */ /* 0x000fe80008000044 */
[----:B------:R-:W-:Y:S04]  /*c290*/  STS.U8 [R15+UR68+0x2700], R25 ;  /* 0x002700190f007988 */ /* 0x000fe80008000044 */
[----:B------:R-:W-:Y:S04]  /*c2a0*/  STS.U8 [R15+UR68+0x2b00], R27 ;  /* 0x002b001b0f007988 */ /* 0x000fe80008000044 */
[----:B------:R0:W-:Y:S04]  /*c2b0*/  STS.U8 [R15+UR68+0x2f00], R70 ;  /* 0x002f00460f007988 */ /* 0x0001e80008000044 */
        /* <DEDUP_REMOVED lines=11> */
[----:B0-----:R-:W2:Y:S04]  /*c370*/  LDL.LU R55, [R1+0x8a4] ;  /* 0x0008a40001377983 */ /* 0x001ea80000300800 */
[----:B------:R-:W-:Y:S04]  /*c380*/  STS.U8 [R15+UR68+0x5f00], R41 ;  /* 0x005f00290f007988 */ /* 0x000fe80008000044 */
[----:B-1----:R-:W2:Y:S04]  /*c390*/  LDL.LU R61, [R1+0x89c] ;  /* 0x00089c00013d7983 */ /* 0x002ea80000300800 */
[----:B------:R-:W-:Y:S04]  /*c3a0*/  STS.U8 [R15+UR68+0x6300], R36 ;  /* 0x006300240f007988 */ /* 0x000fe80008000044 */
[----:B--2---:R-:W2:Y:S04]  /*c3b0*/  LDL.LU R63, [R1+0x880] ;  /* 0x00088000013f7983 */ /* 0x004ea80000300800 */
[----:B------:R-:W-:Y:S04]  /*c3c0*/  STS.U8 [R15+UR68+0x6700], R31 ;  /* 0x0067001f0f007988 */ /* 0x000fe80008000044 */
[----:B---3--:R-:W2:Y:S04]  /*c3d0*/  LDL.LU R67, [R1+0x878] ;  /* 0x0008780001437983 */ /* 0x008ea80000300800 */
[----:B------:R-:W-:Y:S04]  /*c3e0*/  STS.U8 [R15+UR68+0x6b00], R28 ;  /* 0x006b001c0f007988 */ /* 0x000fe80008000044 */
[----:B----4-:R-:W3:Y:S04]  /*c3f0*/  LDL.LU R85, [R1+0x894] ;  /* 0x0008940001557983 */ /* 0x010ee80000300800 */
[----:B------:R-:W-:Y:S04]  /*c400*/  STS.U8 [R15+UR68+0x6f00], R23 ;  /* 0x006f00170f007988 */ /* 0x000fe80008000044 */
[----:B------:R-:W3:Y:S04]  /*c410*/  LDL.LU R89, [R1+0x88c] ;  /* 0x00088c0001597983 */ /* 0x000ee80000300800 */
[----:B------:R-:W-:Y:S04]  /*c420*/  STS.U8 [R15+UR68+0x7300], R7 ;  /* 0x007300070f007988 */ /* 0x000fe80008000044 */
[----:B------:R-:W4:Y:S04]  /*c430*/  LDL.LU R70, [R1+0x90c] ;  /* 0x00090c0001467983 */ /* 0x000f280000300800 */
[----:B------:R0:W-:Y:S04]  /*c440*/  STS.U8 [R15+UR68+0x7700], R6 ;  /* 0x007700060f007988 */ /* 0x0001e80008000044 */
[----:B------:R-:W4:Y:S04]  /*c450*/  LDL.LU R69, [R1+0x908] ;  /* 0x0009080001457983 */ /* 0x000f280000300800 */
[----:B------:R1:W-:Y:S01]  /*c460*/  STS.U8 [R15+UR68+0x7b00], R5 ;  /* 0x007b00050f007988 */ /* 0x0003e20008000044 */
[----:B0-----:R-:W-:-:S03]  /*c470*/  F2FP.SATFINITE.E4M3.F32.PACK_AB_MERGE_C R6, R51, R47, R3 ;  /* 0x0000002f3306723e */ /* 0x001fc60004807003 */
[----:B------:R-:W4:Y:S01]  /*c480*/  LDL.LU R71, [R1+0x904] ;  /* 0x0009040001477983 */ /* 0x000f220000300800 */
[----:B-1----:R-:W-:Y:S02]  /*c490*/  F2FP.SATFINITE.E4M3.F32.PACK_AB_MERGE_C R5, R35, R33, R4 ;  /* 0x000000212305723e */ /* 0x002fe40004807004 */
[----:B------:R-:W-:Y:S02]  /*c4a0*/  F2FP.SATFINITE.E4M3.F32.PACK_AB_MERGE_C R4, R46, R39, R2 ;  /* 0x000000272e04723e */ /* 0x000fe40004807002 */
[----:B------:R-:W4:Y:S04]  /*c4b0*/  LDL.LU R2, [R1+0x900] ;  /* 0x0009000001027983 */ /* 0x000f280000300800 */
[----:B------:R-:W4:Y:S01]  /*c4c0*/  LDL.LU R3, [R1+0x8fc] ;  /* 0x0008fc0001037983 */ /* 0x000f220000300800 */
[----:B------:R-:W-:-:S03]  /*c4d0*/  F2FP.SATFINITE.E4M3.F32.PACK_AB_MERGE_C R7, R61, R55, R123 ;  /* 0x000000373d07723e */ /* 0x000fc6000480707b */
[----:B------:R0:W5:Y:S01]  /*c4e0*/  LDL.LU R123, [R1+0x8f8] ;  /* 0x0008f800017b7983 */ /* 0x0001620000300800 */
[----:B--2---:R-:W-:Y:S02]  /*c4f0*/  F2FP.SATFINITE.E4M3.F32.PACK_AB_MERGE_C R9, R67, R63, R10 ;  /* 0x0000003f4309723e */ /* 0x004fe4000480700a */
[----:B---3--:R-:W-:Y:S02]  /*c500*/  F2FP.SATFINITE.E4M3.F32.PACK_AB_MERGE_C R8, R89, R85, R124 ;  /* 0x000000555908723e */ /* 0x008fe4000480707c */
[----:B------:R0:W5:Y:S01]  /*c510*/  LDL.LU R124, [R1+0x8f4] ;  /* 0x0008f400017c7983 */ /* 0x0001620000300800 */
[----:B----4-:R-:W-:-:S03]  /*c520*/  F2FP.SATFINITE.E4M3.F32.PACK_AB_MERGE_C R10, R70, R71, R125 ;  /* 0x00000047460a723e */ /* 0x010fc6000480707d */
[----:B------:R0:W5:Y:S04]  /*c530*/  LDL.LU R125, [R1+0x8f0] ;  /* 0x0008f000017d7983 */ /* 0x0001680000300800 */
[----:B------:R0:W5:Y:S04]  /*c540*/  LDL.LU R71, [R1+0x8ec] ;  /* 0x0008ec0001477983 */ /* 0x0001680000300800 */
[----:B------:R0:W5:Y:S01]  /*c550*/  LDL.LU R70, [R1+0x8e8] ;  /* 0x0008e80001467983 */ /* 0x0001620000300800 */
[----:B------:R-:W-:-:S03]  /*c560*/  F2FP.SATFINITE.E4M3.F32.PACK_AB_MERGE_C R11, R2, R3, R11 ;  /* 0x00000003020b723e */ /* 0x000fc6000480700b */
[----:B------:R0:W5:Y:S04]  /*c570*/  LDL.LU R3, [R1+0x8e4] ;  /* 0x0008e40001037983 */ /* 0x0001680000300800 */
[----:B------:R0:W5:Y:S01]  /*c580*/  LDL.LU R2, [R1+0x8e0] ;  /* 0x0008e00001027983 */ /* 0x0001620000300800 */
[----:B------:R-:W-:Y:S01]  /*c590*/  FADD R13, -R69, -INF ;  /* 0xff800000450d7421 */ /* 0x000fe20000000100 */
[----:B------:R-:W-:-:S03]  /*c5a0*/  LOP3.LUT R14, R0, 0x10, RZ, 0x3c, !PT ;  /* 0x00000010000e7812 */ /* 0x000fc600078e3cff */
[----:B------:R-:W-:Y:S01]  /*c5b0*/  FMUL R13, R13, 1.4426950216293334961 ;  /* 0x3fb8aa3b0d0d7820 */ /* 0x000fe20000400000 */
[----:B------:R-:W-:Y:S01]  /*c5c0*/  STS.U8 [R15+UR68+0x7f00], R12 ;  /* 0x007f000c0f007988 */ /* 0x000fe20008000044 */
[----:B------:R-:W-:-:S03]  /*c5d0*/  UIADD3 UR17, UPT, UPT, UR17, -0x40, URZ ;  /* 0xffffffc011117890 */ /* 0x000fc6000fffe0ff */
[----:B------:R1:W-:Y:S04]  /*c5e0*/  STS.128 [R0+UR68+0x1c000], R4 ;  /* 0x01c0000400007988 */ /* 0x0003e80008000c44 */
[----:B------:R2:W-:Y:S01]  /*c5f0*/  STS.128 [R14+UR68+0x1c000], R8 ;  /* 0x01c000080e007988 */ /* 0x0005e20008000c44 */
[----:B-1----:R2:W1:Y:S02]  /*c600*/  MUFU.EX2 R0, R13 ;  /* 0x0000000d00007308 */ /* 0x0024640000000800 */
[----:B--2---:R-:W2:Y:S01]  /*c610*/  LDTM.16dp32bit_t0_t15.x64 R4, tmem[UR66] ;  /* 0x00000042000479ee */ /* 0x004ea20008b00000 */
[----:B------:R-:W3:Y:S01]  /*c620*/  LDTM.16dp32bit_t16_t31.x64 R4, tmem[UR66+0x40] ;  /* 0x00004042000479ee */ /* 0x000ee20008b20000 */
[----:B------:R-:W-:Y:S01]  /*c630*/  NOP ;  /* 0x0000000000007918 */ /* 0x000fe20000000000 */
[----:B0-----:R-:W-:Y:S05]  /*c640*/  @!P2 BRA `(.L_x_9) ;  /* 0x000000040008a947 */ /* 0x001fea0003800000 */
[C---:B-123--:R-:W-:Y:S01]  /*c650*/  FMUL R4, R0.reuse, R4 ;  /* 0x0000000400047220 */ /* 0x04efe20000400000 */
[C---:B------:R-:W-:Y:S01]  /*c660*/  FMUL R5, R0.reuse, R5 ;  /* 0x0000000500057220 */ /* 0x040fe20000400000 */
        /* <DEDUP_REMOVED lines=61> */
[----:B------:R-:W-:-:S04]  /*ca40*/  FMUL R67, R0, R67 ;  /* 0x0000004300437220 */ /* 0x000fc80000400000 */
[----:B------:R0:W-:Y:S01]  /*ca50*/  STTM.16dp32bit_t0_t15.x64 tmem[UR66], R4 ;  /* 0x00000004000079ed */ /* 0x0001e20008b00042 */
[----:B------:R0:W-:Y:S02]  /*ca60*/  STTM.16dp32bit_t16_t31.x64 tmem[UR66+0x40], R4 ;  /* 0x00004004000079ed */ /* 0x0001e40008b20042 */
.L_x_9:
[----:B0-23--:R-:W2:Y:S01]  /*ca70*/  LDL.LU R4, [R1+0x850] ;  /* 0x0008500001047983 */ /* 0x00dea20000300800 */
[----:B------:R-:W-:Y:S01]  /*ca80*/  UISETP.GE.AND UP2, UPT, UR17, 0x1, UPT ;  /* 0x000000011100788c */ /* 0x000fe2000bf46270 */
[----:B------:R-:W0:Y:S02]  /*ca90*/  FENCE.VIEW.ASYNC.T ;  /* 0x00000000000073c6 */ /* 0x000e240000000200 */
[----:B0-----:R-:W-:Y:S06]  /*caa0*/  BAR.SYNC.DEFER_BLOCKING 0x0 ;  /* 0x0000000000007b1d */ /* 0x001fec0000010000 */
[----:B------:R0:W-:Y:S06]  /*cab0*/  MEMBAR.ALL.CTA ;  /* 0x0000000000007992 */ /* 0x0001ec0000008000 */
[----:B0-----:R-:W0:Y:S02]  /*cac0*/  FENCE.VIEW.ASYNC.S ;  /* 0x00000000000073c6 */ /* 0x001e240000000000 */
[----:B0-----:R-:W-:Y:S01]  /*cad0*/  BAR.SYNC.DEFER_BLOCKING 0x0 ;  /* 0x0000000000007b1d */ /* 0x001fe20000010000 */
[----:B-12---:R-:W-:-:S05]  /*cae0*/  FADD R0, R0, R4 ;  /* 0x0000000400007221 */ /* 0x006fca0000000000 */
[----:B------:R-:W-:Y:S05]  /*caf0*/  @!P3 BRA `(.L_x_10) ;  /* 0x00000000008cb947 */ /* 0x000fea0003800000 */
[----:B------:R-:W-:Y:S02]  /*cb00*/  UIADD3 UR6, UPT, UPT, UR68, 0x1c000, URZ ;  /* 0x0001c00044067890 */ /* 0x000fe4000fffe0ff */
[----:B------:R-:W-:Y:S02]  /*cb10*/  USHF.R.U32.HI UR10, URZ, 0x4, UR68 ;  /* 0x00000004ff0a7899 */ /* 0x000fe40008011644 */
[----:B------:R-:W-:Y:S02]  /*cb20*/  USHF.R.U32.HI UR6, URZ, 0x4, UR6 ;  /* 0x00000004ff067899 */ /* 0x000fe40008011606 */
[----:B------:R-:W-:Y:S02]  /*cb30*/  USGXT.U32 UR10, UR10, 0xe ;  /* 0x0000000e0a0a789a */ /* 0x000fe40008000000 */
[----:B------:R-:W-:Y:S02]  /*cb40*/  USGXT.U32 UR8, UR6, 0xe ;  /* 0x0000000e0608789a */ /* 0x000fe40008000000 */
[----:B------:R-:W-:-:S02]  /*cb50*/  UIADD3 UR24, UP4, UPT, UR10, 0x2, URZ ;  /* 0x000000020a187890 */ /* 0x000fc4000ff9e0ff */
[----:B------:R-:W-:Y:S01]  /*cb60*/  UIADD3 UR14, UP3, UPT, UR8, 0x2, URZ ;  /* 0x00000002080e7890 */ /* 0x000fe2000ff7e0ff */
[----:B------:R-:W-:Y:S01]  /*cb70*/  UMOV UR5, URZ ;  /* 0x000000ff00057c82 */ /* 0x000fe20008000000 */
[----:B------:R-:W-:Y:S01]  /*cb80*/  UMOV UR4, URZ ;  /* 0x000000ff00047c82 */ /* 0x000fe20008000000 */
[----:B------:R-:W-:Y:S02]  /*cb90*/  UIADD3.X UR25, UPT, UPT, UR5, 0x40004040, URZ, UP4, !UPT ;  /* 0x4000404005197890 */ /* 0x000fe4000a7fe4ff */
[----:B------:R-:W-:Y:S02]  /*cba0*/  UIADD3 UR28, UP4, UPT, UR24, 0x2, URZ ;  /* 0x00000002181c7890 */ /* 0x000fe4000ff9e0ff */
[----:B------:R-:W-:Y:S02]  /*cbb0*/  UIADD3.X UR15, UPT, UPT, UR4, 0x40004040, URZ, UP3, !UPT ;  /* 0x40004040040f7890 */ /* 0x000fe40009ffe4ff */
[----:B------:R-:W-:Y:S01]  /*cbc0*/  UIADD3 UR32, UP3, UPT, UR24, 0x4, URZ ;  /* 0x0000000418207890 */ /* 0x000fe2000ff7e0ff */
[----:B------:R-:W-:Y:S01]  /*cbd0*/  UMOV UR4, UR65 ;  /* 0x0000004100047c82 */ /* 0x000fe20008000000 */
[----:B------:R-:W-:Y:S01]  /*cbe0*/  UIADD3.X UR29, UPT, UPT, UR25, URZ, URZ, UP4, !UPT ;  /* 0x000000ff191d7290 */ /* 0x000fe2000a7fe4ff */
[----:B------:R-:W-:Y:S01]  /*cbf0*/  UMOV UR6, UR4 ;  /* 0x0000000400067c82 */ /* 0x000fe20008000000 */
[----:B------:R-:W-:-:S02]  /*cc00*/  UIADD3.64 UR4, UPT, UPT, UR14, 0x2, URZ ;  /* 0x000000020e047897 */ /* 0x000fc4000fffe0ff */
[----:B------:R-:W-:Y:S02]  /*cc10*/  UIADD3.X UR33, UPT, UPT, UR25, URZ, URZ, UP3, !UPT ;  /* 0x000000ff19217290 */ /* 0x000fe40009ffe4ff */
[----:B------:R-:W-:Y:S01]  /*cc20*/  UIADD3.64 UR12, UPT, UPT, UR14, 0x4, URZ ;  /* 0x000000040e0c7897 */ /* 0x000fe2000fffe0ff */
[----:B------:R-:W-:Y:S01]  /*cc30*/  UMOV UR22, 0x0 ;  /* 0x0000000000167882 */ /* 0x000fe20000000000 */
[----:B------:R-:W-:Y:S01]  /*cc40*/  UMOV UR23, 0x4400010 ;  /* 0x0440001000177882 */ /* 0x000fe20000000000 */
[----:B------:R-:W-:Y:S01]  /*cc50*/  UMOV UR11, 0x40004040 ;  /* 0x40004040000b7882 */ /* 0x000fe20000000000 */
[----:B------:R-:W-:Y:S01]  /*cc60*/  UMOV UR9, 0x40004040 ;  /* 0x4000404000097882 */ /* 0x000fe20000000000 */
[----:B------:R-:W-:Y:S01]  /*cc70*/  UMOV UR26, 0x0 ;  /* 0x00000000001a7882 */ /* 0x000fe20000000000 */
[----:B------:R-:W-:Y:S01]  /*cc80*/  UMOV UR27, 0x4400010 ;  /* 0x04400010001b7882 */ /* 0x000fe20000000000 */
        /* <DEDUP_REMOVED lines=10> */
.L_x_10:
[----:B------:R-:W-:Y:S01]  /*cd30*/  FSEL R0, R0, 1, P2 ;  /* 0x3f80000000007808 */ /* 0x000fe20001000000 */
[----:B------:R-:W-:Y:S01]  /*cd40*/  UMOV UR69, URZ ;  /* 0x000000ff00457c82 */ /* 0x000fe20008000000 */
[----:B------:R-:W-:-:S03]  /*cd50*/  FSEL R69, R69, -INF , P2 ;  /* 0xff80000045457808 */ /* 0x000fc60001000000 */
[----:B------:R1:W-:Y:S01]  /*cd60*/  STL [R1+0x6c8], R0 ;  /* 0x0006c80001007387 */ /* 0x0003e20000100800 */
[----:B------:R-:W-:Y:S05]  /*cd70*/  BRA.U !UP2, `(.L_x_11) ;  /* 0x000000750adc7547 */ /* 0x000fea000b800000 */
[----:B0-----:R-:W-:Y:S01]  /*cd80*/  UIADD3 UR8, UPT, UPT, UR68, 0x18000, URZ ;  /* 0x0001800044087890 */ /* 0x001fe2000fffe0ff */
[----:B-1----:R-:W-:Y:S01]  /*cd90*/  IMAD.MOV.U32 R0, RZ, RZ, R69 ;  /* 0x000000ffff007224 */ /* 0x002fe200078e0045 */
[----:B------:R-:W-:Y:S02]  /*cda0*/  USHF.R.U32.HI UR11, URZ, 0x4, UR7 ;  /* 0x00000004ff0b7899 */ /* 0x000fe40008011607 */
[----:B------:R-:W-:Y:S02]  /*cdb0*/  UIADD3 UR6, UPT, UPT, UR68, 0x10000, URZ ;  /* 0x0001000044067890 */ /* 0x000fe4000fffe0ff */
[----:B------:R-:W-:Y:S02]  /*cdc0*/  USHF.R.U32.HI UR8, URZ, 0x4, UR8 ;  /* 0x00000004ff087899 */ /* 0x000fe40008011608 */
[----:B------:R-:W-:Y:S01]  /*cdd0*/  UIADD3 UR7, UPT, UPT, UR68, 0x1c000, URZ ;  /* 0x0001c00044077890 */ /* 0x000fe2000fffe0ff */
[----:B------:R-:W0:Y:S01]  /*cde0*/  LDCU UR10, c[0x0][0x3d4] ;  /* 0x00007a80ff0a77ac */ /* 0x000e220008000800 */
[----:B------:R-:W1:Y:S01]  /*cdf0*/  LDCU UR9, c[0x0][0x3c4] ;  /* 0x00007880ff0977ac */ /* 0x000e620008000800 */
[----:B------:R-:W-:-:S02]  /*ce00*/  USGXT.U32 UR11, UR11, 0xe ;  /* 0x0000000e0b0b789a */ /* 0x000fc40008000000 */
[----:B------:R-:W-:Y:S02]  /*ce10*/  USHF.R.U32.HI UR6, URZ, 0x4, UR6 ;  /* 0x00000004ff067899 */ /* 0x000fe40008011606 */
[----:B------:R-:W-:Y:S02]  /*ce20*/  USGXT.U32 UR8, UR8, 0xe ;  /* 0x0000000e0808789a */ /* 0x000fe40008000000 */
[----:B------:R-:W-:Y:S02]  /*ce30*/  USHF.R.U32.HI UR7, URZ, 0x4, UR7 ;  /* 0x00000004ff077899 */ /* 0x000fe40008011607 */
[----:B------:R-:W-:Y:S02]  /*ce40*/  UIADD3 UR22, UP2, UPT, UR11, 0x2, URZ ;  /* 0x000000020b167890 */ /* 0x000fe4000ff5e0ff */
[----:B------:R-:W-:Y:S02]  /*ce50*/  USGXT.U32 UR6, UR6, 0xe ;  /* 0x0000000e0606789a */ /* 0x000fe40008000000 */
[----:B------:R-:W-:-:S02]  /*ce60*/  UIADD3 UR24, UP4, UPT, UR8, 0x80, URZ ;  /* 0x0000008008187890 */ /* 0x000fc4000ff9e0ff */
[----:B------:R-:W-:Y:S01]  /*ce70*/  USGXT.U32 UR7, UR7, 0xe ;  /* 0x0000000e0707789a */ /* 0x000fe20008000000 */
[----:B------:R-:W-:Y:S01]  /*ce80*/  UMOV UR25, URZ ;  /* 0x000000ff00197c82 */ /* 0x000fe20008000000 */
[----:B------:R-:W-:Y:S01]  /*ce90*/  UMOV UR4, URZ ;  /* 0x000000ff00047c82 */ /* 0x000fe20008000000 */
[----:B------:R-:W-:Y:S02]  /*cea0*/  UIADD3 UR28, UP3, UPT, UR6, 0x2, URZ ;  /* 0x00000002061c7890 */ /* 0x000fe4000ff7e0ff */
[----:B------:R-:W-:Y:S02]  /*ceb0*/  UIADD3.X UR23, UPT, UPT, UR4, 0x40004040, URZ, UP2, !UPT ;  /* 0x4000404004177890 */ /* 0x000fe400097fe4ff */
[----:B------:R-:W-:Y:S02]  /*cec0*/  UIADD3.X UR25, UPT, UPT, UR25, -0x7fffbfe0, URZ, UP4, !UPT ;  /* 0x8000402019197890 */ /* 0x000fe4000a7fe4ff */
[----:B------:R-:W-:Y:S02]  /*ced0*/  UIADD3 UR26, UP2, UPT, UR7, 0x2, URZ ;  /* 0x00000002071a7890 */ /* 0x000fe4000ff5e0ff */
[----:B------:R-:W-:-:S02]  /*cee0*/  UIADD3 UR30, UP5, UPT, UR24, 0x80, URZ ;  /* 0x00000080181e7890 */ /* 0x000fc4000ffbe0ff */
[----:B------:R-:W-:Y:S02]  /*cef0*/  UIADD3 UR32, UP6, UPT, UR24, 0x100, URZ ;  /* 0x0000010018207890 */ /* 0x000fe4000ffde0ff */
[----:B------:R-:W-:Y:S01]  /*cf00*/  UIADD3 UR34, UP4, UPT, UR24, 0x180, URZ ;  /* 0x0000018018227890 */ /* 0x000fe2000ff9e0ff */
[----:B------:R-:W-:Y:S01]  /*cf10*/  UMOV UR5, URZ ;  /* 0x000000ff00057c82 */ /* 0x000fe20008000000 */
[----:B------:R-:W-:Y:S01]  /*cf20*/  UMOV UR27, URZ ;  /* 0x000000ff001b7c82 */ /* 0x000fe20008000000 */
[----:B------:R-:W-:Y:S02]  /*cf30*/  UIADD3.X UR29, UPT, UPT, UR5, 0x40004040, URZ, UP3, !UPT ;  /* 0x40004040051d7890 */ /* 0x000fe40009ffe4ff */
[----:B------:R-:W-:Y:S02]  /*cf40*/  UIADD3.X UR31, UPT, UPT, UR25, URZ, URZ, UP5, !UPT ;  /* 0x000000ff191f7290 */ /* 0x000fe4000affe4ff */
[----:B------:R-:W-:Y:S02]  /*cf50*/  UIADD3.X UR33, UPT, UPT, UR25, URZ, URZ, UP6, !UPT ;  /* 0x000000ff19217290 */ /* 0x000fe4000b7fe4ff */
[----:B------:R-:W-:-:S02]  /*cf60*/  UIADD3.X UR27, UPT, UPT, UR27, 0x40004040, URZ, UP2, !UPT ;  /* 0x400040401b1b7890 */ /* 0x000fc400097fe4ff */
[----:B------:R-:W-:Y:S02]  /*cf70*/  UIADD3.X UR35, UPT, UPT, UR25, URZ, URZ, UP4, !UPT ;  /* 0x000000ff19237290 */ /* 0x000fe4000a7fe4ff */
[----:B------:R-:W-:Y:S02]  /*cf80*/  UIADD3 UR42, UP3, UPT, UR26, 0x2, URZ ;  /* 0x000000021a2a7890 */ /* 0x000fe4000ff7e0ff */
[----:B------:R-:W-:Y:S02]  /*cf90*/  UIADD3 UR36, UP5, UPT, UR24, 0x200, URZ ;  /* 0x0000020018247890 */ /* 0x000fe4000ffbe0ff */
[----:B------:R-:W-:Y:S02]  /*cfa0*/  UIADD3 UR38, UP6, UPT, UR24, 0x280, URZ ;  /* 0x0000028018267890 */ /* 0x000fe4000ffde0ff */
[----:B------:R-:W-:Y:S02]  /*cfb0*/  UIADD3 UR40, UP2, UPT, UR24, 0x300, URZ ;  /* 0x0000030018287890 */ /* 0x000fe4000ff5e0ff */
[----:B------:R-:W-:-:S02]  /*cfc0*/  UIADD3 UR44, UP4, UPT, UR26, 0x4, URZ ;  /* 0x000000041a2c7890 */ /* 0x000fc4000ff9e0ff */
[----:B------:R-:W-:Y:S01]  /*cfd0*/  UIADD3.X UR43, UPT, UPT, UR27, URZ, URZ, UP3, !UPT ;  /* 0x000000ff1b2b7290 */ /* 0x000fe20009ffe4ff */
[----:B------:R-:W-:Y:S01]  /*cfe0*/  UMOV UR16, 0x1 ;  /* 0x0000000100107882 */ /* 0x000fe20000000000 */
[----:B------:R-:W-:Y:S01]  /*cff0*/  UMOV UR69, URZ ;  /* 0x000000ff00457c82 */ /* 0x000fe20008000000 */
[----:B------:R-:W-:Y:S01]  /*d000*/  UMOV UR72, URZ ;  /* 0x000000ff00487c82 */ /* 0x000fe20008000000 */
[----:B------:R-:W2:Y:S01]  /*d010*/  LDCU UR15, c[0x0][0x3c4] ;  /* 0x00007880ff0f77ac */ /* 0x000ea20008000800 */
[----:B------:R-:W3:Y:S01]  /*d020*/  LDCU UR14, c[0x0][0x3d4] ;  /* 0x00007a80ff0e77ac */ /* 0x000ee20008000800 */
[----:B------:R-:W4:Y:S01]  /*d030*/  LDCU UR13, c[0x0][0x3a8] ;  /* 0x00007500ff0d77ac */ /* 0x000f220008000800 */
[----:B------:R-:W2:Y:S01]  /*d040*/  LDCU UR12, c[0x0][0x3c4] ;  /* 0x00007880ff0c77ac */ /* 0x000ea20008000800 */
[----:B0-----:R-:W-:Y:S02]  /*d050*/  USHF.L.U32 UR10, UR10, 0x7, URZ ;  /* 0x000000070a0a7899 */ /* 0x001fe400080006ff */
[----:B-1----:R-:W-:-:S02]  /*d060*/  USHF.L.U32 UR9, UR9, 0x7, URZ ;  /* 0x0000000709097899 */ /* 0x002fc400080006ff */
[----:B------:R-:W-:Y:S02]  /*d070*/  UIADD3.X UR37, UPT, UPT, UR25, URZ, URZ, UP5, !UPT ;  /* 0x000000ff19257290 */ /* 0x000fe4000affe4ff */
[----:B------:R-:W-:Y:S02]  /*d080*/  UIADD3.64 UR70, UPT, UPT, UR22, 0x2, URZ ;  /* 0x0000000216467897 */ /* 0x000fe4000fffe0ff */
[----:B------:R-:W-:Y:S02]  /*d090*/  UIADD3.64 UR46, UPT, UPT, UR22, 0x4, URZ ;  /* 0x00000004162e7897 */ /* 0x000fe4000fffe0ff */
[----:B------:R-:W-:Y:S02]  /*d0a0*/  UIADD3.64 UR48, UPT, UPT, UR22, 0x3fe, URZ ;  /* 0x000003fe16307897 */ /* 0x000fe4000fffe0ff */
[----:B------:R-:W-:Y:S02]  /*d0b0*/  UIADD3.64 UR50, UPT, UPT, UR22, 0x400, URZ ;  /* 0x0000040016327897 */ /* 0x000fe4000fffe0ff */
[----:B------:R-:W-:-:S02]  /*d0c0*/  UIADD3.64 UR52, UPT, UPT, UR22, 0x402, URZ ;  /* 0x0000040216347897 */ /* 0x000fc4000fffe0ff */
[----:B------:R-:W-:Y:S02]  /*d0d0*/  UIADD3.64 UR54, UPT, UPT, UR22, 0x404, URZ ;  /* 0x0000040416367897 */ /* 0x000fe4000fffe0ff */
[----:B------:R-:W-:Y:S02]  /*d0e0*/  UIADD3.X UR39, UPT, UPT, UR25, URZ, URZ, UP6, !UPT ;  /* 0x000000ff19277290 */ /* 0x000fe4000b7fe4ff */
[----:B------:R-:W-:Y:S02]  /*d0f0*/  UIADD3.X UR41, UPT, UPT, UR25, URZ, URZ, UP2, !UPT ;  /* 0x000000ff19297290 */ /* 0x000fe400097fe4ff */
[----:B------:R-:W-:Y:S02]  /*d100*/  UIADD3.X UR45, UPT, UPT, UR27, URZ, URZ, UP4, !UPT ;  /* 0x000000ff1b2d7290 */ /* 0x000fe4000a7fe4ff */
[----:B------:R-:W-:Y:S02]  /*d110*/  UIADD3.64 UR56, UPT, UPT, UR28, 0x2, URZ ;  /* 0x000000021c387897 */ /* 0x000fe4000fffe0ff */
[----:B------:R-:W-:-:S02]  /*d120*/  UIADD3.64 UR58, UPT, UPT, UR28, 0x4, URZ ;  /* 0x000000041c3a7897 */ /* 0x000fc4000fffe0ff */
[----:B------:R-:W-:Y:S01]  /*d130*/  UISETP.NE.U32.AND UP3, UPT, UR60, URZ, UPT ;  /* 0x000000ff3c00728c */ /* 0x000fe2000bf65070 */
[----:B--234-:R-:W-:-:S10]  /*d140*/  UMOV UR73, URZ ;  /* 0x000000ff00497c82 */ /* 0x01cfd40008000000 */
.L_x_16:
[----:B--2---:R-:W2:Y:S04]  /*d150*/  LDL.64 R12, [R1+0x690] ;  /* 0x00069000010c7983 */ /* 0x004ea80000100a00 */
[----:B------:R-:W3:Y:S04]  /*d160*/  LDL.64 R24, [R1+0x650] ;  /* 0x0006500001187983 */ /* 0x000ee80000100a00 */
[----:B------:R-:W4:Y:S04]  /*d170*/  LDL.64 R20, [R1+0x5d0] ;  /* 0x0005d00001147983 */ /* 0x000f280000100a00 */
[----:B------:R-:W4:Y:S04]  /*d180*/  LDL.64 R22, [R1+0x610] ;  /* 0x0006100001167983 */ /* 0x000f280000100a00 */
[----:B------:R-:W4:Y:S04]  /*d190*/  LDL.64 R18, [R1+0x590] ;  /* 0x0005900001127983 */ /* 0x000f280000100a00 */
[----:B------:R-:W4:Y:S04]  /*d1a0*/  LDL.64 R16, [R1+0x510] ;  /* 0x0005100001107983 */ /* 0x000f280000100a00 */
[----:B------:R-:W4:Y:S04]  /*d1b0*/  LDL.64 R8, [R1+0x550] ;  /* 0x0005500001087983 */ /* 0x000f280000100a00 */
[----:B------:R-:W4:Y:S01]  /*d1c0*/  LDL.64 R14, [R1+0x4d0] ;  /* 0x0004d000010e7983 */ /* 0x000f220000100a00 */
[----:B------:R-:W-:-:S03]  /*d1d0*/  USHF.R.S32.HI UR4, URZ, 0x1f, UR9 ;  /* 0x0000001fff047899 */ /* 0x000fc60008011409 */
[----:B------:R-:W4:Y:S01]  /*d1e0*/  LDL.64 R10, [R1+0x490] ;  /* 0x00049000010a7983 */ /* 0x000f220000100a00 */
[----:B-----5:R-:W-:Y:S01]  /*d1f0*/  IADD3 R4, P2, PT, R2, UR9, RZ ;  /* 0x0000000902047c10 */ /* 0x020fe2000ff5e0ff */
[----:B------:R-:W-:Y:S02]  /*d200*/  USHF.L.U32 UR5, UR12, 0x3, URZ ;  /* 0x000000030c057899 */ /* 0x000fe400080006ff */
[----:B------:R-:W-:Y:S01]  /*d210*/  STL.64 [R1+0x900], R92 ;  /* 0x0009005c01007387 */ /* 0x000fe20000100a00 */
[----:B------:R-:W-:Y:S01]  /*d220*/  USHF.L.U32 UR60, UR12, 0x4, URZ ;  /* 0x000000040c3c7899 */ /* 0x000fe200080006ff */
[----:B------:R-:W0:Y:S02]  /*d230*/  LDCU UR61, c[0x0][0x3c4] ;  /* 0x00007880ff3d77ac */ /* 0x000e240008000800 */
[----:B------:R-:W-:Y:S04]  /*d240*/  STL.64 [R1+0x8f8], R90 ;  /* 0x0008f85a01007387 */ /* 0x000fe80000100a00 */
[----:B------:R-:W-:Y:S04]  /*d250*/  STL.64 [R1+0x8f0], R78 ;  /* 0x0008f04e01007387 */ /* 0x000fe80000100a00 */
[----:B------:R1:W-:Y:S04]  /*d260*/  STL.64 [R1+0x8e8], R76 ;  /* 0x0008e84c01007387 */ /* 0x0003e80000100a00 */
[----:B------:R0:W-:Y:S01]  /*d270*/  STL.64 [R1+0x8e0], R74 ;  /* 0x0008e04a01007387 */ /* 0x0001e20000100a00 */
[----:B------:R-:W-:-:S03]  /*d280*/  IADD3.X R5, PT, PT, R3, UR4, RZ, P2, !PT ;  /* 0x0000000403057c10 */ /* 0x000fc600097fe4ff */
[----:B------:R-:W4:Y:S04]  /*d290*/  LDL.64 R26, [R1+0x410] ;  /* 0x00041000011a7983 */ /* 0x000f280000100a00 */
[----:B------:R4:W4:Y:S04]  /*d2a0*/  LDG.E.U8 R73, desc[UR20][R4.64] ;  /* 0x0000001404497981 */ /* 0x000928000c1e1100 */
[----:B------:R-:W4:Y:S04]  /*d2b0*/  LDL.64 R30, [R1+0x508] ;  /* 0x00050800011e7983 */ /* 0x000f280000100a00 */
        /* <DEDUP_REMOVED lines=9> */
[----:B------:R-:W4:Y:S01]  /*d350*/  LDL.64 R62, [R1+0x4f8] ;  /* 0x0004f800013e7983 */ /* 0x000f220000100a00 */
[----:B--2---:R-:W-:Y:S01]  /*d360*/  IADD3 R82, P3, PT, R12, UR9, RZ ;  /* 0x000000090c527c10 */ /* 0x004fe2000ff7e0ff */
[----:B------:R-:W-:-:S02]  /*d370*/  VIADD R80, R2, UR5 ;  /* 0x0000000502507c36 */ /* 0x000fc40008000000 */
[----:B------:R-:W2:Y:S01]  /*d380*/  LDL.64 R64, [R1+0x5f0] ;  /* 0x0005f00001407983 */ /* 0x000ea20000100a00 */
[----:B------:R-:W-:-:S03]  /*d390*/  IADD3.X R83, PT, PT, R13, UR4, RZ, P3, !PT ;  /* 0x000000040d537c10 */ /* 0x000fc60009ffe4ff */
[----:B------:R-:W2:Y:S01]  /*d3a0*/  LDL.64 R12, [R1+0x450] ;  /* 0x00045000010c7983 */ /* 0x000ea20000100a00 */
[----:B---3--:R-:W-:-:S03]  /*d3b0*/  IADD3 R6, P2, PT, R24, UR9, RZ ;  /* 0x0000000918067c10 */ /* 0x008fc6000ff5e0ff */
[----:B------:R-:W3:Y:S01]  /*d3c0*/  LDG.E.U8 R82, desc[UR20][R82.64] ;  /* 0x0000001452527981 */ /* 0x000ee2000c1e1100 */
[----:B------:R-:W-:Y:S02]  /*d3d0*/  IADD3.X R7, PT, PT, R25, UR4, RZ, P2, !PT ;  /* 0x0000000419077c10 */ /* 0x000fe400097fe4ff */
[----:B----4-:R-:W-:Y:S01]  /*d3e0*/  IADD3 R4, P2, PT, R20, UR9, RZ ;  /* 0x0000000914047c10 */ /* 0x010fe2000ff5e0ff */
[----:B------:R-:W4:Y:S03]  /*d3f0*/  LDL.64 R24, [R1+0x3d0] ;  /* 0x0003d00001187983 */ /* 0x000f260000100a00 */
[----:B------:R-:W-:Y:S01]  /*d400*/  IADD3.X R5, PT, PT, R21, UR4, RZ, P2, !PT ;  /* 0x0000000415057c10 */ /* 0x000fe200097fe4ff */
[----:B------:R-:W3:Y:S04]  /*d410*/  LDL.64 R66, [R1+0x728] ;  /* 0x0007280001427983 */ /* 0x000ee80000100a00 */
[----:B------:R-:W3:Y:S01]  /*d420*/  LDL.64 R20, [R1+0x390] ;  /* 0x0003900001147983 */ /* 0x000ee20000100a00 */
[----:B------:R-:W-:-:S03]  /*d430*/  IADD3 R84, P3, PT, R22, UR9, RZ ;  /* 0x0000000916547c10 */ /* 0x000fc6000ff7e0ff */
[----:B------:R0:W3:Y:S01]  /*d440*/  LDG.E.U8 R83, desc[UR20][R6.64] ;  /* 0x0000001406537981 */ /* 0x0000e2000c1e1100 */
[----:B------:R-:W-:Y:S02]  /*d450*/  IADD3.X R85, PT, PT, R23, UR4, RZ, P3, !PT ;  /* 0x0000000417557c10 */ /* 0x000fe40009ffe4ff */
[----:B------:R-:W-:Y:S01]  /*d460*/  IADD3 R86, P3, PT, R18, UR9, RZ ;  /* 0x0000000912567c10 */ /* 0x000fe2000ff7e0ff */
[----:B------:R-:W4:Y:S03]  /*d470*/  LDL.64 R22, [R1+0x648] ;  /* 0x0006480001167983 */ /* 0x000f260000100a00 */
[----:B------:R-:W-:Y:S01]  /*d480*/  IADD3.X R87, PT, PT, R19, UR4, RZ, P3, !PT ;  /* 0x0000000413577c10 */ /* 0x000fe20009ffe4ff */
[----:B------:R-:W4:Y:S04]  /*d490*/  LDG.E.U8 R84, desc[UR20][R84.64] ;  /* 0x0000001454547981 */ /* 0x000f28000c1e1100 */
[----:B------:R-:W4:Y:S01]  /*d4a0*/  LDL.64 R18, [R1+0x688] ;  /* 0x0006880001127983 */ /* 0x000f220000100a00 */
[----:B0-----:R-:W-:-:S03]  /*d4b0*/  IADD3 R6, P2, PT, R8, UR9, RZ ;  /* 0x0000000908067c10 */ /* 0x001fc6000ff5e0ff */
[----:B------:R-:W4:Y:S04]  /*d4c0*/  LDG.E.U8 R86, desc[UR20][R86.64] ;  /* 0x0000001456567981 */ /* 0x000f28000c1e1100 */
[----:B------:R0:W4:Y:S04]  /*d4d0*/  LDG.E.U8 R85, desc[UR20][R4.64] ;  /* 0x0000001404557981 */ /* 0x000128000c1e1100 */
[----:B-1----:R-:W4:Y:S04]  /*d4e0*/  LDL.64 R76, [R1+0x760] ;  /* 0x00076000014c7983 */ /* 0x002f280000100a00 */
[----:B------:R-:W4:Y:S01]  /*d4f0*/  LDL.64 R74, [R1+0x6e0] ;  /* 0x0006e000014a7983 */ /* 0x000f220000100a00 */
[----:B0-----:R-:W-:-:S03]  /*d500*/  IADD3 R4, P3, PT, R16, UR9, RZ ;  /* 0x0000000910047c10 */ /* 0x001fc6000ff7e0ff */
[----:B------:R-:W4:Y:S01]  /*d510*/  LDL.64 R88, [R1+0x718] ;  /* 0x0007180001587983 */ /* 0x000f220000100a00 */
[----:B------:R-:W-:-:S03]  /*d520*/  IADD3.X R5, PT, PT, R17, UR4, RZ, P3, !PT ;  /* 0x0000000411057c10 */ /* 0x000fc60009ffe4ff */
[----:B------:R-:W4:Y:S01]  /*d530*/  LDL.64 R16, [R1+0x608] ;  /* 0x0006080001107983 */ /* 0x000f220000100a00 */
[----:B------:R-:W-:Y:S02]  /*d540*/  IADD3.X R7, PT, PT, R9, UR4, RZ, P2, !PT ;  /* 0x0000000409077c10 */ /* 0x000fe400097fe4ff */
[----:B------:R-:W-:Y:S01]  /*d550*/  IADD3 R8, P2, PT, R14, UR9, RZ ;  /* 0x000000090e087c10 */ /* 0x000fe2000ff5e0ff */
[----:B------:R-:W4:Y:S03]  /*d560*/  LDG.E.U8 R55, desc[UR20][R4.64] ;  /* 0x0000001404377981 */ /* 0x000f26000c1e1100 */
[----:B------:R-:W-:Y:S01]  /*d570*/  IADD3.X R9, PT, PT, R15, UR4, RZ, P2, !PT ;  /* 0x000000040f097c10 */ /* 0x000fe200097fe4ff */
[----:B------:R0:W4:Y:S04]  /*d580*/  LDG.E.U8 R87, desc[UR20][R6.64] ;  /* 0x0000001406577981 */ /* 0x000128000c1e1100 */
[----:B------:R-:W4:Y:S04]  /*d590*/  LDL.64 R14, [R1+0x5c8] ;  /* 0x0005c800010e7983 */ /* 0x000f280000100a00 */
[----:B------:R1:W4:Y:S01]  /*d5a0*/  LDG.E.U8 R54, desc[UR20][R8.64] ;  /* 0x0000001408367981 */ /* 0x000322000c1e1100 */
[----:B0-----:R-:W-:-:S03]  /*d5b0*/  IADD3 R6, P3, PT, R10, UR9, RZ ;  /* 0x000000090a067c10 */ /* 0x001fc6000ff7e0ff */
[----:B------:R-:W4:Y:S01]  /*d5c0*/  LDL.64 R78, [R1+0x750] ;  /* 0x00075000014e7983 */ /* 0x000f220000100a00 */
[----:B------:R-:W-:-:S03]  /*d5d0*/  IADD3.X R7, PT, PT, R11, UR4, RZ, P3, !PT ;  /* 0x000000040b077c10 */ /* 0x000fc60009ffe4ff */
[----:B------:R-:W4:Y:S01]  /*d5e0*/  LDL.64 R10, [R1+0x588] ;  /* 0x00058800010a7983 */ /* 0x000f220000100a00 */
[----:B-1----:R-:W-:-:S03]  /*d5f0*/  IADD3 R8, P3, PT, R26, UR9, RZ ;  /* 0x000000091a087c10 */ /* 0x002fc6000ff7e0ff */
[----:B------:R-:W4:Y:S01]  /*d600*/  LDG.E.U8 R53, desc[UR20][R6.64] ;  /* 0x0000001406357981 */ /* 0x000f22000c1e1100 */
[----:B------:R-:W-:-:S03]  /*d610*/  IADD3.X R9, PT, PT, R27, UR4, RZ, P3, !PT ;  /* 0x000000041b097c10 */ /* 0x000fc60009ffe4ff */
[----:B------:R-:W4:Y:S04]  /*d620*/  LDL.64 R26, [R1+0x408] ;  /* 0x00040800011a7983 */ /* 0x000f280000100a00 */
[----:B------:R-:W4:Y:S04]  /*d630*/  LDG.E.U8 R51, desc[UR20][R8.64] ;  /* 0x0000001408337981 */ /* 0x000f28000c1e1100 */
[----:B------:R-:W4:Y:S04]  /*d640*/  LDL.64 R90, [R1+0x528] ;  /* 0x00052800015a7983 */ /* 0x000f280000100a00 */
[----:B------:R-:W4:Y:S01]  /*d650*/  LDL.64 R92, [R1+0x740] ;  /* 0x00074000015c7983 */ /* 0x000f220000100a00 */
[----:B--2---:R-:W-:-:S04]  /*d660*/  IADD3 R4, P2, PT, R12, UR9, RZ ;  /* 0x000000090c047c10 */ /* 0x004fc8000ff5e0ff */
[----:B------:R-:W-:Y:S02]  /*d670*/  IADD3.X R5, PT, PT, R13, UR4, RZ, P2, !PT ;  /* 0x000000040d057c10 */ /* 0x000fe400097fe4ff */
[----:B------:R-:W2:Y:S04]  /*d680*/  LDL.64 R12, [R1+0x548] ;  /* 0x00054800010c7983 */ /* 0x000ea80000100a00 */
[----:B------:R3:W2:Y:S02]  /*d690*/  LDG.E.U8 R52, desc[UR20][R4.64] ;  /* 0x0000001404347981 */ /* 0x0006a4000c1e1100 */
[----:B---3--:R-:W-:-:S04]  /*d6a0*/  IADD3 R4, P3, PT, R20, UR9, RZ ;  /* 0x0000000914047c10 */ /* 0x008fc8000ff7e0ff */
[----:B------:R-:W-:Y:S02]  /*d6b0*/  IADD3.X R5, PT, PT, R21, UR4, RZ, P3, !PT ;  /* 0x0000000415057c10 */ /* 0x000fe40009ffe4ff */
[----:B------:R-:W3:Y:S01]  /*d6c0*/  LDL.64 R20, [R1+0x488] ;  /* 0x0004880001147983 */ /* 0x000ee20000100a00 */
[----:B----4-:R-:W-:Y:S02]  /*d6d0*/  IADD3 R6, P2, PT, R24, UR9, RZ ;  /* 0x0000000918067c10 */ /* 0x010fe4000ff5e0ff */
[----:B------:R-:W-:Y:S01]  /*d6e0*/  IADD3 R8, P3, PT, R22, UR9, RZ ;  /* 0x0000000916087c10 */ /* 0x000fe2000ff7e0ff */
[----:B------:R-:W4:Y:S01]  /*d6f0*/  LDG.E.U8 R49, desc[UR20][R4.64] ;  /* 0x0000001404317981 */ /* 0x000f22000c1e1100 */
[----:B------:R-:W-:Y:S02]  /*d700*/  IADD3.X R7, PT, PT, R25, UR4, RZ, P2, !PT ;  /* 0x0000000419077c10 */ /* 0x000fe400097fe4ff */
[----:B------:R-:W-:Y:S01]  /*d710*/  IADD3 R36, P2, PT, R18, UR9, RZ ;  /* 0x0000000912247c10 */ /* 0x000fe2000ff5e0ff */
[----:B------:R-:W4:Y:S03]  /*d720*/  LDL.64 R24, [R1+0x388] ;  /* 0x0003880001187983 */ /* 0x000f260000100a00 */
[----:B------:R-:W-:Y:S01]  /*d730*/  IADD3.X R37, PT, PT, R19, UR4, RZ, P2, !PT ;  /* 0x0000000413257c10 */ /* 0x000fe200097fe4ff */
[----:B------:R0:W4:Y:S04]  /*d740*/  LDG.E.U8 R50, desc[UR20][R6.64] ;  /* 0x0000001406327981 */ /* 0x000128000c1e1100 */
[----:B------:R-:W4:Y:S01]  /*d750*/  LDL.64 R18, [R1+0x448] ;  /* 0x0004480001127983 */ /* 0x000f220000100a00 */
[----:B------:R-:W-:Y:S01]  /*d760*/  IADD3.X R9, PT, PT, R23, UR4, RZ, P3, !PT ;  /* 0x0000000417097c10 */ /* 0x000fe20009ffe4ff */
[----:B------:R-:W-:-:S02]  /*d770*/  UIMAD UR5, UR12, 0x9, URZ ;  /* 0x000000090c0578a4 */ /* 0x000fc4000f8e02ff */
[----:B------:R-:W4:Y:S04]  /*d780*/  LDG.E.U8 R36, desc[UR20][R36.64] ;  /* 0x0000001424247981 */ /* 0x000f28000c1e1100 */
[----:B------:R-:W4:Y:S01]  /*d790*/  LDG.E.U8 R35, desc[UR20][R8.64] ;  /* 0x0000001408237981 */ /* 0x000f22000c1e1100 */
[----:B0-----:R-:W-:-:S04]  /*d7a0*/  IADD3 R6, P2, PT, R16, UR9, RZ ;  /* 0x0000000910067c10 */ /* 0x001fc8000ff5e0ff */
[----:B------:R-:W-:Y:S02]  /*d7b0*/  IADD3.X R7, PT, PT, R17, UR4, RZ, P2, !PT ;  /* 0x0000000411077c10 */ /* 0x000fe400097fe4ff */
[----:B------:R-:W4:Y:S04]  /*d7c0*/  LDL.64 R16, [R1+0x3c8] ;  /* 0x0003c80001107983 */ /* 0x000f280000100a00 */
[----:B------:R-:W4:Y:S01]  /*d7d0*/  LDG.E.U8 R34, desc[UR20][R6.64] ;  /* 0x0000001406227981 */ /* 0x000f22000c1e1100 */
[----:B------:R-:W-:-:S04]  /*d7e0*/  IADD3 R4, P3, PT, R14, UR9, RZ ;  /* 0x000000090e047c10 */ /* 0x000fc8000ff7e0ff */
[----:B------:R-:W-:Y:S02]  /*d7f0*/  IADD3.X R5, PT, PT, R15, UR4, RZ, P3, !PT ;  /* 0x000000040f057c10 */ /* 0x000fe40009ffe4ff */
[----:B------:R-:W4:Y:S04]  /*d800*/  LDL.64 R14, [R1+0x680] ;  /* 0x00068000010e7983 */ /* 0x000f280000100a00 */
[----:B------:R0:W4:Y:S01]  /*d810*/  LDG.E.U8 R33, desc[UR20][R4.64] ;  /* 0x0000001404217981 */ /* 0x000122000c1e1100 */
[----:B------:R-:W-:-:S04]  /*d820*/  IADD3 R22, P2, PT, R10, UR9, RZ ;  /* 0x000000090a167c10 */ /* 0x000fc8000ff5e0ff */
[----:B------:R-:W-:Y:S02]  /*d830*/  IADD3.X R23, PT, PT, R11, UR4, RZ, P2, !PT ;  /* 0x000000040b177c10 */ /* 0x000fe400097fe4ff */
[----:B------:R-:W4:Y:S01]  /*d840*/  LDL.64 R10, [R1+0x640] ;  /* 0x00064000010a7983 */ /* 0x000f220000100a00 */
[----:B0-----:R-:W-:-:S03]  /*d850*/  IADD3 R4, P2, PT, R30, UR9, RZ ;  /* 0x000000091e047c10 */ /* 0x001fc6000ff5e0ff */
[----:B------:R-:W4:Y:S01]  /*d860*/  LDG.E.U8 R22, desc[UR20][R22.64] ;  /* 0x0000001416167981 */ /* 0x000f22000c1e1100 */
[----:B------:R-:W-:-:S05]  /*d870*/  IADD3.X R5, PT, PT, R31, UR4, RZ, P2, !PT ;  /* 0x000000041f057c10 */ /* 0x000fca00097fe4ff */
[----:B------:R-:W4:Y:S01]  /*d880*/  LDG.E.U8 R31, desc[UR20][R4.64] ;  /* 0x00000014041f7981 */ /* 0x000f22000c1e1100 */
[----:B--2---:R-:W-:-:S04]  /*d890*/  IADD3 R6, P3, PT, R12, UR9, RZ ;  /* 0x000000090c067c10 */ /* 0x004fc8000ff7e0ff */
[----:B------:R-:W-:Y:S02]  /*d8a0*/  IADD3.X R7, PT, PT, R13, UR4, RZ, P3, !PT ;  /* 0x000000040d077c10 */ /* 0x000fe40009ffe4ff */
[----:B------:R-:W2:Y:S04]  /*d8b0*/  LDL.64 R12, [R1+0x600] ;  /* 0x00060000010c7983 */ /* 0x000ea80000100a00 */
[----:B------:R3:W2:Y:S02]  /*d8c0*/  LDG.E.U8 R32, desc[UR20][R6.64] ;  /* 0x0000001406207981 */ /* 0x0006a4000c1e1100 */
[----:B---3--:R-:W-:-:S04]  /*d8d0*/  IADD3 R6, P2, PT, R20, UR9, RZ ;  /* 0x0000000914067c10 */ /* 0x008fc8000ff5e0ff */
[----:B------:R-:W-:Y:S02]  /*d8e0*/  IADD3.X R7, PT, PT, R21, UR4, RZ, P2, !PT ;  /* 0x0000000415077c10 */ /* 0x000fe400097fe4ff */
[----:B------:R-:W3:Y:S01]  /*d8f0*/  LDL.64 R20, [R1+0x580] ;  /* 0x0005800001147983 */ /* 0x000ee20000100a00 */
[----:B------:R-:W-:-:S04]  /*d900*/  IADD3 R8, P3, PT, R28, UR9, RZ ;  /* 0x000000091c087c10 */ /* 0x000fc8000ff7e0ff */
[----:B------:R-:W-:Y:S02]  /*d910*/  IADD3.X R9, PT, PT, R29, UR4, RZ, P3, !PT ;  /* 0x000000041d097c10 */ /* 0x000fe40009ffe4ff */
[----:B------:R0:W3:Y:S01]  /*d920*/  LDG.E.U8 R29, desc[UR20][R6.64] ;  /* 0x00000014061d7981 */ /* 0x0000e2000c1e1100 */
[----:B----4-:R-:W-:-:S03]  /*d930*/  IADD3 R4, P3, PT, R18, UR9, RZ ;  /* 0x0000000912047c10 */ /* 0x010fc6000ff7e0ff */
[----:B------:R1:W4:Y:S01]  /*d940*/  LDG.E.U8 R30, desc[UR20][R8.64] ;  /* 0x00000014081e7981 */ /* 0x000322000c1e1100 */
[----:B------:R-:W-:-:S03]  /*d950*/  IADD3.X R5, PT, PT, R19, UR4, RZ, P3, !PT ;  /* 0x0000000413057c10 */ /* 0x000fc60009ffe4ff */
[----:B------:R-:W4:Y:S04]  /*d960*/  LDL.64 R18, [R1+0x540] ;  /* 0x0005400001127983 */ /* 0x000f280000100a00 */
[----:B------:R0:W4:Y:S02]  /*d970*/  LDG.E.U8 R28, desc[UR20][R4.64] ;  /* 0x00000014041c7981 */ /* 0x000124000c1e1100 */
[----:B0-----:R-:W-:-:S04]  /*d980*/  IADD3 R6, P3, PT, R16, UR9, RZ ;  /* 0x0000000910067c10 */ /* 0x001fc8000ff7e0ff */
[----:B------:R-:W-:Y:S02]  /*d990*/  IADD3.X R7, PT, PT, R17, UR4, RZ, P3, !PT ;  /* 0x0000000411077c10 */ /* 0x000fe40009ffe4ff */
[----:B------:R-:W4:Y:S01]  /*d9a0*/  LDL.64 R16, [R1+0x4c0] ;  /* 0x0004c00001107983 */ /* 0x000f220000100a00 */
[----:B-1----:R-:W-:Y:S02]  /*d9b0*/  IADD3 R8, P2, PT, R26, UR9, RZ ;  /* 0x000000091a087c10 */ /* 0x002fe4000ff5e0ff */
[----:B------:R-:W-:Y:S01]  /*d9c0*/  IADD3 R4, P6, PT, R24, UR9, RZ ;  /* 0x0000000918047c10 */ /* 0x000fe2000ffde0ff */
[----:B------:R-:W4:Y:S01]  /*d9d0*/  LDG.E.U8 R26, desc[UR20][R6.64] ;  /* 0x00000014061a7981 */ /* 0x000f22000c1e1100 */
[----:B------:R-:W-:-:S05]  /*d9e0*/  IADD3.X R9, PT, PT, R27, UR4, RZ, P2, !PT ;  /* 0x000000041b097c10 */ /* 0x000fca00097fe4ff */
[----:B------:R0:W4:Y:S02]  /*d9f0*/  LDG.E.U8 R27, desc[UR20][R8.64] ;  /* 0x00000014081b7981 */ /* 0x000124000c1e1100 */
[----:B0-----:R-:W-:-:S04]  /*da00*/  IADD3 R8, P2, PT, R14, UR9, RZ ;  /* 0x000000090e087c10 */ /* 0x001fc8000ff5e0ff */
[----:B------:R-:W-:Y:S02]  /*da10*/  IADD3.X R9, PT, PT, R15, UR4, RZ, P2, !PT ;  /* 0x000000040f097c10 */ /* 0x000fe400097fe4ff */
[----:B------:R-:W4:Y:S01]  /*da20*/  LDL.64 R14, [R1+0x440] ;  /* 0x00044000010e7983 */ /* 0x000f220000100a00 */
[----:B------:R-:W-:Y:S02]  /*da30*/  IADD3.X R5, PT, PT, R25, UR4, RZ, P6, !PT ;  /* 0x0000000419057c10 */ /* 0x000fe4000b7fe4ff */
[----:B------:R-:W-:Y:S01]  /*da40*/  IADD3 R6, P3, PT, R10, UR9, RZ ;  /* 0x000000090a067c10 */ /* 0x000fe2000ff7e0ff */
[----:B------:R-:W4:Y:S04]  /*da50*/  LDG.E.U8 R24, desc[UR20][R8.64] ;  /* 0x0000001408187981 */ /* 0x000f28000c1e1100 */
[----:B------:R2:W4:Y:S01]  /*da60*/  LDG.E.U8 R25, desc[UR20][R4.64] ;  /* 0x0000001404197981 */ /* 0x000522000c1e1100 */
[----:B------:R-:W-:-:S02]  /*da70*/  IADD3.X R7, PT, PT, R11, UR4, RZ, P3, !PT ;  /* 0x000000040b077c10 */ /* 0x000fc40009ffe4ff */
[----:B------:R-:W-:-:S03]  /*da80*/  IADD3 R10, P3, PT, R40, UR9, RZ ;  /* 0x00000009280a7c10 */ /* 0x000fc6000ff7e0ff */
[----:B------:R4:W4:Y:S01]  /*da90*/  LDG.E.U8 R23, desc[UR20][R6.64] ;  /* 0x0000001406177981 */ /* 0x000922000c1e1100 */
[----:B------:R-:W-:-:S03]  /*daa0*/  IADD3.X R11, PT, PT, R41, UR4, RZ, P3, !PT ;  /* 0x00000004290b7c10 */ /* 0x000fc60009ffe4ff */
[----:B------:R-:W4:Y:S01]  /*dab0*/  LDL.64 R40, [R1+0x678] ;  /* 0x0006780001287983 */ /* 0x000f220000100a00 */
[----:B--2---:R-:W-:-:S04]  /*dac0*/  IADD3 R4, P2, PT, R12, UR9, RZ ;  /* 0x000000090c047c10 */ /* 0x004fc8000ff5e0ff */
[----:B------:R-:W-:Y:S02]  /*dad0*/  IADD3.X R5, PT, PT, R13, UR4, RZ, P2, !PT ;  /* 0x000000040d057c10 */ /* 0x000fe400097fe4ff */
[----:B------:R-:W2:Y:S04]  /*dae0*/  LDL.64 R12, [R1+0x3c0] ;  /* 0x0003c000010c7983 */ /* 0x000ea80000100a00 */
[----:B------:R-:W2:Y:S01]  /*daf0*/  LDG.E.U8 R5, desc[UR20][R4.64] ;  /* 0x0000001404057981 */ /* 0x000ea2000c1e1100 */
[----:B---3--:R-:W-:-:S04]  /*db00*/  IADD3 R8, P2, PT, R20, UR9, RZ ;  /* 0x0000000914087c10 */ /* 0x008fc8000ff5e0ff */
[----:B------:R-:W-:Y:S02]  /*db10*/  IADD3.X R9, PT, PT, R21, UR4, RZ, P2, !PT ;  /* 0x0000000415097c10 */ /* 0x000fe400097fe4ff */
[----:B------:R-:W3:Y:S04]  /*db20*/  LDG.E.U8 R21, desc[UR20][R10.64] ;  /* 0x000000140a157981 */ /* 0x000ee8000c1e1100 */
[----:B------:R0:W3:Y:S04]  /*db30*/  LDG.E.U8 R20, desc[UR20][R8.64] ;  /* 0x0000001408147981 */ /* 0x0000e8000c1e1100 */
[----:B------:R-:W3:Y:S01]  /*db40*/  LDL.64 R10, [R1+0x6b8] ;  /* 0x0006b800010a7983 */ /* 0x000ee20000100a00 */
[----:B----4-:R-:W-:-:S04]  /*db50*/  IADD3 R6, P3, PT, R18, UR9, RZ ;  /* 0x0000000912067c10 */ /* 0x010fc8000ff7e0ff */
[----:B------:R-:W-:-:S05]  /*db60*/  IADD3.X R7, PT, PT, R19, UR4, RZ, P3, !PT ;  /* 0x0000000413077c10 */ /* 0x000fca0009ffe4ff */
[----:B------:R1:W4:Y:S01]  /*db70*/  LDG.E.U8 R19, desc[UR20][R6.64] ;  /* 0x0000001406137981 */ /* 0x000322000c1e1100 */
[----:B0-----:R-:W-:Y:S02]  /*db80*/  IADD3 R8, P2, PT, R44, UR9, RZ ;  /* 0x000000092c087c10 */ /* 0x001fe4000ff5e0ff */
[----:B-1----:R-:W-:-:S04]  /*db90*/  IADD3 R6, P3, PT, R16, UR9, RZ ;  /* 0x0000000910067c10 */ /* 0x002fc8000ff7e0ff */
[----:B------:R-:W-:Y:S02]  /*dba0*/  IADD3.X R7, PT, PT, R17, UR4, RZ, P3, !PT ;  /* 0x0000000411077c10 */ /* 0x000fe40009ffe4ff */
[----:B------:R-:W-:Y:S02]  /*dbb0*/  IADD3.X R9, PT, PT, R45, UR4, RZ, P2, !PT ;  /* 0x000000042d097c10 */ /* 0x000fe400097fe4ff */
[----:B------:R-:W4:Y:S04]  /*dbc0*/  LDL.64 R44, [R1+0x5f8] ;  /* 0x0005f800012c7983 */ /* 0x000f280000100a00 */
[----:B------:R0:W4:Y:S04]  /*dbd0*/  LDG.E.U8 R17, desc[UR20][R6.64] ;  /* 0x0000001406117981 */ /* 0x000128000c1e1100 */
[----:B------:R-:W4:Y:S01]  /*dbe0*/  LDG.E.U8 R18, desc[UR20][R8.64] ;  /* 0x0000001408127981 */ /* 0x000f22000c1e1100 */
[----:B0-----:R-:W-:-:S04]  /*dbf0*/  IADD3 R6, P2, PT, R38, UR9, RZ ;  /* 0x0000000926067c10 */ /* 0x001fc8000ff5e0ff */
[----:B------:R-:W-:Y:S02]  /*dc00*/  IADD3.X R7, PT, PT, R39, UR4, RZ, P2, !PT ;  /* 0x0000000427077c10 */ /* 0x000fe400097fe4ff */
[----:B------:R-:W4:Y:S04]  /*dc10*/  LDL.64 R38, [R1+0x5b8] ;  /* 0x0005b80001267983 */ /* 0x000f280000100a00 */
[----:B------:R0:W4:Y:S02]  /*dc20*/  LDG.E.U8 R16, desc[UR20][R6.64] ;  /* 0x0000001406107981 */ /* 0x000124000c1e1100 */
[----:B0-----:R-:W-:-:S04]  /*dc30*/  IADD3 R6, P2, PT, R14, UR9, RZ ;  /* 0x000000090e067c10 */ /* 0x001fc8000ff5e0ff */
[----:B------:R-:W-:-:S05]  /*dc40*/  IADD3.X R7, PT, PT, R15, UR4, RZ, P2, !PT ;  /* 0x000000040f077c10 */ /* 0x000fca00097fe4ff */
[----:B------:R0:W4:Y:S02]  /*dc50*/  LDG.E.U8 R15, desc[UR20][R6.64] ;  /* 0x00000014060f7981 */ /* 0x000124000c1e1100 */
[----:B0-----:R-:W-:-:S04]  /*dc60*/  IADD3 R6, P2, PT, R56, UR9, RZ ;  /* 0x0000000938067c10 */ /* 0x001fc8000ff5e0ff */
[----:B------:R-:W-:Y:S02]  /*dc70*/  IADD3.X R7, PT, PT, R57, UR4, RZ, P2, !PT ;  /* 0x0000000439077c10 */ /* 0x000fe400097fe4ff */
[----:B------:R-:W4:Y:S04]  /*dc80*/  LDL.64 R56, [R1+0x478] ;  /* 0x0004780001387983 */ /* 0x000f280000100a00 */
[----:B------:R2:W4:Y:S02]  /*dc90*/  LDG.E.U8 R14, desc[UR20][R6.64] ;  /* 0x00000014060e7981 */ /* 0x000524000c1e1100 */
[----:B--2---:R-:W-:-:S04]  /*dca0*/  IADD3 R6, P2, PT, R12, UR9, RZ ;  /* 0x000000090c067c10 */ /* 0x004fc8000ff5e0ff */
[----:B------:R-:W-:-:S05]  /*dcb0*/  IADD3.X R7, PT, PT, R13, UR4, RZ, P2, !PT ;  /* 0x000000040d077c10 */ /* 0x000fca00097fe4ff */
[----:B------:R0:W2:Y:S02]  /*dcc0*/  LDG.E.U8 R13, desc[UR20][R6.64] ;  /* 0x00000014060d7981 */ /* 0x0000a4000c1e1100 */
[----:B0-----:R-:W-:-:S04]  /*dcd0*/  IADD3 R6, P2, PT, R42, UR9, RZ ;  /* 0x000000092a067c10 */ /* 0x001fc8000ff5e0ff */
[----:B------:R-:W-:Y:S02]  /*dce0*/  IADD3.X R7, PT, PT, R43, UR4, RZ, P2, !PT ;  /* 0x000000042b077c10 */ /* 0x000fe400097fe4ff */
[----:B------:R-:W2:Y:S04]  /*dcf0*/  LDL.64 R42, [R1+0x6f0] ;  /* 0x0006f000012a7983 */ /* 0x000ea80000100a00 */
[----:B------:R3:W2:Y:S02]  /*dd00*/  LDG.E.U8 R12, desc[UR20][R6.64] ;  /* 0x00000014060c7981 */ /* 0x0006a4000c1e1100 */
[----:B---3--:R-:W-:-:S04]  /*dd10*/  IADD3 R6, P2, PT, R10, UR9, RZ ;  /* 0x000000090a067c10 */ /* 0x008fc8000ff5e0ff */
[----:B------:R-:W-:-:S05]  /*dd20*/  IADD3.X R7, PT, PT, R11, UR4, RZ, P2, !PT ;  /* 0x000000040b077c10 */ /* 0x000fca00097fe4ff */
[----:B------:R0:W3:Y:S02]  /*dd30*/  LDG.E.U8 R11, desc[UR20][R6.64] ;  /* 0x00000014060b7981 */ /* 0x0000e4000c1e1100 */
[----:B0-----:R-:W-:-:S04]  /*dd40*/  IADD3 R6, P2, PT, R40, UR9, RZ ;  /* 0x0000000928067c10 */ /* 0x001fc8000ff5e0ff */
[----:B------:R-:W-:Y:S02]  /*dd50*/  IADD3.X R7, PT, PT, R41, UR4, RZ, P2, !PT ;  /* 0x0000000429077c10 */ /* 0x000fe400097fe4ff */
[----:B------:R-:W3:Y:S04]  /*dd60*/  LDL.64 R40, [R1+0x538] ;  /* 0x0005380001287983 */ /* 0x000ee80000100a00 */
[----:B------:R0:W3:Y:S02]  /*dd70*/  LDG.E.U8 R10, desc[UR20][R6.64] ;  /* 0x00000014060a7981 */ /* 0x0000e4000c1e1100 */
[----:B0-----:R-:W-:-:S04]  /*dd80*/  IADD3 R6, P2, PT, R46, UR9, RZ ;  /* 0x000000092e067c10 */ /* 0x001fc8000ff5e0ff */
[----:B------:R-:W-:Y:S02]  /*dd90*/  IADD3.X R7, PT, PT, R47, UR4, RZ, P2, !PT ;  /* 0x000000042f077c10 */ /* 0x000fe400097fe4ff */
[----:B------:R-:W3:Y:S04]  /*dda0*/  LDL.64 R46, [R1+0x4b8] ;  /* 0x0004b800012e7983 */ /* 0x000ee80000100a00 */
[----:B------:R4:W3:Y:S02]  /*ddb0*/  LDG.E.U8 R9, desc[UR20][R6.64] ;  /* 0x0000001406097981 */ /* 0x0008e4000c1e1100 */
[----:B----4-:R-:W-:-:S04]  /*ddc0*/  IADD3 R6, P2, PT, R44, UR9, RZ ;  /* 0x000000092c067c10 */ /* 0x010fc8000ff5e0ff */
[----:B------:R-:W-:Y:S02]  /*ddd0*/  IADD3.X R7, PT, PT, R45, UR4, RZ, P2, !PT ;  /* 0x000000042d077c10 */ /* 0x000fe400097fe4ff */
[----:B------:R-:W4:Y:S04]  /*dde0*/  LDL.64 R44, [R1+0x438] ;  /* 0x00043800012c7983 */ /* 0x000f280000100a00 */
[----:B------:R0:W4:Y:S02]  /*ddf0*/  LDG.E.U8 R8, desc[UR20][R6.64] ;  /* 0x0000001406087981 */ /* 0x000124000c1e1100 */
[----:B0-----:R-:W-:Y:S01]  /*de00*/  IADD3 R6, P2, PT, R38, UR9, RZ ;  /* 0x0000000926067c10 */ /* 0x001fe2000ff5e0ff */
[----:B------:R-:W-:-:S03]  /*de10*/  VIADD R38, R2, UR60 ;  /* 0x0000003c02267c36 */ /* 0x000fc60008000000 */
[----:B------:R-:W-:Y:S02]  /*de20*/  IADD3.X R7, PT, PT, R39, UR4, RZ, P2, !PT ;  /* 0x0000000427077c10 */ /* 0x000fe400097fe4ff */
[----:B------:R-:W-:-:S04]  /*de30*/  IADD3 R80, P2, PT, R80, UR9, RZ ;  /* 0x0000000950507c10 */ /* 0x000fc8000ff5e0ff */
[----:B------:R-:W-:Y:S01]  /*de40*/  IADD3.X R81, PT, PT, R59, UR4, RZ, P2, !PT ;  /* 0x000000043b517c10 */ /* 0x000fe200097fe4ff */
[----:B------:R-:W4:Y:S01]  /*de50*/  LDG.E.U8 R7, desc[UR20][R6.64] ;  /* 0x0000001406077981 */ /* 0x000f22000c1e1100 */
[----:B------:R-:W-:-:S03]  /*de60*/  IADD3 R38, P2, PT, R38, UR9, RZ ;  /* 0x0000000926267c10 */ /* 0x000fc6000ff5e0ff */
[----:B------:R-:W4:Y:S04]  /*de70*/  LDL.64 R58, [R1+0x3f8] ;  /* 0x0003f800013a7983 */ /* 0x000f280000100a00 */
[----:B------:R-:W4:Y:S01]  /*de80*/  LDG.E.U8 R80, desc[UR20][R80.64] ;  /* 0x0000001450507981 */ /* 0x000f22000c1e1100 */
[----:B--2---:R-:W-:-:S03]  /*de90*/  IADD3.X R39, PT, PT, R43, UR4, RZ, P2, !PT ;  /* 0x000000042b277c10 */ /* 0x004fc600097fe4ff */
[----:B------:R-:W2:Y:S04]  /*dea0*/  LDL.64 R42, [R1+0x3b8] ;  /* 0x0003b800012a7983 */ /* 0x000ea80000100a00 */
[----:B------:R0:W2:Y:S02]  /*deb0*/  LDG.E.U8 R81, desc[UR20][R38.64] ;  /* 0x0000001426517981 */ /* 0x0000a4000c1e1100 */
[----:B0-----:R-:W-:-:S04]  /*dec0*/  IADD3 R38, P2, PT, R60, UR9, RZ ;  /* 0x000000093c267c10 */ /* 0x001fc8000ff5e0ff */
[----:B------:R-:W-:Y:S02]  /*ded0*/  IADD3.X R39, PT, PT, R61, UR4, RZ, P2, !PT ;  /* 0x000000043d277c10 */ /* 0x000fe400097fe4ff */
[----:B------:R-:W2:Y:S04]  /*dee0*/  LDL.64 R60, [R1+0x378] ;  /* 0x00037800013c7983 */ /* 0x000ea80000100a00 */
[----:B------:R3:W2:Y:S02]  /*def0*/  LDG.E.U8 R6, desc[UR20][R38.64] ;  /* 0x0000001426067981 */ /* 0x0006a4000c1e1100 */
[----:B---3--:R-:W-:-:S04]  /*df00*/  IADD3 R38, P2, PT, R40, UR9, RZ ;  /* 0x0000000928267c10 */ /* 0x008fc8000ff5e0ff */
[----:B------:R-:W-:Y:S02]  /*df10*/  IADD3.X R39, PT, PT, R41, UR4, RZ, P2, !PT ;  /* 0x0000000429277c10 */ /* 0x000fe400097fe4ff */
[----:B------:R-:W3:Y:S04]  /*df20*/  LDL.64 R40, [R1+0x6b0] ;  /* 0x0006b00001287983 */ /* 0x000ee80000100a00 */
[----:B------:R0:W3:Y:S02]  /*df30*/  LDG.E.U8 R4, desc[UR20][R38.64] ;  /* 0x0000001426047981 */ /* 0x0000e4000c1e1100 */
[----:B0-----:R-:W-:-:S04]  /*df40*/  IADD3 R38, P2, PT, R62, UR9, RZ ;  /* 0x000000093e267c10 */ /* 0x001fc8000ff5e0ff */
[----:B------:R-:W-:Y:S02]  /*df50*/  IADD3.X R39, PT, PT, R63, UR4, RZ, P2, !PT ;  /* 0x000000043f277c10 */ /* 0x000fe400097fe4ff */
[----:B------:R-:W3:Y:S04]  /*df60*/  LDL.64 R62, [R1+0x670] ;  /* 0x00067000013e7983 */ /* 0x000ee80000100a00 */
[----:B------:R0:W3:Y:S02]  /*df70*/  LDG.E.U8 R48, desc[UR20][R38.64] ;  /* 0x0000001426307981 */ /* 0x0000e4000c1e1100 */
[----:B0-----:R-:W-:-:S04]  /*df80*/  IADD3 R38, P2, PT, R46, UR9, RZ ;  /* 0x000000092e267c10 */ /* 0x001fc8000ff5e0ff */
[----:B------:R-:W-:-:S05]  /*df90*/  IADD3.X R39, PT, PT, R47, UR4, RZ, P2, !PT ;  /* 0x000000042f277c10 */ /* 0x000fca00097fe4ff */
[----:B------:R0:W3:Y:S02]  /*dfa0*/  LDG.E.U8 R47, desc[UR20][R38.64] ;  /* 0x00000014262f7981 */ /* 0x0000e4000c1e1100 */
[----:B0-----:R-:W-:-:S04]  /*dfb0*/  IADD3 R38, P2, PT, R56, UR9, RZ ;  /* 0x0000000938267c10 */ /* 0x001fc8000ff5e0ff */
[----:B------:R-:W-:Y:S02]  /*dfc0*/  IADD3.X R39, PT, PT, R57, UR4, RZ, P2, !PT ;  /* 0x0000000439277c10 */ /* 0x000fe400097fe4ff */
[----:B------:R-:W3:Y:S04]  /*dfd0*/  LDL.64 R56, [R1+0x630] ;  /* 0x0006300001387983 */ /* 0x000ee80000100a00 */
[----:B------:R4:W3:Y:S02]  /*dfe0*/  LDG.E.U8 R46, desc[UR20][R38.64] ;  /* 0x00000014262e7981 */ /* 0x0008e4000c1e1100 */
[----:B----4-:R-:W-:-:S04]  /*dff0*/  IADD3 R38, P2, PT, R44, UR9, RZ ;  /* 0x000000092c267c10 */ /* 0x010fc8000ff5e0ff */
        /* <DEDUP_REMOVED lines=22> */
[----:B------:R-:W-:-:S04]  /*e160*/  IADD3 R56, P2, PT, R64, UR9, RZ ;  /* 0x0000000940387c10 */ /* 0x000fc8000ff5e0ff */
[----:B------:R-:W-:Y:S01]  /*e170*/  IADD3.X R57, PT, PT, R65, UR4, RZ, P2, !PT ;  /* 0x0000000441397c10 */ /* 0x000fe200097fe4ff */
[----:B------:R-:W3:Y:S04]  /*e180*/  LDG.E.U8 R39, desc[UR20][R38.64] ;  /* 0x0000001426277981 */ /* 0x000ee8000c1e1100 */
[----:B------:R-:W3:Y:S04]  /*e190*/  LDL.64 R64, [R1+0x720] ;  /* 0x0007200001407983 */ /* 0x000ee80000100a00 */
[----:B------:R4:W3:Y:S02]  /*e1a0*/  LDG.E.U8 R38, desc[UR20][R56.64] ;  /* 0x0000001438267981 */ /* 0x0008e4000c1e1100 */
[----:B----4-:R-:W-:-:S04]  /*e1b0*/  IADD3 R56, P2, PT, R58, UR9, RZ ;  /* 0x000000093a387c10 */ /* 0x010fc8000ff5e0ff */
[----:B------:R-:W-:-:S05]  /*e1c0*/  IADD3.X R57, PT, PT, R59, UR4, RZ, P2, !PT ;  /* 0x000000043b397c10 */ /* 0x000fca00097fe4ff */
[----:B------:R0:W4:Y:S01]  /*e1d0*/  LDG.E.U8 R37, desc[UR20][R56.64] ;  /* 0x0000001438257981 */ /* 0x000122000c1e1100 */
[C---:B------:R-:W-:Y:S02]  /*e1e0*/  VIADD R58, R2.reuse, UR5 ;  /* 0x00000005023a7c36 */ /* 0x040fe40008000000 */
[----:B0-----:R-:W-:-:S05]  /*e1f0*/  VIADD R56, R2, UR61 ;  /* 0x0000003d02387c36 */ /* 0x001fca0008000000 */
[----:B------:R-:W-:Y:S01]  /*e200*/  IADD3 R56, P2, PT, R56, UR9, RZ ;  /* 0x0000000938387c10 */ /* 0x000fe2000ff5e0ff */
[----:B------:R-:W-:Y:S02]  /*e210*/  UIMAD UR60, UR12, 0x11, URZ ;  /* 0x000000110c3c78a4 */ /* 0x000fe4000f8e02ff */
[----:B------:R-:W-:Y:S01]  /*e220*/  USHF.L.U32 UR5, UR12, 0x1, URZ ;  /* 0x000000010c057899 */ /* 0x000fe200080006ff */
[----:B--2---:R-:W-:Y:S02]  /*e230*/  IADD3.X R57, PT, PT, R61, UR4, RZ, P2, !PT ;  /* 0x000000043d397c10 */ /* 0x004fe400097fe4ff */
[----:B------:R-:W-:-:S03]  /*e240*/  IADD3 R58, P2, PT, R58, UR9, RZ ;  /* 0x000000093a3a7c10 */ /* 0x000fc6000ff5e0ff */
[----:B------:R0:W2:Y:S01]  /*e250*/  LDG.E.U8 R60, desc[UR20][R56.64] ;  /* 0x00000014383c7981 */ /* 0x0000a2000c1e1100 */
[----:B------:R-:W-:-:S03]  /*e260*/  IADD3.X R59, PT, PT, R67, UR4, RZ, P2, !PT ;  /* 0x00000004433b7c10 */ /* 0x000fc600097fe4ff */
[----:B------:R-:W2:Y:S04]  /*e270*/  LDL.64 R66, [R1+0x758] ;  /* 0x0007580001427983 */ /* 0x000ea80000100a00 */
[----:B------:R1:W4:Y:S01]  /*e280*/  LDG.E.U8 R61, desc[UR20][R58.64] ;  /* 0x000000143a3d7981 */ /* 0x000322000c1e1100 */
[----:B0-----:R-:W-:-:S05]  /*e290*/  VIADD R56, R2, UR60 ;  /* 0x0000003c02387c36 */ /* 0x001fca0008000000 */
[----:B------:R-:W-:Y:S01]  /*e2a0*/  IADD3 R56, P2, PT, R56, UR9, RZ ;  /* 0x0000000938387c10 */ /* 0x000fe2000ff5e0ff */
[----:B-1----:R-:W-:Y:S01]  /*e2b0*/  VIADD R58, R2, UR5 ;  /* 0x00000005023a7c36 */ /* 0x002fe20008000000 */
[----:B------:R-:W-:Y:S02]  /*e2c0*/  UIMAD UR5, UR12, 0xa, URZ ;  /* 0x0000000a0c0578a4 */ /* 0x000fe4000f8e02ff */
[----:B------:R-:W-:Y:S01]  /*e2d0*/  UIMAD UR60, UR12, 0x12, URZ ;  /* 0x000000120c3c78a4 */ /* 0x000fe2000f8e02ff */
[----:B---3--:R-:W-:Y:S02]  /*e2e0*/  IADD3.X R57, PT, PT, R63, UR4, RZ, P2, !PT ;  /* 0x000000043f397c10 */ /* 0x008fe400097fe4ff */
[----:B------:R-:W-:-:S03]  /*e2f0*/  IADD3 R58, P2, PT, R58, UR9, RZ ;  /* 0x000000093a3a7c10 */ /* 0x000fc6000ff5e0ff */
[----:B------:R0:W3:Y:S01]  /*e300*/  LDG.E.U8 R62, desc[UR20][R56.64] ;  /* 0x00000014383e7981 */ /* 0x0000e2000c1e1100 */
[----:B------:R-:W-:-:S03]  /*e310*/  IADD3.X R59, PT, PT, R77, UR4, RZ, P2, !PT ;  /* 0x000000044d3b7c10 */ /* 0x000fc600097fe4ff */
[----:B------:R-:W3:Y:S04]  /*e320*/  LDL.64 R76, [R1+0x710] ;  /* 0x00071000014c7983 */ /* 0x000ee80000100a00 */
[----:B------:R1:W4:Y:S01]  /*e330*/  LDG.E.U8 R63, desc[UR20][R58.64] ;  /* 0x000000143a3f7981 */ /* 0x000322000c1e1100 */
[----:B0-----:R-:W-:-:S05]  /*e340*/  VIADD R56, R2, UR5 ;  /* 0x0000000502387c36 */ /* 0x001fca0008000000 */
[----:B------:R-:W-:Y:S01]  /*e350*/  IADD3 R56, P2, PT, R56, UR9, RZ ;  /* 0x0000000938387c10 */ /* 0x000fe2000ff5e0ff */
[----:B-1----:R-:W-:-:S03]  /*e360*/  VIADD R58, R2, UR60 ;  /* 0x0000003c023a7c36 */ /* 0x002fc60008000000 */
[----:B------:R-:W-:Y:S02]  /*e370*/  IADD3.X R57, PT, PT, R65, UR4, RZ, P2, !PT ;  /* 0x0000000441397c10 */ /* 0x000fe400097fe4ff */
[----:B------:R-:W-:Y:S01]  /*e380*/  IADD3 R58, P2, PT, R58, UR9, RZ ;  /* 0x000000093a3a7c10 */ /* 0x000fe2000ff5e0ff */
[----:B------:R-:W-:Y:S02]  /*e390*/  UIMAD UR5, UR12, 0x3, URZ ;  /* 0x000000030c0578a4 */ /* 0x000fe4000f8e02ff */
[----:B------:R0:W4:Y:S01]  /*e3a0*/  LDG.E.U8 R64, desc[UR20][R56.64] ;  /* 0x0000001438407981 */ /* 0x000122000c1e1100 */
[----:B------:R-:W-:-:S03]  /*e3b0*/  IADD3.X R59, PT, PT, R75, UR4, RZ, P2, !PT ;  /* 0x000000044b3b7c10 */ /* 0x000fc600097fe4ff */
[----:B------:R-:W4:Y:S01]  /*e3c0*/  LDL.64 R74, [R1+0x570] ;  /* 0x00057000014a7983 */ /* 0x000f220000100a00 */
[----:B------:R-:W-:-:S03]  /*e3d0*/  UIMAD UR60, UR12, 0xb, URZ ;  /* 0x0000000b0c3c78a4 */ /* 0x000fc6000f8e02ff */
[----:B------:R1:W4:Y:S01]  /*e3e0*/  LDG.E.U8 R65, desc[UR20][R58.64] ;  /* 0x000000143a417981 */ /* 0x000322000c1e1100 */
[----:B0-----:R-:W-:Y:S01]  /*e3f0*/  VIADD R56, R2, UR5 ;  /* 0x0000000502387c36 */ /* 0x001fe20008000000 */
[----:B------:R-:W-:-:S04]  /*e400*/  USHF.L.U32 UR5, UR12, 0x2, URZ ;  /* 0x000000020c057899 */ /* 0x000fc800080006ff */
[----:B------:R-:W-:Y:S01]  /*e410*/  IADD3 R56, P2, PT, R56, UR9, RZ ;  /* 0x0000000938387c10 */ /* 0x000fe2000ff5e0ff */
[----:B-1----:R-:W-:Y:S01]  /*e420*/  VIADD R58, R2, UR60 ;  /* 0x0000003c023a7c36 */ /* 0x002fe20008000000 */
[----:B------:R-:W-:Y:S02]  /*e430*/  UIMAD UR60, UR12, 0xc, URZ ;  /* 0x0000000c0c3c78a4 */ /* 0x000fe4000f8e02ff */
[----:B--2---:R-:W-:Y:S02]  /*e440*/  IADD3.X R57, PT, PT, R67, UR4, RZ, P2, !PT ;  /* 0x0000000443397c10 */ /* 0x004fe400097fe4ff */
[----:B------:R-:W-:-:S03]  /*e450*/  IADD3 R58, P2, PT, R58, UR9, RZ ;  /* 0x000000093a3a7c10 */ /* 0x000fc6000ff5e0ff */
[----:B------:R0:W2:Y:S01]  /*e460*/  LDG.E.U8 R66, desc[UR20][R56.64] ;  /* 0x0000001438427981 */ /* 0x0000a2000c1e1100 */
[----:B------:R-:W-:-:S03]  /*e470*/  IADD3.X R59, PT, PT, R89, UR4, RZ, P2, !PT ;  /* 0x00000004593b7c10 */ /* 0x000fc600097fe4ff */
[----:B------:R-:W2:Y:S04]  /*e480*/  LDL.64 R88, [R1+0x530] ;  /* 0x0005300001587983 */ /* 0x000ea80000100a00 */
[----:B------:R1:W2:Y:S01]  /*e490*/  LDG.E.U8 R67, desc[UR20][R58.64] ;  /* 0x000000143a437981 */ /* 0x0002a2000c1e1100 */
[----:B0-----:R-:W-:-:S05]  /*e4a0*/  VIADD R56, R2, UR5 ;  /* 0x0000000502387c36 */ /* 0x001fca0008000000 */
[----:B------:R-:W-:Y:S01]  /*e4b0*/  IADD3 R56, P2, PT, R56, UR9, RZ ;  /* 0x0000000938387c10 */ /* 0x000fe2000ff5e0ff */
[----:B-1----:R-:W-:-:S03]  /*e4c0*/  VIADD R58, R2, UR60 ;  /* 0x0000003c023a7c36 */ /* 0x002fc60008000000 */
[----:B------:R-:W-:Y:S02]  /*e4d0*/  IADD3.X R57, PT, PT, R79, UR4, RZ, P2, !PT ;  /* 0x000000044f397c10 */ /* 0x000fe400097fe4ff */
[----:B------:R-:W2:Y:S01]  /*e4e0*/  LDL.64 R78, [R1+0x4f0] ;  /* 0x0004f000014e7983 */ /* 0x000ea20000100a00 */
[----:B------:R-:W-:-:S03]  /*e4f0*/  IADD3 R58, P2, PT, R58, UR9, RZ ;  /* 0x000000093a3a7c10 */ /* 0x000fc6000ff5e0ff */
[----:B------:R4:W2:Y:S01]  /*e500*/  LDG.E.U8 R69, desc[UR20][R56.64] ;  /* 0x0000001438457981 */ /* 0x0008a2000c1e1100 */
[----:B---3--:R-:W-:-:S03]  /*e510*/  IADD3.X R59, PT, PT, R77, UR4, RZ, P2, !PT ;  /* 0x000000044d3b7c10 */ /* 0x008fc600097fe4ff */
[----:B------:R-:W3:Y:S04]  /*e520*/  LDL.64 R76, [R1+0x4b0] ;  /* 0x0004b000014c7983 */ /* 0x000ee80000100a00 */
[----:B------:R-:W3:Y:S01]  /*e530*/  LDG.E.U8 R58, desc[UR20][R58.64] ;  /* 0x000000143a3a7981 */ /* 0x000ee2000c1e1100 */
[----:B----4-:R-:W-:-:S04]  /*e540*/  IADD3 R56, P2, PT, R74, UR9, RZ ;  /* 0x000000094a387c10 */ /* 0x010fc8000ff5e0ff */
[----:B------:R-:W-:Y:S02]  /*e550*/  IADD3.X R57, PT, PT, R75, UR4, RZ, P2, !PT ;  /* 0x000000044b397c10 */ /* 0x000fe400097fe4ff */
[----:B------:R-:W4:Y:S04]  /*e560*/  LDL.64 R74, [R1+0x470] ;  /* 0x00047000014a7983 */ /* 0x000f280000100a00 */
[----:B------:R2:W4:Y:S04]  /*e570*/  LDG.E.U8 R59, desc[UR20][R56.64] ;  /* 0x00000014383b7981 */ /* 0x000528000c1e1100 */
[----:B------:R0:W-:Y:S04]  /*e580*/  STS.U8 [R70+UR68+0x8000], R73 ;  /* 0x0080004946007988 */ /* 0x0001e80008000044 */
[----:B------:R1:W-:Y:S04]  /*e590*/  STS.U8 [R70+UR68+0x8400], R80 ;  /* 0x0084005046007988 */ /* 0x0003e80008000044 */
[----:B------:R0:W-:Y:S01]  /*e5a0*/  STS.U8 [R70+UR68+0x8800], R81 ;  /* 0x0088005146007988 */ /* 0x0001e20008000044 */
[----:B--2---:R-:W-:-:S04]  /*e5b0*/  IADD3 R56, P2, PT, R88, UR9, RZ ;  /* 0x0000000958387c10 */ /* 0x004fc8000ff5e0ff */
[----:B------:R-:W-:Y:S02]  /*e5c0*/  IADD3.X R57, PT, PT, R89, UR4, RZ, P2, !PT ;  /* 0x0000000459397c10 */ /* 0x000fe400097fe4ff */
[----:B------:R-:W2:Y:S04]  /*e5d0*/  LDL.64 R88, [R1+0x430] ;  /* 0x0004300001587983 */ /* 0x000ea80000100a00 */
[----:B0-----:R0:W2:Y:S02]  /*e5e0*/  LDG.E.U8 R73, desc[UR20][R56.64] ;  /* 0x0000001438497981 */ /* 0x0010a4000c1e1100 */
[----:B0-----:R-:W-:-:S04]  /*e5f0*/  IADD3 R56, P2, PT, R78, UR9, RZ ;  /* 0x000000094e387c10 */ /* 0x001fc8000ff5e0ff */
[----:B------:R-:W-:Y:S02]  /*e600*/  IADD3.X R57, PT, PT, R79, UR4, RZ, P2, !PT ;  /* 0x000000044f397c10 */ /* 0x000fe400097fe4ff */
[----:B------:R-:W2:Y:S04]  /*e610*/  LDL.64 R78, [R1+0x3f0] ;  /* 0x0003f000014e7983 */ /* 0x000ea80000100a00 */
[----:B-1----:R3:W2:Y:S02]  /*e620*/  LDG.E.U8 R80, desc[UR20][R56.64] ;  /* 0x0000001438507981 */ /* 0x0026a4000c1e1100 */
[----:B---3--:R-:W-:-:S04]  /*e630*/  IADD3 R56, P2, PT, R76, UR9, RZ ;  /* 0x000000094c387c10 */ /* 0x008fc8000ff5e0ff */
[----:B------:R-:W-:Y:S02]  /*e640*/  IADD3.X R57, PT, PT, R77, UR4, RZ, P2, !PT ;  /* 0x000000044d397c10 */ /* 0x000fe400097fe4ff */
[----:B------:R-:W3:Y:S04]  /*e650*/  LDL.64 R76, [R1+0x3b0] ;  /* 0x0003b000014c7983 */ /* 0x000ee80000100a00 */
[----:B------:R4:W3:Y:S02]  /*e660*/  LDG.E.U8 R81, desc[UR20][R56.64] ;  /* 0x0000001438517981 */ /* 0x0008e4000c1e1100 */
[----:B----4-:R-:W-:-:S04]  /*e670*/  IADD3 R56, P2, PT, R74, UR9, RZ ;  /* 0x000000094a387c10 */ /* 0x010fc8000ff5e0ff */
[----:B------:R-:W-:Y:S02]  /*e680*/  IADD3.X R57, PT, PT, R75, UR4, RZ, P2, !PT ;  /* 0x000000044b397c10 */ /* 0x000fe400097fe4ff */
[----:B------:R-:W4:Y:S04]  /*e690*/  LDL.64 R74, [R1+0x370] ;  /* 0x00037000014a7983 */ /* 0x000f280000100a00 */
[----:B------:R0:W-:Y:S04]  /*e6a0*/  STS.U8 [R70+UR68+0x8c00], R82 ;  /* 0x008c005246007988 */ /* 0x0001e80008000044 */
[----:B0-----:R2:W4:Y:S04]  /*e6b0*/  LDG.E.U8 R82, desc[UR20][R56.64] ;  /* 0x0000001438527981 */ /* 0x001528000c1e1100 */
        /* <DEDUP_REMOVED lines=17> */
[----:B------:R-:W4:Y:S01]  /*e7d0*/  LDL.64 R74, [R1+0x6a8] ;  /* 0x0006a800014a7983 */ /* 0x000f220000100a00 */
[----:B------:R-:W-:-:S03]  /*e7e0*/  UIMAD UR5, UR12, 0x5, URZ ;  /* 0x000000050c0578a4 */ /* 0x000fc6000f8e02ff */
[----:B------:R0:W-:Y:S04]  /*e7f0*/  STS.U8 [R70+UR68+0x9c00], R86 ;  /* 0x009c005646007988 */ /* 0x0001e80008000044 */
[----:B0-----:R0:W3:Y:S02]  /*e800*/  LDG.E.U8 R86, desc[UR20][R56.64] ;  /* 0x0000001438567981 */ /* 0x0010e4000c1e1100 */
[----:B0-----:R-:W-:Y:S01]  /*e810*/  VIADD R56, R2, UR5 ;  /* 0x0000000502387c36 */ /* 0x001fe20008000000 */
[----:B------:R-:W-:-:S04]  /*e820*/  UIMAD UR5, UR12, 0xd, URZ ;  /* 0x0000000d0c0578a4 */ /* 0x000fc8000f8e02ff */
[----:B------:R-:W-:Y:S01]  /*e830*/  IADD3 R56, P2, PT, R56, UR9, RZ ;  /* 0x0000000938387c10 */ /* 0x000fe2000ff5e0ff */
[----:B------:R0:W-:Y:S04]  /*e840*/  STS.U8 [R70+UR68+0xa000], R87 ;  /* 0x00a0005746007988 */ /* 0x0001e80008000044 */
[----:B------:R4:W-:Y:S04]  /*e850*/  STS.U8 [R70+UR68+0xa800], R54 ;  /* 0x00a8003646007988 */ /* 0x0009e80008000044 */
[----:B------:R1:W-:Y:S01]  /*e860*/  STS.U8 [R70+UR68+0xa400], R55 ;  /* 0x00a4003746007988 */ /* 0x0003e20008000044 */
[----:B--2---:R-:W-:-:S03]  /*e870*/  IADD3.X R57, PT, PT, R89, UR4, RZ, P2, !PT ;  /* 0x0000000459397c10 */ /* 0x004fc600097fe4ff */
[----:B------:R-:W2:Y:S04]  /*e880*/  LDL.64 R88, [R1+0x628] ;  /* 0x0006280001587983 */ /* 0x000ea80000100a00 */
[----:B0-----:R0:W2:Y:S02]  /*e890*/  LDG.E.U8 R87, desc[UR20][R56.64] ;  /* 0x0000001438577981 */ /* 0x0010a4000c1e1100 */
[----:B0-----:R-:W-:-:S05]  /*e8a0*/  VIADD R56, R2, UR5 ;  /* 0x0000000502387c36 */ /* 0x001fca0008000000 */
[----:B------:R-:W-:-:S04]  /*e8b0*/  IADD3 R56, P2, PT, R56, UR9, RZ ;  /* 0x0000000938387c10 */ /* 0x000fc8000ff5e0ff */
[----:B------:R-:W-:Y:S02]  /*e8c0*/  IADD3.X R57, PT, PT, R79, UR4, RZ, P2, !PT ;  /* 0x000000044f397c10 */ /* 0x000fe400097fe4ff */
[----:B------:R-:W2:Y:S04]  /*e8d0*/  LDL.64 R78, [R1+0x5e8] ;  /* 0x0005e800014e7983 */ /* 0x000ea80000100a00 */
[----:B------:R-:W2:Y:S01]  /*e8e0*/  LDG.E.U8 R56, desc[UR20][R56.64] ;  /* 0x0000001438387981 */ /* 0x000ea2000c1e1100 */
[----:B----4-:R-:W-:-:S04]  /*e8f0*/  IADD3 R54, P2, PT, R74, UR9, RZ ;  /* 0x000000094a367c10 */ /* 0x010fc8000ff5e0ff */
[----:B-1----:R-:W-:Y:S02]  /*e900*/  IADD3.X R55, PT, PT, R75, UR4, RZ, P2, !PT ;  /* 0x000000044b377c10 */ /* 0x002fe400097fe4ff */
[----:B------:R-:W4:Y:S04]  /*e910*/  LDL.64 R74, [R1+0x5a8] ;  /* 0x0005a800014a7983 */ /* 0x000f280000100a00 */
[----:B------:R3:W4:Y:S02]  /*e920*/  LDG.E.U8 R57, desc[UR20][R54.64] ;  /* 0x0000001436397981 */ /* 0x000724000c1e1100 */
[----:B---3--:R-:W-:-:S04]  /*e930*/  IADD3 R54, P2, PT, R76, UR9, RZ ;  /* 0x000000094c367c10 */ /* 0x008fc8000ff5e0ff */
[----:B------:R-:W-:Y:S02]  /*e940*/  IADD3.X R55, PT, PT, R77, UR4, RZ, P2, !PT ;  /* 0x000000044d377c10 */ /* 0x000fe400097fe4ff */
[----:B------:R-:W3:Y:S04]  /*e950*/  LDL.64 R76, [R1+0x568] ;  /* 0x00056800014c7983 */ /* 0x000ee80000100a00 */
[----:B------:R2:W-:Y:S04]  /*e960*/  STS.U8 [R70+UR68+0xb000], R52 ;  /* 0x00b0003446007988 */ /* 0x0005e80008000044 */
[----:B------:R0:W-:Y:S04]  /*e970*/  STS.U8 [R70+UR68+0xac00], R53 ;  /* 0x00ac003546007988 */ /* 0x0001e80008000044 */
[----:B------:R-:W3:Y:S04]  /*e980*/  LDG.E.U8 R54, desc[UR20][R54.64] ;  /* 0x0000001436367981 */ /* 0x000ee8000c1e1100 */
[----:B------:R4:W-:Y:S04]  /*e990*/  STS.U8 [R70+UR68+0xb800], R50 ;  /* 0x00b8003246007988 */ /* 0x0009e80008000044 */
[----:B------:R1:W-:Y:S01]  /*e9a0*/  STS.U8 [R70+UR68+0xb400], R51 ;  /* 0x00b4003346007988 */ /* 0x0003e20008000044 */
[----:B--2---:R-:W-:-:S04]  /*e9b0*/  IADD3 R52, P2, PT, R88, UR9, RZ ;  /* 0x0000000958347c10 */ /* 0x004fc8000ff5e0ff */
[----:B0-----:R-:W-:Y:S02]  /*e9c0*/  IADD3.X R53, PT, PT, R89, UR4, RZ, P2, !PT ;  /* 0x0000000459357c10 */ /* 0x001fe400097fe4ff */
[----:B------:R-:W2:Y:S04]  /*e9d0*/  LDL.64 R88, [R1+0x4e8] ;  /* 0x0004e80001587983 */ /* 0x000ea80000100a00 */
[----:B------:R0:W2:Y:S02]  /*e9e0*/  LDG.E.U8 R55, desc[UR20][R52.64] ;  /* 0x0000001434377981 */ /* 0x0000a4000c1e1100 */
[----:B0-----:R-:W-:-:S04]  /*e9f0*/  IADD3 R52, P2, PT, R78, UR9, RZ ;  /* 0x000000094e347c10 */ /* 0x001fc8000ff5e0ff */
[----:B------:R-:W-:Y:S02]  /*ea00*/  IADD3.X R53, PT, PT, R79, UR4, RZ, P2, !PT ;  /* 0x000000044f357c10 */ /* 0x000fe400097fe4ff */
[----:B------:R-:W2:Y:S04]  /*ea10*/  LDL.64 R78, [R1+0x4a8] ;  /* 0x0004a800014e7983 */ /* 0x000ea80000100a00 */
[----:B------:R-:W2:Y:S01]  /*ea20*/  LDG.E.U8 R52, desc[UR20][R52.64] ;  /* 0x0000001434347981 */ /* 0x000ea2000c1e1100 */
[----:B----4-:R-:W-:-:S04]  /*ea30*/  IADD3 R50, P2, PT, R74, UR9, RZ ;  /* 0x000000094a327c10 */ /* 0x010fc8000ff5e0ff */
[----:B-1----:R-:W-:-:S05]  /*ea40*/  IADD3.X R51, PT, PT, R75, UR4, RZ, P2, !PT ;  /* 0x000000044b337c10 */ /* 0x002fca00097fe4ff */
[----:B------:R3:W4:Y:S02]  /*ea50*/  LDG.E.U8 R53, desc[UR20][R50.64] ;  /* 0x0000001432357981 */ /* 0x000724000c1e1100 */
[----:B---3--:R-:W-:-:S04]  /*ea60*/  IADD3 R50, P2, PT, R76, UR9, RZ ;  /* 0x000000094c327c10 */ /* 0x008fc8000ff5e0ff */
[----:B------:R-:W-:Y:S02]  /*ea70*/  IADD3.X R51, PT, PT, R77, UR4, RZ, P2, !PT ;  /* 0x000000044d337c10 */ /* 0x000fe400097fe4ff */
[----:B------:R-:W3:Y:S04]  /*ea80*/  LDL.64 R76, [R1+0x468] ;  /* 0x00046800014c7983 */ /* 0x000ee80000100a00 */
[----:B------:R0:W-:Y:S01]  /*ea90*/  STS.U8 [R70+UR68+0xbc00], R49 ;  /* 0x00bc003146007988 */ /* 0x0001e20008000044 */
[----:B------:R-:W-:-:S03]  /*eaa0*/  LOP3.LUT R74, R70, 0x10, RZ, 0x3c, !PT ;  /* 0x00000010464a7812 */ /* 0x000fc600078e3cff */
[----:B0-----:R0:W4:Y:S02]  /*eab0*/  LDG.E.U8 R49, desc[UR20][R50.64] ;  /* 0x0000001432317981 */ /* 0x001124000c1e1100 */
[----:B0-----:R-:W-:-:S04]  /*eac0*/  IADD3 R50, P2, PT, R90, UR9, RZ ;  /* 0x000000095a327c10 */ /* 0x001fc8000ff5e0ff */
[----:B------:R-:W-:Y:S01]  /*ead0*/  IADD3.X R51, PT, PT, R91, UR4, RZ, P2, !PT ;  /* 0x000000045b337c10 */ /* 0x000fe200097fe4ff */
[----:B------:R0:W-:Y:S04]  /*eae0*/  STS.U8 [R74+UR68+0x8080], R60 ;  /* 0x0080803c4a007988 */ /* 0x0001e80008000044 */
[----:B------:R-:W4:Y:S04]  /*eaf0*/  LDL.64 R90, [R1+0x428] ;  /* 0x00042800015a7983 */ /* 0x000f280000100a00 */
[----:B0-----:R2:W4:Y:S04]  /*eb00*/  LDG.E.U8 R60, desc[UR20][R50.64] ;  /* 0x00000014323c7981 */ /* 0x001528000c1e1100 */
        /* <DEDUP_REMOVED lines=13> */
[----:B------:R0:W-:Y:S04]  /*ebe0*/  STS.U8 [R74+UR68+0x8c80], R36 ;  /* 0x008c80244a007988 */ /* 0x0001e80008000044 */
[----:B------:R-:W-:Y:S04]  /*ebf0*/  STS.U8 [R74+UR68+0x9080], R35 ;  /* 0x009080234a007988 */ /* 0x000fe80008000044 */
[----:B0-----:R4:W3:Y:S04]  /*ec00*/  LDG.E.U8 R36, desc[UR20][R50.64] ;  /* 0x0000001432247981 */ /* 0x0018e8000c1e1100 */
[----:B------:R2:W-:Y:S01]  /*ec10*/  STS.U8 [R74+UR68+0x9480], R34 ;  /* 0x009480224a007988 */ /* 0x0005e20008000044 */
[----:B----4-:R-:W-:-:S04]  /*ec20*/  IADD3 R50, P2, PT, R90, UR9, RZ ;  /* 0x000000095a327c10 */ /* 0x010fc8000ff5e0ff */
[----:B------:R-:W-:Y:S01]  /*ec30*/  IADD3.X R51, PT, PT, R91, UR4, RZ, P2, !PT ;  /* 0x000000045b337c10 */ /* 0x000fe200097fe4ff */
[----:B------:R-:W-:Y:S01]  /*ec40*/  UIMAD UR5, UR12, 0x6, URZ ;  /* 0x000000060c0578a4 */ /* 0x000fe2000f8e02ff */
[----:B------:R-:W-:Y:S04]  /*ec50*/  STS.U8 [R74+UR68+0x9880], R33 ;  /* 0x009880214a007988 */ /* 0x000fe80008000044 */
[----:B------:R-:W4:Y:S04]  /*ec60*/  LDG.E.U8 R50, desc[UR20][R50.64] ;  /* 0x0000001432327981 */ /* 0x000f28000c1e1100 */
[----:B------:R-:W4:Y:S01]  /*ec70*/  LDL.64 R90, [R1+0x660] ;  /* 0x00066000015a7983 */ /* 0x000f220000100a00 */
[----:B--2---:R-:W-:-:S04]  /*ec80*/  IADD3 R34, P2, PT, R88, UR9, RZ ;  /* 0x0000000958227c10 */ /* 0x004fc8000ff5e0ff */
[----:B------:R-:W-:-:S05]  /*ec90*/  IADD3.X R35, PT, PT, R89, UR4, RZ, P2, !PT ;  /* 0x0000000459237c10 */ /* 0x000fca00097fe4ff */
[----:B------:R0:W2:Y:S02]  /*eca0*/  LDG.E.U8 R51, desc[UR20][R34.64] ;  /* 0x0000001422337981 */ /* 0x0000a4000c1e1100 */
[----:B0-----:R-:W-:-:S04]  /*ecb0*/  IADD3 R34, P2, PT, R78, UR9, RZ ;  /* 0x000000094e227c10 */ /* 0x001fc8000ff5e0ff */
[----:B------:R-:W-:Y:S02]  /*ecc0*/  IADD3.X R35, PT, PT, R79, UR4, RZ, P2, !PT ;  /* 0x000000044f237c10 */ /* 0x000fe400097fe4ff */
[----:B------:R-:W2:Y:S04]  /*ecd0*/  LDL.64 R78, [R1+0x700] ;  /* 0x00070000014e7983 */ /* 0x000ea80000100a00 */
[----:B------:R3:W4:Y:S02]  /*ece0*/  LDG.E.U8 R88, desc[UR20][R34.64] ;  /* 0x0000001422587981 */ /* 0x000724000c1e1100 */
[----:B---3--:R-:W-:-:S04]  /*ecf0*/  IADD3 R34, P2, PT, R76, UR9, RZ ;  /* 0x000000094c227c10 */ /* 0x008fc8000ff5e0ff */
[----:B------:R-:W-:Y:S02]  /*ed00*/  IADD3.X R35, PT, PT, R77, UR4, RZ, P2, !PT ;  /* 0x000000044d237c10 */ /* 0x000fe400097fe4ff */
[----:B------:R-:W3:Y:S04]  /*ed10*/  LDL.64 R76, [R1+0x6a0] ;  /* 0x0006a000014c7983 */ /* 0x000ee80000100a00 */
[----:B------:R-:W-:Y:S04]  /*ed20*/  STS.U8 [R74+UR68+0x9c80], R22 ;  /* 0x009c80164a007988 */ /* 0x000fe80008000044 */
[----:B------:R0:W-:Y:S04]  /*ed30*/  STS.U8 [R74+UR68+0xa080], R32 ;  /* 0x00a080204a007988 */ /* 0x0001e80008000044 */
[----:B------:R-:W4:Y:S01]  /*ed40*/  LDG.E.U8 R34, desc[UR20][R34.64] ;  /* 0x0000001422227981 */ /* 0x000f22000c1e1100 */
[----:B0-----:R-:W-:Y:S01]  /*ed50*/  VIADD R32, R2, UR5 ;  /* 0x0000000502207c36 */ /* 0x001fe20008000000 */
[----:B------:R-:W-:-:S04]  /*ed60*/  UIMAD UR5, UR12, 0xe, URZ ;  /* 0x0000000e0c0578a4 */ /* 0x000fc8000f8e02ff */
[----:B------:R-:W-:-:S04]  /*ed70*/  IADD3 R32, P2, PT, R32, UR9, RZ ;  /* 0x0000000920207c10 */ /* 0x000fc8000ff5e0ff */
[----:B------:R-:W-:Y:S02]  /*ed80*/  IADD3.X R33, PT, PT, R93, UR4, RZ, P2, !PT ;  /* 0x000000045d217c10 */ /* 0x000fe400097fe4ff */
[----:B------:R-:W4:Y:S04]  /*ed90*/  LDL.64 R92, [R1+0x620] ;  /* 0x00062000015c7983 */ /* 0x000f280000100a00 */
[----:B------:R0:W4:Y:S02]  /*eda0*/  LDG.E.U8 R35, desc[UR20][R32.64] ;  /* 0x0000001420237981 */ /* 0x000124000c1e1100 */
[----:B0-----:R-:W-:-:S05]  /*edb0*/  VIADD R32, R2, UR5 ;  /* 0x0000000502207c36 */ /* 0x001fca0008000000 */
[----:B------:R-:W-:Y:S01]  /*edc0*/  IADD3 R32, P2, PT, R32, UR9, RZ ;  /* 0x0000000920207c10 */ /* 0x000fe2000ff5e0ff */
[----:B------:R-:W-:Y:S04]  /*edd0*/  STS.U8 [R74+UR68+0xa480], R31 ;  /* 0x00a4801f4a007988 */ /* 0x000fe80008000044 */
[----:B------:R3:W-:Y:S01]  /*ede0*/  STS.U8 [R74+UR68+0xa880], R30 ;  /* 0x00a8801e4a007988 */ /* 0x0007e20008000044 */
[----:B--2---:R-:W-:-:S03]  /*edf0*/  IADD3.X R33, PT, PT, R79, UR4, RZ, P2, !PT ;  /* 0x000000044f217c10 */ /* 0x004fc600097fe4ff */
[----:B------:R-:W2:Y:S04]  /*ee00*/  LDL.64 R78, [R1+0x5e0] ;  /* 0x0005e000014e7983 */ /* 0x000ea80000100a00 */
[----:B------:R-:W2:Y:S01]  /*ee10*/  LDG.E.U8 R32, desc[UR20][R32.64] ;  /* 0x0000001420207981 */ /* 0x000ea2000c1e1100 */
[----:B---3--:R-:W-:-:S04]  /*ee20*/  IADD3 R30, P2, PT, R76, UR9, RZ ;  /* 0x000000094c1e7c10 */ /* 0x008fc8000ff5e0ff */
[----:B------:R-:W-:Y:S02]  /*ee30*/  IADD3.X R31, PT, PT, R77, UR4, RZ, P2, !PT ;  /* 0x000000044d1f7c10 */ /* 0x000fe400097fe4ff */
[----:B------:R-:W3:Y:S04]  /*ee40*/  LDL.64 R76, [R1+0x5a0] ;  /* 0x0005a000014c7983 */ /* 0x000ee80000100a00 */
[----:B------:R4:W3:Y:S02]  /*ee50*/  LDG.E.U8 R33, desc[UR20][R30.64] ;  /* 0x000000141e217981 */ /* 0x0008e4000c1e1100 */
[----:B----4-:R-:W-:-:S04]  /*ee60*/  IADD3 R30, P2, PT, R90, UR9, RZ ;  /* 0x000000095a1e7c10 */ /* 0x010fc8000ff5e0ff */
[----:B------:R-:W-:Y:S02]  /*ee70*/  IADD3.X R31, PT, PT, R91, UR4, RZ, P2, !PT ;  /* 0x000000045b1f7c10 */ /* 0x000fe400097fe4ff */
[----:B------:R-:W4:Y:S04]  /*ee80*/  LDL.64 R90, [R1+0x560] ;  /* 0x00056000015a7983 */ /* 0x000f280000100a00 */
[----:B------:R-:W-:Y:S04]  /*ee90*/  STS.U8 [R74+UR68+0xac80], R29 ;  /* 0x00ac801d4a007988 */ /* 0x000fe80008000044 */
[----:B------:R0:W-:Y:S04]  /*eea0*/  STS.U8 [R74+UR68+0xb080], R28 ;  /* 0x00b0801c4a007988 */ /* 0x0001e80008000044 */
[----:B------:R-:W4:Y:S01]  /*eeb0*/  LDG.E.U8 R30, desc[UR20][R30.64] ;  /* 0x000000141e1e7981 */ /* 0x000f22000c1e1100 */
[----:B0-----:R-:W-:-:S04]  /*eec0*/  IADD3 R28, P2, PT, R92, UR9, RZ ;  /* 0x000000095c1c7c10 */ /* 0x001fc8000ff5e0ff */
[----:B------:R-:W-:Y:S02]  /*eed0*/  IADD3.X R29, PT, PT, R93, UR4, RZ, P2, !PT ;  /* 0x000000045d1d7c10 */ /* 0x000fe400097fe4ff */
[----:B------:R-:W4:Y:S04]  /*eee0*/  LDL.64 R92, [R1+0x520] ;  /* 0x00052000015c7983 */ /* 0x000f280000100a00 */
[----:B------:R2:W4:Y:S04]  /*eef0*/  LDG.E.U8 R31, desc[UR20][R28.64] ;  /* 0x000000141c1f7981 */ /* 0x000528000c1e1100 */
[----:B------:R-:W-:Y:S04]  /*ef00*/  STS.U8 [R74+UR68+0xb480], R27 ;  /* 0x00b4801b4a007988 */ /* 0x000fe80008000044 */
[----:B------:R3:W-:Y:S01]  /*ef10*/  STS.U8 [R74+UR68+0xb880], R26 ;  /* 0x00b8801a4a007988 */ /* 0x0007e20008000044 */
[----:B--2---:R-:W-:-:S04]  /*ef20*/  IADD3 R28, P2, PT, R78, UR9, RZ ;  /* 0x000000094e1c7c10 */ /* 0x004fc8000ff5e0ff */
[----:B------:R-:W-:Y:S02]  /*ef30*/  IADD3.X R29, PT, PT, R79, UR4, RZ, P2, !PT ;  /* 0x000000044f1d7c10 */ /* 0x000fe400097fe4ff */
        /* <DEDUP_REMOVED lines=9> */
[----:B------:R0:W4:Y:S04]  /*efd0*/  LDG.E.U8 R89, desc[UR20][R26.64] ;  /* 0x000000141a597981 */ /* 0x000128000c1e1100 */
[----:B------:R1:W-:Y:S01]  /*efe0*/  STS.U8 [R74+UR68+0xbc80], R25 ;  /* 0x00bc80194a007988 */ /* 0x0003e20008000044 */
[----:B0-----:R-:W-:-:S02]  /*eff0*/  IADD3 R26, P2, PT, R92, UR9, RZ ;  /* 0x000000095c1a7c10 */ /* 0x001fc4000ff5e0ff */
[----:B-1----:R-:W-:Y:S02]  /*f000*/  LOP3.LUT R74, R70, 0x20, RZ, 0x3c, !PT ;  /* 0x00000020464a7812 */ /* 0x002fe400078e3cff */
[----:B------:R-:W-:Y:S02]  /*f010*/  IADD3.X R27, PT, PT, R93, UR4, RZ, P2, !PT ;  /* 0x000000045d1b7c10 */ /* 0x000fe400097fe4ff */
[----:B------:R-:W4:Y:S04]  /*f020*/  LDL.64 R92, [R1+0x420] ;  /* 0x00042000015c7983 */ /* 0x000f280000100a00 */
[----:B------:R0:W-:Y:S04]  /*f030*/  STS.U8 [R74+UR68+0x8100], R63 ;  /* 0x0081003f4a007988 */ /* 0x0001e80008000044 */
[----:B0-----:R2:W4:Y:S04]  /*f040*/  LDG.E.U8 R63, desc[UR20][R26.64] ;  /* 0x000000141a3f7981 */ /* 0x001528000c1e1100 */
[----:B------:R0:W-:Y:S01]  /*f050*/  STS.U8 [R74+UR68+0x8500], R64 ;  /* 0x008500404a007988 */ /* 0x0001e20008000044 */
[----:B--2---:R-:W-:-:S04]  /*f060*/  IADD3 R26, P2, PT, R78, UR9, RZ ;  /* 0x000000094e1a7c10 */ /* 0x004fc8000ff5e0ff */
[----:B------:R-:W-:Y:S02]  /*f070*/  IADD3.X R27, PT, PT, R79, UR4, RZ, P2, !PT ;  /* 0x000000044f1b7c10 */ /* 0x000fe400097fe4ff */
[----:B------:R-:W2:Y:S04]  /*f080*/  LDL.64 R78, [R1+0x3e0] ;  /* 0x0003e000014e7983 */ /* 0x000ea80000100a00 */
[----:B0-----:R3:W2:Y:S02]  /*f090*/  LDG.E.U8 R64, desc[UR20][R26.64] ;  /* 0x000000141a407981 */ /* 0x0016a4000c1e1100 */
[----:B---3--:R-:W-:-:S04]  /*f0a0*/  IADD3 R26, P2, PT, R76, UR9, RZ ;  /* 0x000000094c1a7c10 */ /* 0x008fc8000ff5e0ff */
[----:B------:R-:W-:Y:S02]  /*f0b0*/  IADD3.X R27, PT, PT, R77, UR4, RZ, P2, !PT ;  /* 0x000000044d1b7c10 */ /* 0x000fe400097fe4ff */
[----:B------:R-:W3:Y:S04]  /*f0c0*/  LDL.64 R76, [R1+0x3a0] ;  /* 0x0003a000014c7983 */ /* 0x000ee80000100a00 */
[----:B------:R-:W-:Y:S04]  /*f0d0*/  STS.U8 [R74+UR68+0x8900], R65 ;  /* 0x008900414a007988 */ /* 0x000fe80008000044 */
[----:B------:R4:W-:Y:S01]  /*f0e0*/  STS.U8 [R74+UR68+0x8d00], R24 ;  /* 0x008d00184a007988 */ /* 0x0009e20008000044 */
[----:B------:R-:W-:-:S03]  /*f0f0*/  UIMAD UR5, UR12, 0x7, URZ ;  /* 0x000000070c0578a4 */ /* 0x000fc6000f8e02ff */
[----:B------:R-:W3:Y:S01]  /*f100*/  LDG.E.U8 R26, desc[UR20][R26.64] ;  /* 0x000000141a1a7981 */ /* 0x000ee2000c1e1100 */
[----:B----4-:R-:W-:-:S04]  /*f110*/  IADD3 R24, P2, PT, R90, UR9, RZ ;  /* 0x000000095a187c10 */ /* 0x010fc8000ff5e0ff */
[----:B------:R-:W-:Y:S02]  /*f120*/  IADD3.X R25, PT, PT, R91, UR4, RZ, P2, !PT ;  /* 0x000000045b197c10 */ /* 0x000fe400097fe4ff */
[----:B------:R-:W4:Y:S04]  /*f130*/  LDL.64 R90, [R1+0x360] ;  /* 0x00036000015a7983 */ /* 0x000f280000100a00 */
[----:B------:R0:W-:Y:S04]  /*f140*/  STS.U8 [R74+UR68+0x9100], R23 ;  /* 0x009100174a007988 */ /* 0x0001e80008000044 */
[----:B------:R-:W4:Y:S01]  /*f150*/  LDG.E.U8 R24, desc[UR20][R24.64] ;  /* 0x0000001418187981 */ /* 0x000f22000c1e1100 */
[----:B------:R-:W-:-:S04]  /*f160*/  IADD3 R22, P2, PT, R92, UR9, RZ ;  /* 0x000000095c167c10 */ /* 0x000fc8000ff5e0ff */
[----:B0-----:R-:W-:Y:S01]  /*f170*/  IADD3.X R23, PT, PT, R93, UR4, RZ, P2, !PT ;  /* 0x000000045d177c10 */ /* 0x001fe200097fe4ff */
[----:B------:R0:W-:Y:S04]  /*f180*/  STS.U8 [R74+UR68+0x9500], R5 ;  /* 0x009500054a007988 */ /* 0x0001e80008000044 */
[----:B------:R2:W4:Y:S04]  /*f190*/  LDG.E.U8 R25, desc[UR20][R22.64] ;  /* 0x0000001416197981 */ /* 0x000528000c1e1100 */
[----:B------:R-:W4:Y:S01]  /*f1a0*/  LDL.64 R92, [R1+0x698] ;  /* 0x00069800015c7983 */ /* 0x000f220000100a00 */
        /* <DEDUP_REMOVED lines=8> */
[----:B------:R4:W-:Y:S04]  /*f230*/  STS.U8 [R74+UR68+0x9d00], R20 ;  /* 0x009d00144a007988 */ /* 0x0009e80008000044 */
[----:B------:R-:W3:Y:S01]  /*f240*/  LDG.E.U8 R22, desc[UR20][R22.64] ;  /* 0x0000001416167981 */ /* 0x000ee2000c1e1100 */
[----:B----4-:R-:W-:-:S04]  /*f250*/  IADD3 R20, P2, PT, R90, UR9, RZ ;  /* 0x000000095a147c10 */ /* 0x010fc8000ff5e0ff */
[----:B------:R-:W-:Y:S02]  /*f260*/  IADD3.X R21, PT, PT, R91, UR4, RZ, P2, !PT ;  /* 0x000000045b157c10 */ /* 0x000fe400097fe4ff */
[----:B------:R-:W4:Y:S04]  /*f270*/  LDL.64 R90, [R1+0x658] ;  /* 0x00065800015a7983 */ /* 0x000f280000100a00 */
[----:B------:R0:W4:Y:S02]  /*f280*/  LDG.E.U8 R23, desc[UR20][R20.64] ;  /* 0x0000001414177981 */ /* 0x000124000c1e1100 */
[----:B0-----:R-:W-:Y:S01]  /*f290*/  VIADD R20, R2, UR5 ;  /* 0x0000000502147c36 */ /* 0x001fe20008000000 */
[----:B------:R-:W-:-:S04]  /*f2a0*/  UIMAD UR5, UR12, 0xf, URZ ;  /* 0x0000000f0c0578a4 */ /* 0x000fc8000f8e02ff */
[----:B------:R-:W-:-:S04]  /*f2b0*/  IADD3 R20, P2, PT, R20, UR9, RZ ;  /* 0x0000000914147c10 */ /* 0x000fc8000ff5e0ff */
[----:B--2---:R-:W-:Y:S02]  /*f2c0*/  IADD3.X R21, PT, PT, R79, UR4, RZ, P2, !PT ;  /* 0x000000044f157c10 */ /* 0x004fe400097fe4ff */
[----:B------:R-:W2:Y:S04]  /*f2d0*/  LDL.64 R78, [R1+0x618] ;  /* 0x00061800014e7983 */ /* 0x000ea80000100a00 */
[----:B------:R0:W2:Y:S02]  /*f2e0*/  LDG.E.U8 R27, desc[UR20][R20.64] ;  /* 0x00000014141b7981 */ /* 0x0000a4000c1e1100 */
[----:B0-----:R-:W-:-:S05]  /*f2f0*/  VIADD R20, R2, UR5 ;  /* 0x0000000502147c36 */ /* 0x001fca0008000000 */
[----:B------:R-:W-:-:S04]  /*f300*/  IADD3 R20, P2, PT, R20, UR9, RZ ;  /* 0x0000000914147c10 */ /* 0x000fc8000ff5e0ff */
[----:B---3--:R-:W-:Y:S02]  /*f310*/  IADD3.X R21, PT, PT, R77, UR4, RZ, P2, !PT ;  /* 0x000000044d157c10 */ /* 0x008fe400097fe4ff */
[----:B------:R-:W3:Y:S04]  /*f320*/  LDL.64 R76, [R1+0x5d8] ;  /* 0x0005d800014c7983 */ /* 0x000ee80000100a00 */
[----:B------:R-:W-:Y:S04]  /*f330*/  STS.U8 [R74+UR68+0xa100], R19 ;  /* 0x00a100134a007988 */ /* 0x000fe80008000044 */
[----:B------:R0:W-:Y:S04]  /*f340*/  STS.U8 [R74+UR68+0xa500], R18 ;  /* 0x00a500124a007988 */ /* 0x0001e80008000044 */
[----:B------:R-:W-:Y:S04]  /*f350*/  STS.U8 [R74+UR68+0xa900], R17 ;  /* 0x00a900114a007988 */ /* 0x000fe80008000044 */
[----:B------:R-:W3:Y:S01]  /*f360*/  LDG.E.U8 R20, desc[UR20][R20.64] ;  /* 0x0000001414147981 */ /* 0x000ee2000c1e1100 */
[----:B0-----:R-:W-:-:S03]  /*f370*/  IADD3 R18, P2, PT, R92, UR9, RZ ;  /* 0x000000095c127c10 */ /* 0x001fc6000ff5e0ff */
[----:B------:R4:W-:Y:S01]  /*f380*/  STS.U8 [R74+UR68+0xad00], R16 ;  /* 0x00ad00104a007988 */ /* 0x0009e20008000044 */
[----:B------:R-:W-:-:S03]  /*f390*/  IADD3.X R19, PT, PT, R93, UR4, RZ, P2, !PT ;  /* 0x000000045d137c10 */ /* 0x000fc600097fe4ff */
[----:B------:R-:W3:Y:S04]  /*f3a0*/  LDL.64 R92, [R1+0x598] ;  /* 0x00059800015c7983 */ /* 0x000ee80000100a00 */
[----:B------:R-:W3:Y:S01]  /*f3b0*/  LDG.E.U8 R18, desc[UR20][R18.64] ;  /* 0x0000001412127981 */ /* 0x000ee2000c1e1100 */
[----:B----4-:R-:W-:-:S04]  /*f3c0*/  IADD3 R16, P2, PT, R90, UR9, RZ ;  /* 0x000000095a107c10 */ /* 0x010fc8000ff5e0ff */
[----:B------:R-:W-:Y:S02]  /*f3d0*/  IADD3.X R17, PT, PT, R91, UR4, RZ, P2, !PT ;  /* 0x000000045b117c10 */ /* 0x000fe400097fe4ff */
[----:B------:R-:W4:Y:S04]  /*f3e0*/  LDL.64 R90, [R1+0x558] ;  /* 0x00055800015a7983 */ /* 0x000f280000100a00 */
[----:B------:R2:W4:Y:S04]  /*f3f0*/  LDG.E.U8 R19, desc[UR20][R16.64] ;  /* 0x0000001410137981 */ /* 0x000528000c1e1100 */
[----:B------:R-:W-:Y:S04]  /*f400*/  STS.U8 [R74+UR68+0xb100], R15 ;  /* 0x00b1000f4a007988 */ /* 0x000fe80008000044 */
[----:B------:R-:W-:Y:S04]  /*f410*/  STS.U8 [R74+UR68+0xb500], R14 ;  /* 0x00b5000e4a007988 */ /* 0x000fe80008000044 */
[----:B------:R-:W-:Y:S04]  /*f420*/  STS.U8 [R74+UR68+0xb900], R13 ;  /* 0x00b9000d4a007988 */ /* 0x000fe80008000044 */
[----:B------:R0:W-:Y:S04]  /*f430*/  STS.U8 [R74+UR68+0xbd00], R12 ;  /* 0x00bd000c4a007988 */ /* 0x0001e80008000044 */
[----:B0-----:R-:W4:Y:S01]  /*f440*/  LDL.64 R74, [R1+0x498] ;  /* 0x00049800014a7983 */ /* 0x001f220000100a00 */
        /* <DEDUP_REMOVED lines=8> */
[----:B0-----:R-:W-:-:S04]  /*f4d0*/  IADD3 R14, P2, PT, R92, UR9, RZ ;  /* 0x000000095c0e7c10 */ /* 0x001fc8000ff5e0ff */
[----:B------:R-:W-:Y:S02]  /*f4e0*/  IADD3.X R15, PT, PT, R93, UR4, RZ, P2, !PT ;  /* 0x000000045d0f7c10 */ /* 0x000fe400097fe4ff */
[----:B------:R-:W3:Y:S04]  /*f4f0*/  LDL.64 R92, [R1+0x458] ;  /* 0x00045800015c7983 */ /* 0x000ee80000100a00 */
[----:B------:R-:W3:Y:S01]  /*f500*/  LDG.E.U8 R14, desc[UR20][R14.64] ;  /* 0x000000140e0e7981 */ /* 0x000ee2000c1e1100 */
[----:B----4-:R-:W-:-:S04]  /*f510*/  IADD3 R12, P2, PT, R90, UR9, RZ ;  /* 0x000000095a0c7c10 */ /* 0x010fc8000ff5e0ff */
[----:B------:R-:W-:Y:S02]  /*f520*/  IADD3.X R13, PT, PT, R91, UR4, RZ, P2, !PT ;  /* 0x000000045b0d7c10 */ /* 0x000fe400097fe4ff */
[----:B------:R-:W-:Y:S01]  /*f530*/  LOP3.LUT R21, R70, 0x30, RZ, 0x3c, !PT ;  /* 0x0000003046157812 */ /* 0x000fe200078e3cff */
[----:B------:R-:W4:Y:S04]  /*f540*/  LDL.64 R90, [R1+0x418] ;  /* 0x00041800015a7983 */ /* 0x000f280000100a00 */
[----:B------:R2:W4:Y:S04]  /*f550*/  LDG.E.U8 R15, desc[UR20][R12.64] ;  /* 0x000000140c0f7981 */ /* 0x000528000c1e1100 */
        /* <DEDUP_REMOVED lines=8> */
[----:B------:R0:W3:Y:S02]  /*f5e0*/  LDG.E.U8 R65, desc[UR20][R12.64] ;  /* 0x000000140c417981 */ /* 0x0000e4000c1e1100 */
[----:B0-----:R-:W-:-:S04]  /*f5f0*/  IADD3 R12, P2, PT, R74, UR9, RZ ;  /* 0x000000094a0c7c10 */ /* 0x001fc8000ff5e0ff */
[----:B------:R-:W-:Y:S02]  /*f600*/  IADD3.X R13, PT, PT, R75, UR4, RZ, P2, !PT ;  /* 0x000000044b0d7c10 */ /* 0x000fe400097fe4ff */
[----:B------:R-:W3:Y:S01]  /*f610*/  LDL.64 R74, [R1+0x358] ;  /* 0x00035800014a7983 */ /* 0x000ee20000100a00 */
[----:B------:R-:W-:-:S03]  /*f620*/  LOP3.LUT R66, R70, 0x30, RZ, 0x3c, !PT ;  /* 0x0000003046427812 */ /* 0x000fc600078e3cff */
[----:B------:R-:W3:Y:S04]  /*f630*/  LDG.E.U8 R12, desc[UR20][R12.64] ;  /* 0x000000140c0c7981 */ /* 0x000ee8000c1e1100 */
[----:B------:R-:W-:Y:S04]  /*f640*/  STS.U8 [R66+UR68+0x8580], R67 ;  /* 0x0085804342007988 */ /* 0x000fe80008000044 */
[----:B------:R-:W-:Y:S04]  /*f650*/  STS.U8 [R66+UR68+0x8980], R11 ;  /* 0x0089800b42007988 */ /* 0x000fe80008000044 */
[----:B------:R0:W-:Y:S02]  /*f660*/  STS.U8 [R66+UR68+0x8d80], R10 ;  /* 0x008d800a42007988 */ /* 0x0001e40008000044 */
[----:B0-----:R-:W-:-:S04]  /*f670*/  IADD3 R10, P2, PT, R92, UR9, RZ ;  /* 0x000000095c0a7c10 */ /* 0x001fc8000ff5e0ff */
[----:B------:R-:W-:Y:S01]  /*f680*/  IADD3.X R11, PT, PT, R93, UR4, RZ, P2, !PT ;  /* 0x000000045d0b7c10 */ /* 0x000fe200097fe4ff */
[----:B------:R-:W-:Y:S04]  /*f690*/  STS.U8 [R66+UR68+0x9180], R9 ;  /* 0x0091800942007988 */ /* 0x000fe80008000044 */
[----:B------:R4:W3:Y:S04]  /*f6a0*/  LDG.E.U8 R13, desc[UR20][R10.64] ;  /* 0x000000140a0d7981 */ /* 0x0008e8000c1e1100 */
[----:B------:R2:W-:Y:S04]  /*f6b0*/  STS.U8 [R66+UR68+0x9580], R8 ;  /* 0x0095800842007988 */ /* 0x0005e80008000044 */
[----:B------:R-:W5:Y:S01]  /*f6c0*/  LDL.LU.64 R92, [R1+0x900] ;  /* 0x00090000015c7983 */ /* 0x000f620000300a00 */
[----:B----4-:R-:W-:-:S04]  /*f6d0*/  IADD3 R10, P2, PT, R90, UR9, RZ ;  /* 0x000000095a0a7c10 */ /* 0x010fc8000ff5e0ff */
[----:B------:R-:W-:Y:S01]  /*f6e0*/  IADD3.X R11, PT, PT, R91, UR4, RZ, P2, !PT ;  /* 0x000000045b0b7c10 */ /* 0x000fe200097fe4ff */
[----:B------:R-:W-:Y:S04]  /*f6f0*/  STS.U8 [R66+UR68+0x9980], R7 ;  /* 0x0099800742007988 */ /* 0x000fe80008000044 */
[----:B------:R-:W4:Y:S04]  /*f700*/  LDG.E.U8 R10, desc[UR20][R10.64] ;  /* 0x000000140a0a7981 */ /* 0x000f28000c1e1100 */
[----:B------:R0:W-:Y:S04]  /*f710*/  STS.U8 [R66+UR68+0x9d80], R6 ;  /* 0x009d800642007988 */ /* 0x0001e80008000044 */
[----:B------:R-:W5:Y:S01]  /*f720*/  LDL.LU.64 R90, [R1+0x8f8] ;  /* 0x0008f800015a7983 */ /* 0x000f620000300a00 */
[----:B--2---:R-:W-:-:S04]  /*f730*/  IADD3 R8, P2, PT, R78, UR9, RZ ;  /* 0x000000094e087c10 */ /* 0x004fc8000ff5e0ff */
[----:B------:R-:W-:Y:S02]  /*f740*/  IADD3.X R9, PT, PT, R79, UR4, RZ, P2, !PT ;  /* 0x000000044f097c10 */ /* 0x000fe400097fe4ff */
[----:B------:R-:W5:Y:S04]  /*f750*/  LDL.LU.64 R78, [R1+0x8f0] ;  /* 0x0008f000014e7983 */ /* 0x000f680000300a00 */
[----:B------:R3:W2:Y:S02]  /*f760*/  LDG.E.U8 R11, desc[UR20][R8.64] ;  /* 0x00000014080b7981 */ /* 0x0006a4000c1e1100 */
[----:B---3--:R-:W-:-:S04]  /*f770*/  IADD3 R8, P2, PT, R76, UR9, RZ ;  /* 0x000000094c087c10 */ /* 0x008fc8000ff5e0ff */
[----:B------:R-:W-:Y:S02]  /*f780*/  IADD3.X R9, PT, PT, R77, UR4, RZ, P2, !PT ;  /* 0x000000044d097c10 */ /* 0x000fe400097fe4ff */
[----:B------:R-:W5:Y:S04]  /*f790*/  LDL.LU.64 R76, [R1+0x8e8] ;  /* 0x0008e800014c7983 */ /* 0x000f680000300a00 */
[----:B------:R1:W3:Y:S01]  /*f7a0*/  LDG.E.U8 R8, desc[UR20][R8.64] ;  /* 0x0000001408087981 */ /* 0x0002e2000c1e1100 */
[----:B0-----:R-:W-:-:S04]  /*f7b0*/  IADD3 R6, P2, PT, R74, UR9, RZ ;  /* 0x000000094a067c10 */ /* 0x001fc8000ff5e0ff */
[----:B------:R-:W-:Y:S02]  /*f7c0*/  IADD3.X R7, PT, PT, R75, UR4, RZ, P2, !PT ;  /* 0x000000044b077c10 */ /* 0x000fe400097fe4ff */
[----:B------:R-:W5:Y:S04]  /*f7d0*/  LDL.LU.64 R74, [R1+0x8e0] ;  /* 0x0008e000014a7983 */ /* 0x000f680000300a00 */
[----:B------:R0:W3:Y:S01]  /*f7e0*/  LDG.E.U8 R6, desc[UR20][R6.64] ;  /* 0x0000001406067981 */ /* 0x0000e2000c1e1100 */
[----:B------:R-:W-:-:S03]  /*f7f0*/  LOP3.LUT R67, R70, 0x40, RZ, 0x3c, !PT ;  /* 0x0000004046437812 */ /* 0x000fc600078e3cff */
[----:B------:R0:W-:Y:S04]  /*f800*/  STS.U8 [R66+UR68+0xa180], R4 ;  /* 0x00a1800442007988 */ /* 0x0001e80008000044 */
        /* <DEDUP_REMOVED lines=8> */
[----:B------:R1:W-:Y:S01]  /*f890*/  STS.U8 [R67+UR68+0x8600], R58 ;  /* 0x0086003a43007988 */ /* 0x0003e20008000044 */
[----:B0-----:R-:W0:Y:S03]  /*f8a0*/  S2R R4, SR_TID.X ;  /* 0x0000000000047919 */ /* 0x001e260000002100 */
[----:B------:R0:W-:Y:S04]  /*f8b0*/  STS.U8 [R67+UR68+0x8a00], R41 ;  /* 0x008a002943007988 */ /* 0x0001e80008000044 */
[----:B------:R0:W-:Y:S04]  /*f8c0*/  STS.U8 [R67+UR68+0x8e00], R40 ;  /* 0x008e002843007988 */ /* 0x0001e80008000044 */
[----:B------:R0:W-:Y:S04]  /*f8d0*/  STS.U8 [R67+UR68+0x9200], R39 ;  /* 0x0092002743007988 */ /* 0x0001e80008000044 */
[----:B------:R0:W-:Y:S04]  /*f8e0*/  STS.U8 [R67+UR68+0x9600], R38 ;  /* 0x0096002643007988 */ /* 0x0001e80008000044 */
[----:B------:R0:W-:Y:S04]  /*f8f0*/  STS.U8 [R67+UR68+0x9a00], R37 ;  /* 0x009a002543007988 */ /* 0x0001e80008000044 */
[----:B------:R0:W-:Y:S01]  /*f900*/  STS.U8 [R67+UR68+0x9e00], R59 ;  /* 0x009e003b43007988 */ /* 0x0001e20008000044 */
[----:B-1----:R-:W-:-:S03]  /*f910*/  LOP3.LUT R66, R70, 0x50, RZ, 0x3c, !PT ;  /* 0x0000005046427812 */ /* 0x002fc600078e3cff */
        /* <DEDUP_REMOVED lines=16> */
[----:B------:R-:W-:-:S03]  /*fa20*/  LOP3.LUT R9, R70, 0x60, RZ, 0x3c, !PT ;  /* 0x0000006046097812 */ /* 0x000fc600078e3cff */
[----:B------:R1:W-:Y:S04]  /*fa30*/  STS.U8 [R66+UR68+0xa280], R60 ;  /* 0x00a2803c42007988 */ /* 0x0003e80008000044 */
[----:B------:R1:W-:Y:S04]  /*fa40*/  STS.U8 [R66+UR68+0xa680], R61 ;  /* 0x00a6803d42007988 */ /* 0x0003e80008000044 */
[----:B------:R1:W-:Y:S04]  /*fa50*/  STS.U8 [R66+UR68+0xaa80], R62 ;  /* 0x00aa803e42007988 */ /* 0x0003e80008000044 */
[----:B------:R1:W-:Y:S04]  /*fa60*/  STS.U8 [R66+UR68+0xae80], R36 ;  /* 0x00ae802442007988 */ /* 0x0003e80008000044 */
[----:B------:R1:W-:Y:S04]  /*fa70*/  STS.U8 [R66+UR68+0xb280], R50 ;  /* 0x00b2803242007988 */ /* 0x0003e80008000044 */
[----:B------:R1:W-:Y:S01]  /*fa80*/  STS.U8 [R66+UR68+0xb680], R51 ;  /* 0x00b6803342007988 */ /* 0x0003e20008000044 */
[----:B0-----:R-:W-:-:S03]  /*fa90*/  LOP3.LUT R7, R4, 0x7f, RZ, 0xc0, !PT ;  /* 0x0000007f04077812 */ /* 0x001fc600078ec0ff */
[----:B------:R1:W-:Y:S01]  /*faa0*/  STS.U8 [R66+UR68+0xba80], R88 ;  /* 0x00ba805842007988 */ /* 0x0003e20008000044 */
[----:B------:R-:W-:-:S03]  /*fab0*/  IMAD.U32 R4, RZ, RZ, UR18 ;  /* 0x00000012ff047e24 */ /* 0x000fc6000f8e00ff */
[----:B------:R1:W-:Y:S04]  /*fac0*/  STS.U8 [R66+UR68+0xbe80], R34 ;  /* 0x00be802242007988 */ /* 0x0003e80008000044 */
[----:B------:R1:W-:Y:S01]  /*fad0*/  STS.U8 [R9+UR68+0x8300], R35 ;  /* 0x0083002309007988 */ /* 0x0003e20008000044 */
[----:B------:R-:W-:-:S03]  /*fae0*/  UMOV UR4, 0x1 ;  /* 0x0000000100047882 */ /* 0x000fc60000000000 */
[----:B------:R1:W-:Y:S04]  /*faf0*/  STS.U8 [R9+UR68+0x8700], R32 ;  /* 0x0087002009007988 */ /* 0x0003e80008000044 */
[----:B------:R1:W-:Y:S01]  /*fb00*/  STS.U8 [R9+UR68+0x8b00], R33 ;  /* 0x008b002109007988 */ /* 0x0003e20008000044 */
[----:B------:R-:W-:-:S03]  /*fb10*/  IMAD R4, R4, 0x80, R7 ;  /* 0x0000008004047824 */ /* 0x000fc600078e0207 */
[----:B------:R1:W-:Y:S01]  /*fb20*/  STS.U8 [R9+UR68+0x8f00], R30 ;  /* 0x008f001e09007988 */ /* 0x0003e20008000044 */
[----:B------:R-:W-:-:S04]  /*fb30*/  @!UP1 UIADD3 UR4, UPT, UPT, -UR4, 0x100000, URZ ;  /* 0x0010000004049890 */ /* 0x000fc8000fffe1ff */
[----:B------:R-:W-:Y:S02]  /*fb40*/  @!UP1 USHF.L.U32 UR5, UR4, 0xb, URZ ;  /* 0x0000000b04059899 */ /* 0x000fe400080006ff */
[----:B------:R-:W-:Y:S01]  /*fb50*/  @!UP1 USHF.L.U32 UR4, UR4, 0x1, URZ ;  /* 0x0000000104049899 */ /* 0x000fe200080006ff */
[----:B------:R1:W-:Y:S04]  /*fb60*/  STS.U8 [R9+UR68+0x9300], R31 ;  /* 0x0093001f09007988 */ /* 0x0003e80008000044 */
[----:B------:R1:W-:Y:S04]  /*fb70*/  STS.U8 [R9+UR68+0x9700], R28 ;  /* 0x0097001c09007988 */ /* 0x0003e80008000044 */
[----:B------:R1:W-:Y:S04]  /*fb80*/  STS.U8 [R9+UR68+0x9b00], R29 ;  /* 0x009b001d09007988 */ /* 0x0003e80008000044 */
[----:B------:R1:W-:Y:S01]  /*fb90*/  STS.U8 [R9+UR68+0x9f00], R89 ;  /* 0x009f005909007988 */ /* 0x0003e20008000044 */
[----:B------:R-:W-:-:S03]  /*fba0*/  LOP3.LUT R4, R4, 0x70, RZ, 0x3c, !PT ;  /* 0x0000007004047812 */ /* 0x000fc600078e3cff */
[----:B------:R1:W-:Y:S04]  /*fbb0*/  STS.U8 [R9+UR68+0xa300], R63 ;  /* 0x00a3003f09007988 */ /* 0x0003e80008000044 */
[----:B------:R1:W-:Y:S01]  /*fbc0*/  STS.U8 [R9+UR68+0xa700], R64 ;  /* 0x00a7004009007988 */ /* 0x0003e20008000044 */
[----:B------:R-:W-:-:S03]  /*fbd0*/  VOTEU.ALL UP2, P1 ;  /* 0x0000000000ff7886 */ /* 0x000fc60000840000 */
        /* <DEDUP_REMOVED lines=18> */
[----:B----4-:R1:W-:Y:S04]  /*fd00*/  STS.U8 [R4+UR68+0xb380], R10 ;  /* 0x00b3800a04007988 */ /* 0x0103e80008000044 */
[----:B--2---:R1:W-:Y:S04]  /*fd10*/  STS.U8 [R4+UR68+0xb780], R11 ;  /* 0x00b7800b04007988 */ /* 0x0043e80008000044 */
[----:B---3--:R1:W-:Y:S04]  /*fd20*/  STS.U8 [R4+UR68+0xbb80], R8 ;  /* 0x00bb800804007988 */ /* 0x0083e80008000044 */
[----:B------:R1:W-:Y:S01]  /*fd30*/  STS.U8 [R4+UR68+0xbf80], R6 ;  /* 0x00bf800604007988 */ /* 0x0003e20008000044 */
[----:B------:R0:W-:Y:S06]  /*fd40*/  MEMBAR.ALL.CTA ;  /* 0x0000000000007992 */ /* 0x0001ec0000008000 */
[----:B0-----:R-:W-:Y:S04]  /*fd50*/  FENCE.VIEW.ASYNC.S ;  /* 0x00000000000073c6 */ /* 0x001fe80000000000 */
[----:B------:R-:W0:Y:S02]  /*fd60*/  FENCE.VIEW.ASYNC.S ;  /* 0x00000000000073c6 */ /* 0x000e240000000000 */
[----:B0-----:R1:W0:Y:S02]  /*fd70*/  @!UP2 SYNCS.EXCH.64 URZ, [UR68+0x1e010], UR4 ;  /* 0x01e0100444ffa5b2 */ /* 0x0012240008000100 */
[----:B0-----:R-:W-:Y:S06]  /*fd80*/  BAR.SYNC.DEFER_BLOCKING 0x0 ;  /* 0x0000000000007b1d */ /* 0x001fec0000010000 */
[----:B-1----:R-:W-:Y:S05]  /*fd90*/  BRA.U UP3, `(.L_x_12) ;  /* 0x00000001036c7547 */ /* 0x002fea000b800000 */
[----:B------:R-:W-:Y:S01]  /*fda0*/  UIADD3 UR4, UPT, UPT, UR68, 0x1e010, URZ ;  /* 0x0001e01044047890 */ /* 0x000fe2000fffe0ff */
[----:B------:R-:W-:Y:S01]  /*fdb0*/  UMOV UR60, UR8 ;  /* 0x00000008003c7c82 */ /* 0x000fe20008000000 */
[----:B------:R-:W-:Y:S01]  /*fdc0*/  UMOV UR61, 0x80004020 ;  /* 0x80004020003d7882 */ /* 0x000fe20000000000 */
[----:B------:R-:W-:Y:S01]  /*fdd0*/  UMOV UR74, 0x0 ;  /* 0x00000000004a7882 */ /* 0x000fe20000000000 */
[----:B------:R-:W-:Y:S01]  /*fde0*/  UMOV UR75, 0x4208010 ;  /* 0x04208010004b7882 */ /* 0x000fe20000000000 */
[----:B------:R-:W-:Y:S01]  /*fdf0*/  UMOV UR62, UR11 ;  /* 0x0000000b003e7c82 */ /* 0x000fe20008000000 */
[----:B------:R-:W-:Y:S01]  /*fe00*/  UMOV UR63, 0x40004040 ;  /* 0x40004040003f7882 */ /* 0x000fe20000000000 */
[----:B------:R-:W-:Y:S01]  /*fe10*/  UMOV UR76, 0x0 ;  /* 0x00000000004c7882 */ /* 0x000fe20000000000 */
[----:B------:R-:W-:Y:S01]  /*fe20*/  UMOV UR77, 0x4208010 ;  /* 0x04208010004d7882 */ /* 0x000fe20000000000 */
[----:B------:R0:W-:Y:S01]  /*fe30*/  UTCQMMA gdesc[UR60], gdesc[UR62], tmem[UR64], tmem[UR74], idesc[UR75], !UPT ;  /* 0x00ff4a3e3c0075ea */ /* 0x0001e2000f800340 */
[----:B------:R-:W-:Y:S01]  /*fe40*/  UMOV UR5, URZ ;  /* 0x000000ff00057c82 */ /* 0x000fe20008000000 */
[----:B------:R1:W-:Y:S01]  /*fe50*/  UTCQMMA gdesc[UR24], gdesc[UR22], tmem[UR64], tmem[UR76], idesc[UR77], UPT ;  /* 0x00ff4c16180075ea */ /* 0x0003e2000b800340 */
[----:B0-----:R-:W-:Y:S01]  /*fe60*/  UMOV UR60, 0x0 ;  /* 0x00000000003c7882 */ /* 0x001fe20000000000 */
[----:B------:R-:W-:Y:S01]  /*fe70*/  UMOV UR61, 0x4208010 ;  /* 0x04208010003d7882 */ /* 0x000fe20000000000 */
[----:B-1----:R-:W-:Y:S01]  /*fe80*/  UMOV UR76, UR4 ;  /* 0x00000004004c7c82 */ /* 0x002fe20008000000 */
        /* <DEDUP_REMOVED lines=8> */
[----:B------:R0:W-:Y:S01]  /*ff10*/  UTCQMMA gdesc[UR38], gdesc[UR52], tmem[UR64], tmem[UR60], idesc[UR61], UPT ;  /* 0x00ff3c34260075ea */ /* 0x0001e2000b800340 */
[----:B------:R0:W-:Y:S01]  /*ff20*/  UTCQMMA gdesc[UR40], gdesc[UR54], tmem[UR64], tmem[UR4], idesc[UR5], UPT ;  /* 0x00ff0436280075ea */ /* 0x0001e2000b800340 */
[----:B------:R0:W-:Y:S01]  /*ff30*/  UTCBAR [UR76], URZ ;  /* 0x000000ff4c0073e9 */ /* 0x0001e200080000ff */
[----:B------:R-:W-:Y:S01]  /*ff40*/  NOP ;  /* 0x0000000000007918 */ /* 0x000fe20000000000 */
.L_x_12:
[----:B------:R-:W1:Y:S02]  /*ff50*/  SYNCS.PHASECHK.TRANS64.TRYWAIT P2, [UR68+0x1e010], RZ ;  /* 0x01e010ffff0075a7 */ /* 0x000e640008041144 */
[----:B-1----:R-:W-:Y:S05]  /*ff60*/  @!P2 BRA `(.L_x_13) ;  /* 0x0000007c00bca947 */ /* 0x002fea0003800000 */
.L_x_22:
[----:B------:R-:W2:Y:S04]  /*ff70*/  LDL R51, [R1+0x6d0] ;  /* 0x0006d00001337983 */ /* 0x000ea80000100800 */
[----:B------:R1:W3:Y:S01]  /*ff80*/  LDL R43, [R1+0x6c4] ;  /* 0x0006c400012b7983 */ /* 0x0002e20000100800 */
[----:B------:R-:W-:Y:S06]  /*ff90*/  BAR.SYNC.DEFER_BLOCKING 0x0 ;  /* 0x0000000000007b1d */ /* 0x000fec0000010000 */
[----:B------:R-:W-:Y:S01]  /*ffa0*/  LDTM.16dp32bit_t0_t15.x32 R4, tmem[UR19] ;  /* 0x00000013000479ee */ /* 0x000fe20008a80000 */
[----:B------:R-:W4:Y:S01]  /*ffb0*/  LDTM.16dp32bit_t16_t31.x32 R4, tmem[UR19+0x20] ;  /* 0x00002013000479ee */ /* 0x000f220008aa0000 */
[----:B------:R-:W-:-:S04]  /*ffc0*/  VIADD R36, R72, UR73 ;  /* 0x0000004948247c36 */ /* 0x000fc80008000000 */
[----:B------:R-:W-:-:S05]  /*ffd0*/  VIADD R37, R36, 0x80 ;  /* 0x0000008024257836 */ /* 0x000fca0000000000 */
[-C--:B------:R-:W-:Y:S01]  /*ffe0*/  ISETP.GE.AND P2, PT, R71, R37.reuse, PT ;  /* 0x000000254700720c */ /* 0x080fe20003f46270 */
[C---:B------:R-:W-:Y:S02]  /*fff0*/  VIADD R38, R36.reuse, 0x83 ;  /* 0x0000008324267836 */ /* 0x040fe40000000000 */
[----:B------:R-:W-:Y:S01]  /*10000*/  VIADD R39, R36, 0x82 ;  /* 0x0000008224277836 */ /* 0x000fe20000000000 */
[----:B------:R-:W0:Y:S01]  /*10010*/  S2R R42, SR_TID.X ;  /* 0x00000000002a7919 */ /* 0x000e220000002100 */
[----:B------:R-:W2:Y:S01]  /*10020*/  @!P1 SYNCS.CCTL.IV [UR68+0x1e010] ;  /* 0x01e01000ff0099b1 */ /* 0x000ea20008000044 */
[----:B----4-:R-:W-:Y:S01]  /*10030*/  FMUL R4, R4, UR13 ;  /* 0x0000000d04047c20 */ /* 0x010fe20008400000 */
[----:B------:R-:W-:Y:S01]  /*10040*/  FMUL R5, R5, UR13 ;  /* 0x0000000d05057c20 */ /* 0x000fe20008400000 */
[----:B------:R-:W-:Y:S01]  /*10050*/  FMUL R7, R7, UR13 ;  /* 0x0000000d07077c20 */ /* 0x000fe20008400000 */
[----:B------:R-:W-:Y:S01]  /*10060*/  ISETP.GE.AND P3, PT, R71, R38, PT ;  /* 0x000000264700720c */ /* 0x000fe20003f66270 */
[----:B------:R-:W-:Y:S01]  /*10070*/  FMUL R6, R6, UR13 ;  /* 0x0000000d06067c20 */ /* 0x000fe20008400000 */
[----:B------:R-:W-:Y:S01]  /*10080*/  FSEL R4, R4, -INF , P2 ;  /* 0xff80000004047808 */ /* 0x000fe20001000000 */
[----:B------:R-:W-:Y:S01]  /*10090*/  FMUL R9, R9, UR13 ;  /* 0x0000000d09097c20 */ /* 0x000fe20008400000 */
[C---:B------:R-:W-:Y:S01]  /*100a0*/  ISETP.GT.AND P2, PT, R71.reuse, R37, PT ;  /* 0x000000254700720c */ /* 0x040fe20003f44270 */
[----:B------:R-:W-:Y:S01]  /*100b0*/  VIADD R37, R36, 0x84 ;  /* 0x0000008424257836 */ /* 0x000fe20000000000 */
[----:B------:R-:W-:Y:S01]  /*100c0*/  ISETP.GE.AND P6, PT, R71, R39, PT ;  /* 0x000000274700720c */ /* 0x000fe20003fc6270 */
[----:B------:R-:W-:Y:S01]  /*100d0*/  FMUL R8, R8, UR13 ;  /* 0x0000000d08087c20 */ /* 0x000fe20008400000 */
[----:B------:R-:W-:Y:S01]  /*100e0*/  FSEL R5, R5, -INF , P2 ;  /* 0xff80000005057808 */ /* 0x000fe20001000000 */
[----:B------:R-:W-:Y:S01]  /*100f0*/  FMUL R11, R11, UR13 ;  /* 0x0000000d0b0b7c20 */ /* 0x000fe20008400000 */
[----:B------:R-:W-:Y:S01]  /*10100*/  ISETP.GE.AND P2, PT, R71, R37, PT ;  /* 0x000000254700720c */ /* 0x000fe20003f46270 */
[----:B------:R-:W-:-:S02]  /*10110*/  VIADD R37, R36, 0x86 ;  /* 0x0000008624257836 */ /* 0x000fc40000000000 */
[----:B------:R-:W-:Y:S01]  /*10120*/  FMUL R10, R10, UR13 ;  /* 0x0000000d0a0a7c20 */ /* 0x000fe20008400000 */
[----:B------:R-:W-:Y:S01]  /*10130*/  VIADD R38, R36, 0x85 ;  /* 0x0000008524267836 */ /* 0x000fe20000000000 */
[----:B------:R-:W-:Y:S01]  /*10140*/  FSEL R7, R7, -INF , P3 ;  /* 0xff80000007077808 */ /* 0x000fe20001800000 */
[----:B------:R-:W-:Y:S01]  /*10150*/  FMUL R13, R13, UR13 ;  /* 0x0000000d0d0d7c20 */ /* 0x000fe20008400000 */
[----:B------:R-:W-:Y:S01]  /*10160*/  FSEL R6, R6, -INF , P6 ;  /* 0xff80000006067808 */ /* 0x000fe20003000000 */
[----:B------:R-:W-:Y:S01]  /*10170*/  FMUL R12, R12, UR13 ;  /* 0x0000000d0c0c7c20 */ /* 0x000fe20008400000 */
[C---:B------:R-:W-:Y:S01]  /*10180*/  ISETP.GE.AND P3, PT, R71.reuse, R37, PT ;  /* 0x000000254700720c */ /* 0x040fe20003f66270 */
[C---:B------:R-:W-:Y:S01]  /*10190*/  VIADD R37, R36.reuse, 0x88 ;  /* 0x0000008824257836 */ /* 0x040fe20000000000 */
[----:B------:R-:W-:Y:S01]  /*101a0*/  ISETP.GE.AND P6, PT, R71, R38, PT ;  /* 0x000000264700720c */ /* 0x000fe20003fc6270 */
        /* <DEDUP_REMOVED lines=12> */
[----:B------:R-:W-:Y:S01]  /*10270*/  UIADD3 UR73, UPT, UPT, UR73, 0x80, URZ ;  /* 0x0000008049497890 */ /* 0x000fe2000fffe0ff */
        /* <DEDUP_REMOVED lines=11> */
[----:B------:R-:W-:-:S02]  /*10330*/  VIADD R38, R36, 0x8d ;  /* 0x0000008d24267836 */ /* 0x000fc40000000000 */
[----:B------:R-:W-:Y:S01]  /*10340*/  FMUL R21, R21, UR13 ;  /* 0x0000000d15157c20 */ /* 0x000fe20008400000 */
[----:B------:R-:W-:Y:S01]  /*10350*/  VIADD R36, R36, 0x8f ;  /* 0x0000008f24247836 */ /* 0x000fe20000000000 */
[----:B------:R-:W-:Y:S01]  /*10360*/  FSEL R15, R15, -INF , P6 ;  /* 0xff8000000f0f7808 */ /* 0x000fe20003000000 */
[----:B------:R-:W-:Y:S01]  /*10370*/  FMUL R23, R23, UR13 ;  /* 0x0000000d17177c20 */ /* 0x000fe20008400000 */
[C---:B------:R-:W-:Y:S01]  /*10380*/  ISETP.GE.AND P6, PT, R71.reuse, R37, PT ;  /* 0x000000254700720c */ /* 0x040fe20003fc6270 */
[----:B------:R-:W-:Y:S01]  /*10390*/  VIADD R37, R72, 0x1f ;  /* 0x0000001f48257836 */ /* 0x000fe20000000000 */
[----:B------:R-:W-:Y:S01]  /*103a0*/  FSEL R14, R14, -INF , P2 ;  /* 0xff8000000e0e7808 */ /* 0x000fe20001000000 */
[----:B------:R-:W-:Y:S01]  /*103b0*/  VIADD R39, R72, 0x11 ;  /* 0x0000001148277836 */ /* 0x000fe20000000000 */
[----:B------:R-:W-:Y:S01]  /*103c0*/  ISETP.GE.AND P2, PT, R71, R38, PT ;  /* 0x000000264700720c */ /* 0x000fe20003f46270 */
[----:B------:R-:W-:Y:S01]  /*103d0*/  FMUL R38, R17, UR13 ;  /* 0x0000000d11267c20 */ /* 0x000fe20008400000 */
[----:B------:R-:W-:Y:S01]  /*103e0*/  FSEL R16, R16, -INF , P3 ;  /* 0xff80000010107808 */ /* 0x000fe20001800000 */
[----:B------:R-:W-:Y:S01]  /*103f0*/  FMUL R24, R24, UR13 ;  /* 0x0000000d18187c20 */ /* 0x000fe20008400000 */
[----:B------:R-:W-:Y:S01]  /*10400*/  ISETP.GE.AND P3, PT, R71, R36, PT ;  /* 0x000000244700720c */ /* 0x000fe20003f66270 */
[----:B------:R-:W-:Y:S01]  /*10410*/  VIADD R36, R72, 0x10 ;  /* 0x0000001048247836 */ /* 0x000fe20000000000 */
[----:B------:R-:W-:Y:S01]  /*10420*/  LOP3.LUT R37, R37, UR73, RZ, 0xfc, !PT ;  /* 0x0000004925257c12 */ /* 0x000fe2000f8efcff */
[----:B------:R-:W-:Y:S01]  /*10430*/  FMUL R25, R25, UR13 ;  /* 0x0000000d19197c20 */ /* 0x000fe20008400000 */
[----:B------:R-:W-:Y:S01]  /*10440*/  LOP3.LUT R17, R39, UR73, RZ, 0xfc, !PT ;  /* 0x0000004927117c12 */ /* 0x000fe2000f8efcff */
[----:B------:R-:W-:Y:S01]  /*10450*/  FMUL R39, R19, UR13 ;  /* 0x0000000d13277c20 */ /* 0x000fe20008400000 */
[----:B------:R-:W-:Y:S01]  /*10460*/  FSEL R19, R38, -INF , P2 ;  /* 0xff80000026137808 */ /* 0x000fe20001000000 */
[----:B------:R-:W-:Y:S01]  /*10470*/  FMUL R27, R27, UR13 ;  /* 0x0000000d1b1b7c20 */ /* 0x000fe20008400000 */
[C---:B------:R-:W-:Y:S01]  /*10480*/  ISETP.GE.AND P2, PT, R71.reuse, R37, PT ;  /* 0x000000254700720c */ /* 0x040fe20003f46270 */
[----:B------:R-:W-:Y:S01]  /*10490*/  VIADD R37, R72, 0x12 ;  /* 0x0000001248257836 */ /* 0x000fe20000000000 */
[----:B------:R-:W-:Y:S01]  /*104a0*/  LOP3.LUT R36, R36, UR73, RZ, 0xfc, !PT ;  /* 0x0000004924247c12 */ /* 0x000fe2000f8efcff */
        /* <DEDUP_REMOVED lines=8> */
[C---:B------:R-:W-:Y:S01]  /*10530*/  VIADD R39, R72.reuse, 0x14 ;  /* 0x0000001448277836 */ /* 0x040fe20000000000 */
[----:B------:R-:W-:Y:S01]  /*10540*/  LOP3.LUT R37, R37, UR73, RZ, 0xfc, !PT ;  /* 0x0000004925257c12 */ /* 0x000fe2000f8efcff */
[----:B------:R-:W-:Y:S01]  /*10550*/  VIADD R36, R72, 0x13 ;  /* 0x0000001348247836 */ /* 0x000fe20000000000 */
[----:B------:R-:W-:Y:S01]  /*10560*/  FSEL R38, R38, -INF , P3 ;  /* 0xff80000026267808 */ /* 0x000fe20001800000 */
[----:B------:R-:W-:Y:S01]  /*10570*/  FMUL R32, R32, UR13 ;  /* 0x0000000d20207c20 */ /* 0x000fe20008400000 */
[----:B------:R-:W-:Y:S01]  /*10580*/  ISETP.GE.AND P3, PT, R71, R37, PT ;  /* 0x000000254700720c */ /* 0x000fe20003f66270 */
[----:B------:R-:W-:Y:S01]  /*10590*/  FMUL R33, R33, UR13 ;  /* 0x0000000d21217c20 */ /* 0x000fe20008400000 */
[----:B------:R-:W-:Y:S01]  /*105a0*/  LOP3.LUT R20, R39, UR73, RZ, 0xfc, !PT ;  /* 0x0000004927147c12 */ /* 0x000fe2000f8efcff */
[----:B------:R-:W-:Y:S01]  /*105b0*/  NOP ;  /* 0x0000000000007918 */ /* 0x000fe20000000000 */
[----:B------:R-:W-:-:S02]  /*105c0*/  LOP3.LUT R39, R36, UR73, RZ, 0xfc, !PT ;  /* 0x0000004924277c12 */ /* 0x000fc4000f8efcff */
[----:B------:R-:W-:Y:S01]  /*105d0*/  FSEL R36, R22, -INF , P3 ;  /* 0xff80000016247808 */ /* 0x000fe20001800000 */
[----:B------:R-:W-:Y:S01]  /*105e0*/  VIADD R22, R72, 0x15 ;  /* 0x0000001548167836 */ /* 0x000fe20000000000 */
[----:B------:R-:W-:Y:S02]  /*105f0*/  ISETP.GE.AND P3, PT, R71, R39, PT ;  /* 0x000000274700720c */ /* 0x000fe40003f66270 */
[----:B------:R-:W-:Y:S02]  /*10600*/  FSEL R37, R21, -INF , P6 ;  /* 0xff80000015257808 */ /* 0x000fe40003000000 */
[----:B------:R-:W-:Y:S02]  /*10610*/  LOP3.LUT R22, R22, UR73, RZ, 0xfc, !PT ;  /* 0x0000004916167c12 */ /* 0x000fe4000f8efcff */
[----:B------:R-:W-:Y:S01]  /*10620*/  ISETP.GE.AND P6, PT, R71, R20, PT ;  /* 0x000000144700720c */ /* 0x000fe20003fc6270 */
[----:B------:R-:W-:Y:S01]  /*10630*/  VIADD R20, R72, 0x17 ;  /* 0x0000001748147836 */ /* 0x000fe20000000000 */
[----:B------:R-:W-:-:S02]  /*10640*/  FSEL R40, R23, -INF , P3 ;  /* 0xff80000017287808 */ /* 0x000fc40001800000 */
[C---:B------:R-:W-:Y:S02]  /*10650*/  ISETP.GE.AND P3, PT, R71.reuse, R22, PT ;  /* 0x000000164700720c */ /* 0x040fe40003f66270 */
[----:B------:R-:W-:Y:S01]  /*10660*/  FMNMX3 R22, R4, R5, R6, !PT ;  /* 0x0000000504167276 */ /* 0x000fe20007800006 */
[----:B------:R-:W-:Y:S01]  /*10670*/  VIADD R21, R72, 0x16 ;  /* 0x0000001648157836 */ /* 0x000fe20000000000 */
[----:B------:R-:W-:Y:S02]  /*10680*/  LOP3.LUT R20, R20, UR73, RZ, 0xfc, !PT ;  /* 0x0000004914147c12 */ /* 0x000fe4000f8efcff */
[----:B------:R-:W-:Y:S02]  /*10690*/  FMNMX3 R22, R22, R7, R8, !PT ;  /* 0x0000000716167276 */ /* 0x000fe40007800008 */
[----:B------:R-:W-:Y:S02]  /*106a0*/  FSEL R39, R24, -INF , P6 ;  /* 0xff80000018277808 */ /* 0x000fe40003000000 */
[----:B------:R-:W-:Y:S01]  /*106b0*/  ISETP.GE.AND P6, PT, R71, R20, PT ;  /* 0x000000144700720c */ /* 0x000fe20003fc6270 */
[----:B------:R-:W-:Y:S01]  /*106c0*/  VIADD R20, R72, 0x18 ;  /* 0x0000001848147836 */ /* 0x000fe20000000000 */
[----:B------:R-:W-:-:S02]  /*106d0*/  FMNMX3 R22, R22, R9, R10, !PT ;  /* 0x0000000916167276 */ /* 0x000fc4000780000a */
[----:B------:R-:W-:Y:S02]  /*106e0*/  LOP3.LUT R21, R21, UR73, RZ, 0xfc, !PT ;  /* 0x0000004915157c12 */ /* 0x000fe4000f8efcff */
[----:B------:R-:W-:Y:S02]  /*106f0*/  FSEL R24, R25, -INF , P3 ;  /* 0xff80000019187808 */ /* 0x000fe40001800000 */
[----:B------:R-:W-:Y:S02]  /*10700*/  FMNMX3 R22, R22, R11, R12, !PT ;  /* 0x0000000b16167276 */ /* 0x000fe4000780000c */
[----:B------:R-:W-:Y:S01]  /*10710*/  ISETP.GE.AND P3, PT, R71, R21, PT ;  /* 0x000000154700720c */ /* 0x000fe20003f66270 */
[----:B------:R-:W-:Y:S01]  /*10720*/  VIADD R21, R72, 0x19 ;  /* 0x0000001948157836 */ /* 0x000fe20000000000 */
[----:B------:R-:W-:Y:S02]  /*10730*/  LOP3.LUT R20, R20, UR73, RZ, 0xfc, !PT ;  /* 0x0000004914147c12 */ /* 0x000fe4000f8efcff */
[----:B------:R-:W-:-:S02]  /*10740*/  FMNMX3 R22, R22, R13, R14, !PT ;  /* 0x0000000d16167276 */ /* 0x000fc4000780000e */
[----:B------:R-:W-:Y:S02]  /*10750*/  FSEL R27, R27, -INF , P6 ;  /* 0xff8000001b1b7808 */ /* 0x000fe40003000000 */
[----:B------:R-:W-:Y:S01]  /*10760*/  ISETP.GE.AND P6, PT, R71, R20, PT ;  /* 0x000000144700720c */ /* 0x000fe20003fc6270 */
[----:B------:R-:W-:Y:S01]  /*10770*/  VIADD R20, R72, 0x1d ;  /* 0x0000001d48147836 */ /* 0x000fe20000000000 */
[----:B------:R-:W-:Y:S02]  /*10780*/  LOP3.LUT R21, R21, UR73, RZ, 0xfc, !PT ;  /* 0x0000004915157c12 */ /* 0x000fe4000f8efcff */
[----:B------:R-:W-:Y:S02]  /*10790*/  FMNMX3 R22, R22, R15, R16, !PT ;  /* 0x0000000f16167276 */ /* 0x000fe40007800010 */
[----:B------:R-:W-:Y:S02]  /*107a0*/  FSEL R41, R26, -INF , P3 ;  /* 0xff8000001a297808 */ /* 0x000fe40001800000 */
[----:B------:R-:W-:Y:S01]  /*107b0*/  ISETP.GE.AND P3, PT, R71, R21, PT ;  /* 0x000000154700720c */ /* 0x000fe20003f66270 */
[----:B------:R-:W-:Y:S01]  /*107c0*/  VIADD R21, R72, 0x1a ;  /* 0x0000001a48157836 */ /* 0x000fe20000000000 */
[----:B------:R-:W-:-:S02]  /*107d0*/  LOP3.LUT R20, R20, UR73, RZ, 0xfc, !PT ;  /* 0x0000004914147c12 */ /* 0x000fc4000f8efcff */
[----:B------:R-:W-:Y:S01]  /*107e0*/  FMNMX3 R22, R22, R19, R18, !PT ;  /* 0x0000001316167276 */ /* 0x000fe20007800012 */
[----:B------:R-:W-:Y:S01]  /*107f0*/  FMUL R23, R29, UR13 ;  /* 0x0000000d1d177c20 */ /* 0x000fe20008400000 */
[----:B------:R-:W-:Y:S02]  /*10800*/  FSEL R29, R28, -INF , P6 ;  /* 0xff8000001c1d7808 */ /* 0x000fe40003000000 */
[----:B------:R-:W-:Y:S01]  /*10810*/  ISETP.GE.AND P6, PT, R71, R20, PT ;  /* 0x000000144700720c */ /* 0x000fe20003fc6270 */
[----:B------:R-:W-:Y:S01]  /*10820*/  VIADD R20, R72, 0x1b ;  /* 0x0000001b48147836 */ /* 0x000fe20000000000 */
[----:B------:R-:W-:Y:S02]  /*10830*/  FMNMX3 R22, R22, R17, R38, !PT ;  /* 0x0000001116167276 */ /* 0x000fe40007800026 */
[----:B------:R-:W-:Y:S02]  /*10840*/  LOP3.LUT R21, R21, UR73, RZ, 0xfc, !PT ;  /* 0x0000004915157c12 */ /* 0x000fe4000f8efcff */
[----:B------:R-:W-:-:S02]  /*10850*/  FSEL R28, R23, -INF , P3 ;  /* 0xff800000171c7808 */ /* 0x000fc40001800000 */
[----:B------:R-:W-:Y:S02]  /*10860*/  FMNMX3 R22, R22, R37, R36, !PT ;  /* 0x0000002516167276 */ /* 0x000fe40007800024 */
[----:B------:R-:W-:Y:S01]  /*10870*/  ISETP.GE.AND P3, PT, R71, R21, PT ;  /* 0x000000154700720c */ /* 0x000fe20003f66270 */
[----:B------:R-:W-:Y:S01]  /*10880*/  VIADD R21, R72, 0x1c ;  /* 0x0000001c48157836 */ /* 0x000fe20000000000 */
[----:B------:R-:W-:Y:S01]  /*10890*/  LOP3.LUT R20, R20, UR73, RZ, 0xfc, !PT ;  /* 0x0000004914147c12 */ /* 0x000fe2000f8efcff */
[----:B------:R-:W-:Y:S01]  /*108a0*/  FMUL R23, R31, UR13 ;  /* 0x0000000d1f177c20 */ /* 0x000fe20008400000 */
[----:B------:R-:W-:Y:S02]  /*108b0*/  FMNMX3 R22, R22, R40, R39, !PT ;  /* 0x0000002816167276 */ /* 0x000fe40007800027 */
[----:B------:R-:W-:Y:S02]  /*108c0*/  FSEL R31, R30, -INF , P3 ;  /* 0xff8000001e1f7808 */ /* 0x000fe40001800000 */
[----:B------:R-:W-:Y:S01]  /*108d0*/  ISETP.GE.AND P3, PT, R71, R20, PT ;  /* 0x000000144700720c */ /* 0x000fe20003f66270 */
[----:B------:R-:W-:Y:S01]  /*108e0*/  VIADD R20, R72, 0x1e ;  /* 0x0000001e48147836 */ /* 0x000fe20000000000 */
[----:B------:R-:W-:-:S02]  /*108f0*/  LOP3.LUT R21, R21, UR73, RZ, 0xfc, !PT ;  /* 0x0000004915157c12 */ /* 0x000fc4000f8efcff */
[----:B------:R-:W-:Y:S02]  /*10900*/  FMNMX3 R22, R22, R24, R41, !PT ;  /* 0x0000001816167276 */ /* 0x000fe40007800029 */
[----:B------:R-:W-:Y:S02]  /*10910*/  FSEL R30, R23, -INF , P3 ;  /* 0xff800000171e7808 */ /* 0x000fe40001800000 */
[----:B------:R-:W-:Y:S02]  /*10920*/  ISETP.GE.AND P3, PT, R71, R21, PT ;  /* 0x000000154700720c */ /* 0x000fe40003f66270 */
[----:B------:R-:W-:Y:S02]  /*10930*/  LOP3.LUT R20, R20, UR73, RZ, 0xfc, !PT ;  /* 0x0000004914147c12 */ /* 0x000fe4000f8efcff */
[----:B------:R-:W-:Y:S01]  /*10940*/  FMNMX3 R22, R22, R27, R29, !PT ;  /* 0x0000001b16167276 */ /* 0x000fe2000780001d */
[----:B------:R-:W-:Y:S01]  /*10950*/  FMUL R21, R34, UR13 ;  /* 0x0000000d22157c20 */ /* 0x000fe20008400000 */
[----:B------:R-:W-:-:S02]  /*10960*/  FSEL R34, R32, -INF , P3 ;  /* 0xff80000020227808 */ /* 0x000fc40001800000 */
[----:B------:R-:W-:Y:S02]  /*10970*/  ISETP.GE.AND P3, PT, R71, R20, PT ;  /* 0x000000144700720c */ /* 0x000fe40003f66270 */
[----:B------:R-:W-:Y:S01]  /*10980*/  FMNMX3 R22, R22, R28, R31, !PT ;  /* 0x0000001c16167276 */ /* 0x000fe2000780001f */
[----:B------:R-:W-:Y:S01]  /*10990*/  FMUL R32, R35, UR13 ;  /* 0x0000000d23207c20 */ /* 0x000fe20008400000 */
[----:B------:R-:W-:Y:S02]  /*109a0*/  FSEL R35, R33, -INF , P6 ;  /* 0xff80000021237808 */ /* 0x000fe40003000000 */
[----:B------:R-:W-:Y:S02]  /*109b0*/  FSEL R33, R21, -INF , P3 ;  /* 0xff80000015217808 */ /* 0x000fe40001800000 */
[----:B------:R-:W-:Y:S02]  /*109c0*/  FMNMX3 R22, R22, R30, R34, !PT ;  /* 0x0000001e16167276 */ /* 0x000fe40007800022 */
[----:B------:R-:W-:-:S02]  /*109d0*/  FSEL R32, R32, -INF , P2 ;  /* 0xff80000020207808 */ /* 0x000fc40001000000 */
[----:B------:R-:W-:-:S04]  /*109e0*/  FMNMX3 R20, R22, R35, R33, !PT ;  /* 0x0000002316147276 */ /* 0x000fc80007800021 */
[----:B------:R-:W-:-:S05]  /*109f0*/  FMNMX R20, R32, R20, !PT ;  /* 0x0000001420147209 */ /* 0x000fca0007800000 */
[----:B------:R-:W4:Y:S01]  /*10a00*/  SHFL.BFLY PT, R21, R20, 0x10, 0x1f ;  /* 0x0e001f0014157f89 */ /* 0x000f2200000e0000 */
[----:B0-----:R-:W-:Y:S02]  /*10a10*/  LOP3.LUT R49, R42, 0xff, RZ, 0xc0, !PT ;  /* 0x000000ff2a317812 */ /* 0x001fe400078ec0ff */
[----:B----4-:R-:W-:Y:S02]  /*10a20*/  FMNMX R21, R20, R21, !PT ;  /* 0x0000001514157209 */ /* 0x010fe40007800000 */
[----:B------:R-:W-:-:S03]  /*10a30*/  LEA R49, R49, UR68, 0x2 ;  /* 0x0000004431317c11 */ /* 0x000fc6000f8e10ff */
[----:B--2---:R-:W-:Y:S01]  /*10a40*/  @!P4 STS [R51+UR68+0x8000], R21 ;  /* 0x008000153300c988 */ /* 0x004fe20008000844 */
[----:B------:R-:W-:Y:S06]  /*10a50*/  BAR.SYNC.DEFER_BLOCKING 0x0 ;  /* 0x0000000000007b1d */ /* 0x000fec0000010000 */
[----:B---3--:R-:W0:Y:S04]  /*10a60*/  @!P5 LDS R43, [R49+0x8000] ;  /* 0x00800000312bd984 */ /* 0x008e280000000800 */
[----:B0-----:R-:W0:Y:S04]  /*10a70*/  SHFL.BFLY PT, R20, R43, 0x1, 0x1f ;  /* 0x0c201f002b147f89 */ /* 0x001e2800000e0000 */
[----:B------:R2:W-:Y:S04]  /*10a80*/  @!P5 STL [R1+0x6c4], R43 ;  /* 0x0006c42b0100d387 */ /* 0x0005e80000100800 */
[----:B------:R1:W3:Y:S01]  /*10a90*/  LDL R50, [R1+0x6c0] ;  /* 0x0006c00001327983 */ /* 0x0002e20000100800 */
[----:B------:R-:W-:-:S03]  /*10aa0*/  LOP3.LUT R48, R42, 0xf, RZ, 0xc0, !PT ;  /* 0x0000000f2a307812 */ /* 0x000fc600078ec0ff */
[----:B------:R-:W4:Y:S04]  /*10ab0*/  LDL.64 R44, [R1+0x330] ;  /* 0x00033000012c7983 */ /* 0x000f280000100a00 */
[----:B------:R-:W3:Y:S01]  /*10ac0*/  LDL.64 R46, [R1+0x350] ;  /* 0x00035000012e7983 */ /* 0x000ee20000100a00 */
[----:B0-----:R-:W-:-:S05]  /*10ad0*/  FMNMX R20, R43, R20, !PT ;  /* 0x000000142b147209 */ /* 0x001fca0007800000 */
[----:B------:R-:W-:Y:S01]  /*10ae0*/  @P0 STS [R49+0x8000], R20 ;  /* 0x0080001431000388 */ /* 0x000fe20000000800 */
[----:B--2---:R-:W-:-:S04]  /*10af0*/  LOP3.LUT R43, R42, 0x60, RZ, 0xc0, !PT ;  /* 0x000000602a2b7812 */ /* 0x004fc800078ec0ff */
[----:B------:R-:W-:-:S05]  /*10b00*/  LEA.HI R43, R43, R48, RZ, 0x1f ;  /* 0x000000302b2b7211 */ /* 0x000fca00078ff8ff */
[----:B------:R-:W-:Y:S01]  /*10b10*/  IMAD.SHL.U32 R43, R43, 0x8, RZ ;  /* 0x000000082b2b7824 */ /* 0x000fe200078e00ff */
[----:B------:R-:W-:Y:S06]  /*10b20*/  BAR.SYNC.DEFER_BLOCKING 0x0 ;  /* 0x0000000000007b1d */ /* 0x000fec0000010000 */
[----:B------:R-:W0:Y:S02]  /*10b30*/  LDS R69, [R43+UR68+0x8000] ;  /* 0x008000442b457984 */ /* 0x000e240008000800 */
[----:B0-----:R-:W-:-:S05]  /*10b40*/  FMNMX R69, R69, R0, !PT ;  /* 0x0000000045457209 */ /* 0x001fca0007800000 */
[--C-:B------:R-:W-:Y:S01]  /*10b50*/  FADD R8, R8, -R69.reuse ;  /* 0x8000004508087221 */ /* 0x100fe20000000000 */
[----:B------:R-:W-:-:S03]  /*10b60*/  FADD R9, R9, -R69 ;  /* 0x8000004509097221 */ /* 0x000fc60000000000 */
[----:B------:R-:W-:Y:S01]  /*10b70*/  FMUL R8, R8, 1.4426950216293334961 ;  /* 0x3fb8aa3b08087820 */ /* 0x000fe20000400000 */
[----:B------:R-:W-:-:S03]  /*10b80*/  FADD R23, R4, -R69 ;  /* 0x8000004504177221 */ /* 0x000fc60000000000 */
[----:B------:R0:W-:Y:S01]  /*10b90*/  MUFU.EX2 R26, R8 ;  /* 0x00000008001a7308 */ /* 0x0001e20000000800 */
[--C-:B------:R-:W-:Y:S01]  /*10ba0*/  FADD R5, R5, -R69.reuse ;  /* 0x8000004505057221 */ /* 0x100fe20000000000 */
[----:B------:R-:W-:Y:S01]  /*10bb0*/  FMUL R9, R9, 1.4426950216293334961 ;  /* 0x3fb8aa3b09097820 */ /* 0x000fe20000400000 */
[----:B------:R-:W-:Y:S01]  /*10bc0*/  FMUL R23, R23, 1.4426950216293334961 ;  /* 0x3fb8aa3b17177820 */ /* 0x000fe20000400000 */
[--C-:B------:R-:W-:Y:S01]  /*10bd0*/  FADD R6, R6, -R69.reuse ;  /* 0x8000004506067221 */ /* 0x100fe20000000000 */
[--C-:B0-----:R-:W-:Y:S01]  /*10be0*/  FADD R8, R16, -R69.reuse ;  /* 0x8000004510087221 */ /* 0x101fe20000000000 */
[----:B------:R-:W-:Y:S02]  /*10bf0*/  FMUL R5, R5, 1.4426950216293334961 ;  /* 0x3fb8aa3b05057820 */ /* 0x000fe40000400000 */
[----:B------:R0:W-:Y:S01]  /*10c00*/  MUFU.EX2 R25, R9 ;  /* 0x0000000900197308 */ /* 0x0001e20000000800 */
[----:B------:R-:W-:Y:S01]  /*10c10*/  FMUL R8, R8, 1.4426950216293334961 ;  /* 0x3fb8aa3b08087820 */ /* 0x000fe20000400000 */
[----:B------:R-:W-:Y:S01]  /*10c20*/  FMUL R4, R6, 1.4426950216293334961 ;  /* 0x3fb8aa3b06047820 */ /* 0x000fe20000400000 */
[--C-:B------:R-:W-:Y:S01]  /*10c30*/  FADD R7, R7, -R69.reuse ;  /* 0x8000004507077221 */ /* 0x100fe20000000000 */
[----:B0-----:R-:W-:-:S04]  /*10c40*/  FADD R9, R19, -R69 ;  /* 0x8000004513097221 */ /* 0x001fc80000000000 */
[----:B------:R0:W-:Y:S01]  /*10c50*/  MUFU.EX2 R19, R8 ;  /* 0x0000000800137308 */ /* 0x0001e20000000800 */
[----:B------:R-:W-:-:S07]  /*10c60*/  FMUL R9, R9, 1.4426950216293334961 ;  /* 0x3fb8aa3b09097820 */ /* 0x000fce0000400000 */
[----:B------:R-:W-:Y:S01]  /*10c70*/  MUFU.EX2 R23, R23 ;  /* 0x0000001700177308 */ /* 0x000fe20000000800 */
[--C-:B0-----:R-:W-:Y:S01]  /*10c80*/  FADD R8, R18, -R69.reuse ;  /* 0x8000004512087221 */ /* 0x101fe20000000000 */
[----:B------:R-:W-:-:S03]  /*10c90*/  FADD R13, R13, -R69 ;  /* 0x800000450d0d7221 */ /* 0x000fc60000000000 */
[----:B------:R-:W-:-:S03]  /*10ca0*/  FMUL R8, R8, 1.4426950216293334961 ;  /* 0x3fb8aa3b08087820 */ /* 0x000fc60000400000 */
[----:B------:R0:W2:Y:S01]  /*10cb0*/  MUFU.EX2 R22, R5 ;  /* 0x0000000500167308 */ /* 0x0000a20000000800 */
[----:B------:R-:W-:Y:S01]  /*10cc0*/  FADD R10, R10, -R69 ;  /* 0x800000450a0a7221 */ /* 0x000fe20000000000 */
[----:B0-----:R-:W-:-:S06]  /*10cd0*/  FMUL R5, R7, 1.4426950216293334961 ;  /* 0x3fb8aa3b07057820 */ /* 0x001fcc0000400000 */
[----:B------:R-:W0:Y:S01]  /*10ce0*/  MUFU.EX2 R4, R4 ;  /* 0x0000000400047308 */ /* 0x000e220000000800 */
[----:B------:R-:W-:-:S07]  /*10cf0*/  FMUL R13, R13, 1.4426950216293334961 ;  /* 0x3fb8aa3b0d0d7820 */ /* 0x000fce0000400000 */
[----:B------:R0:W-:Y:S01]  /*10d00*/  MUFU.EX2 R18, R9 ;  /* 0x0000000900127308 */ /* 0x0001e20000000800 */
[----:B------:R-:W-:Y:S01]  /*10d10*/  FMUL R6, R10, 1.4426950216293334961 ;  /* 0x3fb8aa3b0a067820 */ /* 0x000fe20000400000 */
[----:B0-----:R-:W-:-:S06]  /*10d20*/  FADD R9, R17, -R69 ;  /* 0x8000004511097221 */ /* 0x001fcc0000000000 */
[----:B------:R-:W0:Y:S01]  /*10d30*/  MUFU.EX2 R5, R5 ;  /* 0x0000000500057308 */ /* 0x000e220000000800 */
[----:B------:R-:W-:-:S07]  /*10d40*/  FADD R11, R11, -R69 ;  /* 0x800000450b0b7221 */ /* 0x000fce0000000000 */
[----:B------:R0:W-:Y:S02]  /*10d50*/  MUFU.EX2 R17, R8 ;  /* 0x0000000800117308 */ /* 0x0001e40000000800 */
[----:B0-----:R-:W-:-:S06]  /*10d60*/  FADD R8, R38, -R69 ;  /* 0x8000004526087221 */ /* 0x001fcc0000000000 */
[----:B------:R-:W-:Y:S01]  /*10d70*/  MUFU.EX2 R20, R13 ;  /* 0x0000000d00147308 */ /* 0x000fe20000000800 */
[----:B------:R-:W-:Y:S01]  /*10d80*/  FMUL R8, R8, 1.4426950216293334961 ;  /* 0x3fb8aa3b08087820 */ /* 0x000fe20000400000 */
[----:B------:R-:W-:-:S06]  /*10d90*/  FMUL R7, R11, 1.4426950216293334961 ;  /* 0x3fb8aa3b0b077820 */ /* 0x000fcc0000400000 */
[----:B------:R2:W-:Y:S01]  /*10da0*/  MUFU.EX2 R13, R8 ;  /* 0x00000008000d7308 */ /* 0x0005e20000000800 */
[----:B------:R-:W-:Y:S01]  /*10db0*/  FADD R12, R12, -R69 ;  /* 0x800000450c0c7221 */ /* 0x000fe20000000000 */
[----:B--2---:R-:W-:-:S06]  /*10dc0*/  FADD R8, R23, R22 ;  /* 0x0000001617087221 */ /* 0x004fcc0000000000 */
[----:B------:R-:W0:Y:S01]  /*10dd0*/  MUFU.EX2 R6, R6 ;  /* 0x0000000600067308 */ /* 0x000e220000000800 */
[----:B------:R-:W-:Y:S01]  /*10de0*/  FADD R8, R4, R8 ;  /* 0x0000000804087221 */ /* 0x000fe20000000000 */
[----:B------:R-:W-:-:S03]  /*10df0*/  FMUL R12, R12, 1.4426950216293334961 ;  /* 0x3fb8aa3b0c0c7820 */ /* 0x000fc60000400000 */
[----:B------:R-:W-:-:S03]  /*10e00*/  FADD R8, R5, R8 ;  /* 0x0000000805087221 */ /* 0x000fc60000000000 */
[----:B------:R-:W2:Y:S01]  /*10e10*/  MUFU.EX2 R7, R7 ;  /* 0x0000000700077308 */ /* 0x000ea20000000800 */
[--C-:B------:R-:W-:Y:S01]  /*10e20*/  FADD R14, R14, -R69.reuse ;  /* 0x800000450e0e7221 */ /* 0x100fe20000000000 */
[----:B------:R-:W-:Y:S01]  /*10e30*/  FADD R8, R26, R8 ;  /* 0x000000081a087221 */ /* 0x000fe20000000000 */
[----:B------:R-:W-:-:S05]  /*10e40*/  FADD R15, R15, -R69 ;  /* 0x800000450f0f7221 */ /* 0x000fca0000000000 */
[----:B------:R-:W1:Y:S01]  /*10e50*/  MUFU.EX2 R21, R12 ;  /* 0x0000000c00157308 */ /* 0x000e620000000800 */
[----:B------:R-:W-:Y:S01]  /*10e60*/  FMUL R14, R14, 1.4426950216293334961 ;  /* 0x3fb8aa3b0e0e7820 */ /* 0x000fe20000400000 */
[----:B------:R-:W-:Y:S01]  /*10e70*/  FADD R8, R25, R8 ;  /* 0x0000000819087221 */ /* 0x000fe20000000000 */
[----:B------:R-:W-:-:S03]  /*10e80*/  FMUL R15, R15, 1.4426950216293334961 ;  /* 0x3fb8aa3b0f0f7820 */ /* 0x000fc60000400000 */
[----:B0-----:R-:W-:Y:S02]  /*10e90*/  FADD R8, R6, R8 ;  /* 0x0000000806087221 */ /* 0x001fe40000000000 */
[----:B------:R-:W0:Y:S02]  /*10ea0*/  MUFU.EX2 R42, R14 ;  /* 0x0000000e002a7308 */ /* 0x000e240000000800 */
[----:B--2---:R-:W-:-:S06]  /*10eb0*/  FADD R8, R7, R8 ;  /* 0x0000000807087221 */ /* 0x004fcc0000000000 */
[----:B------:R-:W2:Y:S01]  /*10ec0*/  MUFU.EX2 R16, R15 ;  /* 0x0000000f00107308 */ /* 0x000ea20000000800 */
[----:B-1----:R-:W-:Y:S01]  /*10ed0*/  FADD R8, R21, R8 ;  /* 0x0000000815087221 */ /* 0x002fe20000000000 */
[----:B------:R-:W-:-:S03]  /*10ee0*/  FMUL R9, R9, 1.4426950216293334961 ;  /* 0x3fb8aa3b09097820 */ /* 0x000fc60000400000 */
[----:B------:R-:W-:Y:S01]  /*10ef0*/  FADD R8, R20, R8 ;  /* 0x0000000814087221 */ /* 0x000fe20000000000 */
[----:B------:R-:W-:-:S03]  /*10f00*/  FADD R37, R37, -R69 ;  /* 0x8000004525257221 */ /* 0x000fc60000000000 */
[----:B0-----:R-:W-:Y:S01]  /*10f10*/  FADD R8, R42, R8 ;  /* 0x000000082a087221 */ /* 0x001fe20000000000 */
[----:B------:R-:W0:Y:S01]  /*10f20*/  MUFU.EX2 R38, R9 ;  /* 0x0000000900267308 */ /* 0x000e220000000800 */
[----:B------:R-:W-:Y:S01]  /*10f30*/  FMUL R12, R37, 1.4426950216293334961 ;  /* 0x3fb8aa3b250c7820 */ /* 0x000fe20000400000 */
[----:B------:R-:W-:Y:S01]  /*10f40*/  FADD R36, R36, -R69 ;  /* 0x8000004524247221 */ /* 0x000fe20000000000 */
[----:B--2---:R-:W-:-:S03]  /*10f50*/  FADD R8, R16, R8 ;  /* 0x0000000810087221 */ /* 0x004fc60000000000 */
[----:B------:R-:W-:Y:S01]  /*10f60*/  FMUL R36, R36, 1.4426950216293334961 ;  /* 0x3fb8aa3b24247820 */ /* 0x000fe20000400000 */
[--C-:B------:R-:W-:Y:S01]  /*10f70*/  FADD R37, R40, -R69.reuse ;  /* 0x8000004528257221 */ /* 0x100fe20000000000 */
[----:B------:R-:W-:Y:S01]  /*10f80*/  FADD R8, R19, R8 ;  /* 0x0000000813087221 */ /* 0x000fe20000000000 */
[----:B------:R-:W1:Y:S02]  /*10f90*/  MUFU.EX2 R12, R12 ;  /* 0x0000000c000c7308 */ /* 0x000e640000000800 */
[----:B------:R-:W-:Y:S01]  /*10fa0*/  FMUL R37, R37, 1.4426950216293334961 ;  /* 0x3fb8aa3b25257820 */ /* 0x000fe20000400000 */
[--C-:B------:R-:W-:Y:S01]  /*10fb0*/  FADD R39, R39, -R69.reuse ;  /* 0x8000004527277221 */ /* 0x100fe20000000000 */
[----:B------:R-:W-:Y:S01]  /*10fc0*/  FADD R8, R18, R8 ;  /* 0x0000000812087221 */ /* 0x000fe20000000000 */
[--C-:B------:R-:W-:Y:S02]  /*10fd0*/  FADD R24, R24, -R69.reuse ;  /* 0x8000004518187221 */ /* 0x100fe40000000000 */
[----:B------:R-:W-:Y:S01]  /*10fe0*/  FMUL R15, R39, 1.4426950216293334961 ;  /* 0x3fb8aa3b270f7820 */ /* 0x000fe20000400000 */
[----:B------:R-:W-:Y:S01]  /*10ff0*/  FADD R8, R17, R8 ;  /* 0x0000000811087221 */ /* 0x000fe20000000000 */
[----:B------:R-:W2:Y:S01]  /*11000*/  MUFU.EX2 R36, R36 ;  /* 0x0000002400247308 */ /* 0x000ea20000000800 */
[----:B------:R-:W-:Y:S01]  /*11010*/  FMUL R14, R24, 1.4426950216293334961 ;  /* 0x3fb8aa3b180e7820 */ /* 0x000fe20000400000 */
[----:B------:R-:W-:Y:S01]  /*11020*/  FADD R41, R41, -R69 ;  /* 0x8000004529297221 */ /* 0x000fe20000000000 */
[----:B0-----:R-:W-:-:S05]  /*11030*/  FADD R8, R38, R8 ;  /* 0x0000000826087221 */ /* 0x001fca0000000000 */
[----:B------:R-:W0:Y:S01]  /*11040*/  MUFU.EX2 R37, R37 ;  /* 0x0000002500257308 */ /* 0x000e220000000800 */
[----:B------:R-:W-:Y:S01]  /*11050*/  FADD R8, R13, R8 ;  /* 0x000000080d087221 */ /* 0x000fe20000000000 */
[----:B------:R-:W-:Y:S01]  /*11060*/  FMUL R39, R41, 1.4426950216293334961 ;  /* 0x3fb8aa3b29277820 */ /* 0x000fe20000400000 */
[----:B------:R-:W-:-:S05]  /*11070*/  FADD R27, R27, -R69 ;  /* 0x800000451b1b7221 */ /* 0x000fca0000000000 */
[----:B------:R-:W0:Y:S01]  /*11080*/  MUFU.EX2 R15, R15 ;  /* 0x0000000f000f7308 */ /* 0x000e220000000800 */
[----:B-1----:R-:W-:Y:S01]  /*11090*/  FADD R8, R12, R8 ;  /* 0x000000080c087221 */ /* 0x002fe20000000000 */
[----:B------:R-:W-:Y:S01]  /*110a0*/  FMUL R27, R27, 1.4426950216293334961 ;  /* 0x3fb8aa3b1b1b7820 */ /* 0x000fe20000400000 */
[----:B------:R-:W-:-:S05]  /*110b0*/  FADD R9, R29, -R69 ;  /* 0x800000451d097221 */ /* 0x000fca0000000000 */
[----:B------:R-:W1:Y:S01]  /*110c0*/  MUFU.EX2 R14, R14 ;  /* 0x0000000e000e7308 */ /* 0x000e620000000800 */
[----:B--2---:R-:W-:Y:S01]  /*110d0*/  FADD R8, R36, R8 ;  /* 0x0000000824087221 */ /* 0x004fe20000000000 */
[----:B------:R-:W-:Y:S01]  /*110e0*/  FADD R28, R28, -R69 ;  /* 0x800000451c1c7221 */ /* 0x000fe20000000000 */
[----:B------:R-:W-:-:S05]  /*110f0*/  FMUL R9, R9, 1.4426950216293334961 ;  /* 0x3fb8aa3b09097820 */ /* 0x000fca0000400000 */
[----:B------:R-:W2:Y:S01]  /*11100*/  MUFU.EX2 R39, R39 ;  /* 0x0000002700277308 */ /* 0x000ea20000000800 */
[----:B0-----:R-:W-:Y:S01]  /*11110*/  FADD R8, R37, R8 ;  /* 0x0000000825087221 */ /* 0x001fe20000000000 */
[----:B------:R-:W-:Y:S01]  /*11120*/  FMUL R10, R28, 1.4426950216293334961 ;  /* 0x3fb8aa3b1c0a7820 */ /* 0x000fe20000400000 */
[----:B------:R-:W-:-:S05]  /*11130*/  FADD R31, R31, -R69 ;  /* 0x800000451f1f7221 */ /* 0x000fca0000000000 */
[----:B------:R-:W0:Y:S01]  /*11140*/  MUFU.EX2 R29, R27 ;  /* 0x0000001b001d7308 */ /* 0x000e220000000800 */
[----:B------:R-:W-:Y:S01]  /*11150*/  FADD R8, R15, R8 ;  /* 0x000000080f087221 */ /* 0x000fe20000000000 */
[----:B------:R-:W-:Y:S01]  /*11160*/  FMUL R28, R31, 1.4426950216293334961 ;  /* 0x3fb8aa3b1f1c7820 */ /* 0x000fe20000400000 */
[----:B------:R-:W-:-:S05]  /*11170*/  FADD R30, R30, -R69 ;  /* 0x800000451e1e7221 */ /* 0x000fca0000000000 */
[----:B------:R0:W3:Y:S01]  /*11180*/  MUFU.EX2 R11, R9 ;  /* 0x00000009000b7308 */ /* 0x0000e20000000800 */
[----:B-1----:R-:W-:Y:S01]  /*11190*/  FADD R8, R14, R8 ;  /* 0x000000080e087221 */ /* 0x002fe20000000000 */
[----:B------:R-:W-:Y:S01]  /*111a0*/  FMUL R30, R30, 1.4426950216293334961 ;  /* 0x3fb8aa3b1e1e7820 */ /* 0x000fe20000400000 */
[----:B------:R-:W-:-:S05]  /*111b0*/  FADD R34, R34, -R69 ;  /* 0x8000004522227221 */ /* 0x000fca0000000000 */
[----:B------:R-:W1:Y:S01]  /*111c0*/  MUFU.EX2 R10, R10 ;  /* 0x0000000a000a7308 */ /* 0x000e620000000800 */
[----:B--2---:R-:W-:Y:S01]  /*111d0*/  FADD R24, R39, R8 ;  /* 0x0000000827187221 */ /* 0x004fe20000000000 */
[----:B0-----:R-:W-:Y:S01]  /*111e0*/  FMUL R9, R34, 1.4426950216293334961 ;  /* 0x3fb8aa3b22097820 */ /* 0x001fe20000400000 */
[----:B------:R-:W-:-:S05]  /*111f0*/  FADD R35, R35, -R69 ;  /* 0x8000004523237221 */ /* 0x000fca0000000000 */
[----:B------:R-:W0:Y:S01]  /*11200*/  MUFU.EX2 R28, R28 ;  /* 0x0000001c001c7308 */ /* 0x000e220000000800 */
[----:B------:R-:W-:Y:S01]  /*11210*/  FADD R24, R29, R24 ;  /* 0x000000181d187221 */ /* 0x000fe20000000000 */
[----:B------:R-:W-:Y:S01]  /*11220*/  FADD R33, R33, -R69 ;  /* 0x8000004521217221 */ /* 0x000fe20000000000 */
[----:B------:R-:W-:-:S05]  /*11230*/  FMUL R35, R35, 1.4426950216293334961 ;  /* 0x3fb8aa3b23237820 */ /* 0x000fca0000400000 */
[----:B------:R-:W2:Y:S01]  /*11240*/  MUFU.EX2 R30, R30 ;  /* 0x0000001e001e7308 */ /* 0x000ea20000000800 */
[----:B---3--:R-:W-:Y:S01]  /*11250*/  FADD R24, R11, R24 ;  /* 0x000000180b187221 */ /* 0x008fe20000000000 */
[----:B------:R-:W-:Y:S01]  /*11260*/  FMUL R33, R33, 1.4426950216293334961 ;  /* 0x3fb8aa3b21217820 */ /* 0x000fe20000400000 */
[----:B------:R-:W-:-:S05]  /*11270*/  FADD R32, R32, -R69 ;  /* 0x8000004520207221 */ /* 0x000fca0000000000 */
[----:B------:R-:W3:Y:S01]  /*11280*/  MUFU.EX2 R9, R9 ;  /* 0x0000000900097308 */ /* 0x000ee20000000800 */
[----:B-1----:R-:W-:Y:S01]  /*11290*/  FADD R24, R10, R24 ;  /* 0x000000180a187221 */ /* 0x002fe20000000000 */
[----:B------:R-:W-:-:S06]  /*112a0*/  FMUL R32, R32, 1.4426950216293334961 ;  /* 0x3fb8aa3b20207820 */ /* 0x000fcc0000400000 */
[----:B------:R-:W1:Y:S01]  /*112b0*/  MUFU.EX2 R8, R35 ;  /* 0x0000002300087308 */ /* 0x000e620000000800 */
[----:B0-----:R-:W-:-:S07]  /*112c0*/  FADD R24, R28, R24 ;  /* 0x000000181c187221 */ /* 0x001fce0000000000 */
[----:B------:R-:W0:Y:S01]  /*112d0*/  MUFU.EX2 R33, R33 ;  /* 0x0000002100217308 */ /* 0x000e220000000800 */
[----:B--2---:R-:W-:-:S07]  /*112e0*/  FADD R24, R30, R24 ;  /* 0x000000181e187221 */ /* 0x004fce0000000000 */
[----:B------:R-:W2:Y:S01]  /*112f0*/  MUFU.EX2 R34, R32 ;  /* 0x0000002000227308 */ /* 0x000ea20000000800 */
[----:B---3--:R-:W-:-:S04]  /*11300*/  FADD R24, R9, R24 ;  /* 0x0000001809187221 */ /* 0x008fc80000000000 */
[----:B-1----:R-:W-:-:S04]  /*11310*/  FADD R24, R8, R24 ;  /* 0x0000001808187221 */ /* 0x002fc80000000000 */
[----:B0-----:R-:W-:-:S04]  /*11320*/  FADD R24, R33, R24 ;  /* 0x0000001821187221 */ /* 0x001fc80000000000 */
[----:B--2---:R-:W-:-:S05]  /*11330*/  FADD R24, R34, R24 ;  /* 0x0000001822187221 */ /* 0x004fca0000000000 */
[----:B------:R-:W0:Y:S02]  /*11340*/  SHFL.BFLY PT, R27, R24, 0x10, 0x1f ;  /* 0x0e001f00181b7f89 */ /* 0x000e2400000e0000 */
[----:B0-----:R-:W-:Y:S01]  /*11350*/  FADD R27, R24, R27 ;  /* 0x0000001b181b7221 */ /* 0x001fe20000000000 */
[----:B------:R-:W-:Y:S06]  /*11360*/  BAR.SYNC.DEFER_BLOCKING 0x0 ;  /* 0x0000000000007b1d */ /* 0x000fec0000010000 */
[----:B------:R-:W-:Y:S02]  /*11370*/  @!P4 STS [R51+UR68+0x8000], R27 ;  /* 0x0080001b3300c988 */ /* 0x000fe40008000844 */
[----:B------:R-:W-:Y:S06]  /*11380*/  BAR.SYNC.DEFER_BLOCKING 0x0 ;  /* 0x0000000000007b1d */ /* 0x000fec0000010000 */
[----:B------:R-:W0:Y:S04]  /*11390*/  @!P5 LDS R50, [R49+0x8000] ;  /* 0x008000003132d984 */ /* 0x000e280000000800 */
[----:B0-----:R-:W0:Y:S01]  /*113a0*/  SHFL.BFLY PT, R24, R50, 0x1, 0x1f ;  /* 0x0c201f0032187f89 */ /* 0x001e2200000e0000 */
[----:B------:R-:W-:Y:S01]  /*113b0*/  USHF.L.U32 UR69, UR69, 0x1f, URZ ;  /* 0x0000001f45457899 */ /* 0x000fe200080006ff */
[----:B0-----:R-:W-:-:S05]  /*113c0*/  FADD R24, R50, R24 ;  /* 0x0000001832187221 */ /* 0x001fca0000000000 */
[----:B------:R0:W-:Y:S01]  /*113d0*/  @P0 STS [R49+0x8000], R24 ;  /* 0x0080001831000388 */ /* 0x0001e20000000800 */
[----:B------:R-:W-:Y:S01]  /*113e0*/  BAR.SYNC.DEFER_BLOCKING 0x0 ;  /* 0x0000000000007b1d */ /* 0x000fe20000010000 */
[----:B------:R-:W-:-:S05]  /*113f0*/  IMAD.U32 R31, RZ, RZ, UR69 ;  /* 0x00000045ff1f7e24 */ /* 0x000fca000f8e00ff */
[----:B------:R1:W2:Y:S01]  /*11400*/  LDS R73, [R43+UR68+0x8000] ;  /* 0x008000442b497984 */ /* 0x0002a20008000800 */
[----:B------:R-:W3:Y:S03]  /*11410*/  SYNCS.PHASECHK.TRANS64.TRYWAIT P3, [UR65], R31 ;  /* 0x0000001fff0075a7 */ /* 0x000ee60008061141 */
[----:B------:R1:W-:Y:S01]  /*11420*/  @!P5 STL [R1+0x6c0], R50 ;  /* 0x0006c0320100d387 */ /* 0x0003e20000100800 */
[----:B------:R-:W-:Y:S02]  /*11430*/  USHF.R.S32.HI UR4, URZ, 0x1f, UR10 ;  /* 0x0000001fff047899 */ /* 0x000fe4000801140a */
[----:B----4-:R-:W-:Y:S02]  /*11440*/  IADD3 R32, P2, PT, R44, UR10, RZ ;  /* 0x0000000a2c207c10 */ /* 0x010fe4000ff5e0ff */
[----:B------:R-:W-:Y:S02]  /*11450*/  IADD3 R44, P6, PT, R46, UR10, RZ ;  /* 0x0000000a2e2c7c10 */ /* 0x000fe4000ffde0ff */
[----:B0-----:R-:W-:-:S02]  /*11460*/  F2FP.SATFINITE.E4M3.F32.PACK_AB_MERGE_C R24, R5, R4, RZ ;  /* 0x000000040518723e */ /* 0x001fc400048070ff */
[----:B------:R-:W-:Y:S02]  /*11470*/  IADD3.X R45, PT, PT, R47, UR4, RZ, P6, !PT ;  /* 0x000000042f2d7c10 */ /* 0x000fe4000b7fe4ff */
[----:B------:R-:W-:Y:S02]  /*11480*/  F2FP.SATFINITE.E4M3.F32.PACK_AB_MERGE_C R27, R7, R6, RZ ;  /* 0x00000006071b723e */ /* 0x000fe400048070ff */
[----:B------:R-:W-:Y:S02]  /*11490*/  F2FP.SATFINITE.E4M3.F32.PACK_AB_MERGE_C R16, R16, R42, RZ ;  /* 0x0000002a1010723e */ /* 0x000fe400048070ff */
[----:B------:R-:W-:Y:S02]  /*114a0*/  F2FP.SATFINITE.E4M3.F32.PACK_AB_MERGE_C R17, R38, R17, RZ ;  /* 0x000000112611723e */ /* 0x000fe400048070ff */
[----:B------:R-:W-:Y:S02]  /*114b0*/  F2FP.SATFINITE.E4M3.F32.PACK_AB_MERGE_C R5, R37, R36, RZ ;  /* 0x000000242505723e */ /* 0x000fe400048070ff */
[----:B------:R-:W-:-:S02]  /*114c0*/  F2FP.SATFINITE.E4M3.F32.PACK_AB_MERGE_C R7, R29, R39, RZ ;  /* 0x000000271d07723e */ /* 0x000fc400048070ff */
[----:B------:R-:W-:Y:S02]  /*114d0*/  F2FP.SATFINITE.E4M3.F32.PACK_AB_MERGE_C R4, R30, R28, RZ ;  /* 0x0000001c1e04723e */ /* 0x000fe400048070ff */
[----:B------:R-:W-:Y:S01]  /*114e0*/  F2FP.SATFINITE.E4M3.F32.PACK_AB_MERGE_C R6, R34, R33, RZ ;  /* 0x000000212206723e */ /* 0x000fe200048070ff */
[----:B-123--:R-:W-:Y:S06]  /*114f0*/  @!P3 BRA `(.L_x_14) ;  /* 0x000000680064b947 */ /* 0x00efec0003800000 */
.L_x_23:
[----:B------:R-:W2:Y:S04]  /*11500*/  LDL.64 R42, [R1+0x310] ;  /* 0x00031000012a7983 */ /* 0x000ea80000100a00 */
[----:B------:R-:W3:Y:S04]  /*11510*/  LDL.64 R28, [R1+0x330] ;  /* 0x00033000011c7983 */ /* 0x000ee80000100a00 */
[----:B------:R-:W4:Y:S04]  /*11520*/  LDL.64 R48, [R1+0x2f0] ;  /* 0x0002f00001307983 */ /* 0x000f280000100a00 */
[----:B------:R-:W4:Y:S04]  /*11530*/  LDL.64 R46, [R1+0x2b0] ;  /* 0x0002b000012e7983 */ /* 0x000f280000100a00 */
[----:B------:R-:W4:Y:S04]  /*11540*/  LDL.64 R40, [R1+0x2d0] ;  /* 0x0002d00001287983 */ /* 0x000f280000100a00 */
[----:B------:R-:W4:Y:S04]  /*11550*/  LDL.64 R38, [R1+0x290] ;  /* 0x0002900001267983 */ /* 0x000f280000100a00 */
[----:B------:R-:W4:Y:S04]  /*11560*/  LDL.64 R34, [R1+0x250] ;  /* 0x0002500001227983 */ /* 0x000f280000100a00 */
[----:B------:R-:W4:Y:S04]  /*11570*/  LDL.64 R36, [R1+0x270] ;  /* 0x0002700001247983 */ /* 0x000f280000100a00 */
[----:B------:R-:W-:Y:S04]  /*11580*/  STL.64 [R1+0x900], R10 ;  /* 0x0009000a01007387 */ /* 0x000fe80000100a00 */
[----:B------:R-:W-:Y:S04]  /*11590*/  STL.64 [R1+0x8f8], R8 ;  /* 0x0008f80801007387 */ /* 0x000fe80000100a00 */
[----:B------:R-:W-:Y:S04]  /*115a0*/  STL.64 [R1+0x8f0], R72 ;  /* 0x0008f04801007387 */ /* 0x000fe80000100a00 */
[----:B------:R-:W-:Y:S04]  /*115b0*/  STL.64 [R1+0x8e8], R70 ;  /* 0x0008e84601007387 */ /* 0x000fe80000100a00 */
[----:B------:R0:W-:Y:S04]  /*115c0*/  STL.64 [R1+0x8e0], R2 ;  /* 0x0008e00201007387 */ /* 0x0001e80000100a00 */
[----:B------:R-:W4:Y:S04]  /*115d0*/  LDL.64 R54, [R1+0x210] ;  /* 0x0002100001367983 */ /* 0x000f280000100a00 */
[----:B------:R-:W4:Y:S04]  /*115e0*/  LDL.64 R52, [R1+0x1f0] ;  /* 0x0001f00001347983 */ /* 0x000f280000100a00 */
[----:B0-----:R-:W4:Y:S04]  /*115f0*/  LDL.64 R2, [R1+0x230] ;  /* 0x0002300001027983 */ /* 0x001f280000100a00 */
[----:B------:R-:W4:Y:S04]  /*11600*/  LDL.64 R50, [R1+0x1d0] ;  /* 0x0001d00001327983 */ /* 0x000f280000100a00 */
[----:B------:R-:W4:Y:S04]  /*11610*/  LDL.64 R10, [R1+0x190] ;  /* 0x00019000010a7983 */ /* 0x000f280000100a00 */
[----:B------:R-:W4:Y:S04]  /*11620*/  LDL.64 R8, [R1+0x170] ;  /* 0x0001700001087983 */ /* 0x000f280000100a00 */
[----:B------:R-:W4:Y:S04]  /*11630*/  LDL.64 R56, [R1+0xf0] ;  /* 0x0000f00001387983 */ /* 0x000f280000100a00 */
[----:B------:R-:W4:Y:S04]  /*11640*/  LDL.64 R60, [R1+0xd0] ;  /* 0x0000d000013c7983 */ /* 0x000f280000100a00 */
[----:B------:R-:W4:Y:S04]  /*11650*/  LDL.64 R58, [R1+0xb0] ;  /* 0x0000b000013a7983 */ /* 0x000f280000100a00 */
[----:B------:R-:W4:Y:S04]  /*11660*/  LDL.64 R70, [R1+0x208] ;  /* 0x0002080001467983 */ /* 0x000f280000100a00 */
[----:B------:R-:W4:Y:S04]  /*11670*/  LDG.E.U8 R44, desc[UR20][R44.64] ;  /* 0x000000142c2c7981 */ /* 0x000f28000c1e1100 */
[----:B------:R-:W4:Y:S01]  /*11680*/  LDL.64 R72, [R1+0x160] ;  /* 0x0001600001487983 */ /* 0x000f220000100a00 */
[----:B--2---:R-:W-:-:S02]  /*11690*/  IADD3 R30, P3, PT, R42, UR10, RZ ;  /* 0x0000000a2a1e7c10 */ /* 0x004fc4000ff7e0ff */
[----:B---3--:R-:W-:Y:S02]  /*116a0*/  IADD3.X R33, PT, PT, R29, UR4, RZ, P2, !PT ;  /* 0x000000041d217c10 */ /* 0x008fe400097fe4ff */
[----:B------:R-:W-:Y:S02]  /*116b0*/  IADD3.X R31, PT, PT, R43, UR4, RZ, P3, !PT ;  /* 0x000000042b1f7c10 */ /* 0x000fe40009ffe4ff */
[----:B----4-:R-:W-:Y:S01]  /*116c0*/  IADD3 R28, P2, PT, R48, UR10, RZ ;  /* 0x0000000a301c7c10 */ /* 0x010fe2000ff5e0ff */
[----:B------:R-:W2:Y:S03]  /*116d0*/  LDG.E.U8 R43, desc[UR20][R32.64] ;  /* 0x00000014202b7981 */ /* 0x000ea6000c1e1100 */
[----:B------:R-:W-:Y:S01]  /*116e0*/  IADD3.X R29, PT, PT, R49, UR4, RZ, P2, !PT ;  /* 0x00000004311d7c10 */ /* 0x000fe200097fe4ff */
[----:B------:R0:W3:Y:S04]  /*116f0*/  LDG.E.U8 R42, desc[UR20][R30.64] ;  /* 0x000000141e2a7981 */ /* 0x0000e8000c1e1100 */
[----:B------:R-:W4:Y:S01]  /*11700*/  LDL.64 R48, [R1+0x150] ;  /* 0x0001500001307983 */ /* 0x000f220000100a00 */
[----:B0-----:R-:W-:-:S04]  /*11710*/  IADD3 R30, P2, PT, R46, UR10, RZ ;  /* 0x0000000a2e1e7c10 */ /* 0x001fc8000ff5e0ff */
[----:B------:R-:W-:Y:S02]  /*11720*/  IADD3.X R31, PT, PT, R47, UR4, RZ, P2, !PT ;  /* 0x000000042f1f7c10 */ /* 0x000fe400097fe4ff */
[----:B------:R-:W2:Y:S01]  /*11730*/  LDL.64 R46, [R1+0x1b0] ;  /* 0x0001b000012e7983 */ /* 0x000ea20000100a00 */
[----:B------:R-:W-:-:S04]  /*11740*/  IADD3 R32, P3, PT, R40, UR10, RZ ;  /* 0x0000000a28207c10 */ /* 0x000fc8000ff7e0ff */
[----:B------:R-:W-:Y:S02]  /*11750*/  IADD3.X R33, PT, PT, R41, UR4, RZ, P3, !PT ;  /* 0x0000000429217c10 */ /* 0x000fe40009ffe4ff */
[----:B------:R0:W3:Y:S04]  /*11760*/  LDG.E.U8 R41, desc[UR20][R28.64] ;  /* 0x000000141c297981 */ /* 0x0000e8000c1e1100 */
[----:B------:R-:W3:Y:S01]  /*11770*/  LDG.E.U8 R40, desc[UR20][R32.64] ;  /* 0x0000001420287981 */ /* 0x000ee2000c1e1100 */
[----:B0-----:R-:W-:-:S04]  /*11780*/  IADD3 R28, P3, PT, R38, UR10, RZ ;  /* 0x0000000a261c7c10 */ /* 0x001fc8000ff7e0ff */
[----:B------:R-:W-:Y:S02]  /*11790*/  IADD3.X R29, PT, PT, R39, UR4, RZ, P3, !PT ;  /* 0x00000004271d7c10 */ /* 0x000fe40009ffe4ff */
[----:B------:R-:W3:Y:S04]  /*117a0*/  LDG.E.U8 R39, desc[UR20][R30.64] ;  /* 0x000000141e277981 */ /* 0x000ee8000c1e1100 */
[----:B------:R0:W3:Y:S02]  /*117b0*/  LDG.E.U8 R38, desc[UR20][R28.64] ;  /* 0x000000141c267981 */ /* 0x0000e4000c1e1100 */
[----:B0-----:R-:W-:Y:S02]  /*117c0*/  IADD3 R28, P3, PT, R34, UR10, RZ ;  /* 0x0000000a221c7c10 */ /* 0x001fe4000ff7e0ff */
[----:B------:R-:W-:-:S02]  /*117d0*/  IADD3 R30, P2, PT, R36, UR10, RZ ;  /* 0x0000000a241e7c10 */ /* 0x000fc4000ff5e0ff */
[----:B------:R-:W-:Y:S02]  /*117e0*/  IADD3.X R29, PT, PT, R35, UR4, RZ, P3, !PT ;  /* 0x00000004231d7c10 */ /* 0x000fe40009ffe4ff */
[----:B------:R-:W-:-:S03]  /*117f0*/  IADD3.X R31, PT, PT, R37, UR4, RZ, P2, !PT ;  /* 0x00000004251f7c10 */ /* 0x000fc600097fe4ff */
[----:B------:R0:W3:Y:S04]  /*11800*/  LDG.E.U8 R36, desc[UR20][R28.64] ;  /* 0x000000141c247981 */ /* 0x0000e8000c1e1100 */
[----:B------:R-:W3:Y:S01]  /*11810*/  LDG.E.U8 R37, desc[UR20][R30.64] ;  /* 0x000000141e257981 */ /* 0x000ee2000c1e1100 */
        /* <DEDUP_REMOVED lines=15> */
[----:B--2---:R-:W-:-:S04]  /*11910*/  IADD3 R28, P2, PT, R46, UR10, RZ ;  /* 0x0000000a2e1c7c10 */ /* 0x004fc8000ff5e0ff */
[----:B------:R-:W-:Y:S02]  /*11920*/  IADD3.X R29, PT, PT, R47, UR4, RZ, P2, !PT ;  /* 0x000000042f1d7c10 */ /* 0x000fe400097fe4ff */
[----:B------:R-:W2:Y:S04]  /*11930*/  LDL.64 R46, [R1+0x70] ;  /* 0x00007000012e7983 */ /* 0x000ea80000100a00 */
[----:B------:R0:W2:Y:S02]  /*11940*/  LDG.E.U8 R31, desc[UR20][R28.64] ;  /* 0x000000141c1f7981 */ /* 0x0000a4000c1e1100 */
[----:B0-----:R-:W-:-:S04]  /*11950*/  IADD3 R28, P2, PT, R10, UR10, RZ ;  /* 0x0000000a0a1c7c10 */ /* 0x001fc8000ff5e0ff */
[----:B------:R-:W-:Y:S02]  /*11960*/  IADD3.X R29, PT, PT, R11, UR4, RZ, P2, !PT ;  /* 0x000000040b1d7c10 */ /* 0x000fe400097fe4ff */
[----:B------:R-:W2:Y:S04]  /*11970*/  LDL.64 R10, [R1+0x50] ;  /* 0x00005000010a7983 */ /* 0x000ea80000100a00 */
[----:B------:R0:W2:Y:S02]  /*11980*/  LDG.E.U8 R30, desc[UR20][R28.64] ;  /* 0x000000141c1e7981 */ /* 0x0000a4000c1e1100 */
[----:B0-----:R-:W-:-:S04]  /*11990*/  IADD3 R28, P2, PT, R8, UR10, RZ ;  /* 0x0000000a081c7c10 */ /* 0x001fc8000ff5e0ff */
[----:B------:R-:W-:Y:S02]  /*119a0*/  IADD3.X R29, PT, PT, R9, UR4, RZ, P2, !PT ;  /* 0x00000004091d7c10 */ /* 0x000fe400097fe4ff */
[----:B------:R-:W2:Y:S04]  /*119b0*/  LDL.64 R8, [R1+0x30] ;  /* 0x0000300001087983 */ /* 0x000ea80000100a00 */
[----:B------:R4:W2:Y:S02]  /*119c0*/  LDG.E.U8 R51, desc[UR20][R28.64] ;  /* 0x000000141c337981 */ /* 0x0008a4000c1e1100 */
[----:B----4-:R-:W-:-:S04]  /*119d0*/  IADD3 R28, P2, PT, R48, UR10, RZ ;  /* 0x0000000a301c7c10 */ /* 0x010fc8000ff5e0ff */
[----:B------:R-:W-:Y:S02]  /*119e0*/  IADD3.X R29, PT, PT, R49, UR4, RZ, P2, !PT ;  /* 0x00000004311d7c10 */ /* 0x000fe400097fe4ff */
[----:B---3--:R-:W-:-:S03]  /*119f0*/  IADD3 R48, P2, PT, R2, UR10, RZ ;  /* 0x0000000a02307c10 */ /* 0x008fc6000ff5e0ff */
[----:B------:R0:W3:Y:S01]  /*11a00*/  LDG.E.U8 R50, desc[UR20][R28.64] ;  /* 0x000000141c327981 */ /* 0x0000e2000c1e1100 */
[----:B------:R-:W-:-:S03]  /*11a10*/  IADD3.X R49, PT, PT, R3, UR4, RZ, P2, !PT ;  /* 0x0000000403317c10 */ /* 0x000fc600097fe4ff */
[----:B------:R-:W4:Y:S04]  /*11a20*/  LDL.64 R2, [R1+0x10] ;  /* 0x0000100001027983 */ /* 0x000f280000100a00 */
[----:B------:R-:W3:Y:S01]  /*11a30*/  LDG.E.U8 R48, desc[UR20][R48.64] ;  /* 0x0000001430307981 */ /* 0x000ee2000c1e1100 */
[----:B0-----:R-:W-:-:S04]  /*11a40*/  IADD3 R28, P2, PT, R54, UR10, RZ ;  /* 0x0000000a361c7c10 */ /* 0x001fc8000ff5e0ff */
[----:B------:R-:W-:-:S05]  /*11a50*/  IADD3.X R29, PT, PT, R55, UR4, RZ, P2, !PT ;  /* 0x00000004371d7c10 */ /* 0x000fca00097fe4ff */
[----:B------:R0:W3:Y:S02]  /*11a60*/  LDG.E.U8 R55, desc[UR20][R28.64] ;  /* 0x000000141c377981 */ /* 0x0000e4000c1e1100 */
[----:B0-----:R-:W-:-:S04]  /*11a70*/  IADD3 R28, P2, PT, R56, UR10, RZ ;  /* 0x0000000a381c7c10 */ /* 0x001fc8000ff5e0ff */
[----:B------:R-:W-:Y:S02]  /*11a80*/  IADD3.X R29, PT, PT, R57, UR4, RZ, P2, !PT ;  /* 0x00000004391d7c10 */ /* 0x000fe400097fe4ff */
[----:B------:R-:W-:-:S03]  /*11a90*/  IADD3 R56, P2, PT, R60, UR10, RZ ;  /* 0x0000000a3c387c10 */ /* 0x000fc6000ff5e0ff */
[----:B------:R0:W3:Y:S01]  /*11aa0*/  LDG.E.U8 R54, desc[UR20][R28.64] ;  /* 0x000000141c367981 */ /* 0x0000e2000c1e1100 */
[----:B------:R-:W-:Y:S02]  /*11ab0*/  IADD3.X R57, PT, PT, R61, UR4, RZ, P2, !PT ;  /* 0x000000043d397c10 */ /* 0x000fe400097fe4ff */
[----:B------:R-:W-:Y:S01]  /*11ac0*/  IADD3 R88, P2, PT, R58, UR10, RZ ;  /* 0x0000000a3a587c10 */ /* 0x000fe2000ff5e0ff */
[----:B------:R1:W-:Y:S03]  /*11ad0*/  STS.U8 [R68+UR68+0x10000], R44 ;  /* 0x0100002c44007988 */ /* 0x0003e60008000044 */
[----:B------:R-:W-:Y:S01]  /*11ae0*/  IADD3.X R89, PT, PT, R59, UR4, RZ, P2, !PT ;  /* 0x000000043b597c10 */ /* 0x000fe200097fe4ff */
[----:B------:R0:W-:Y:S01]  /*11af0*/  STS.U8 [R68+UR68+0x10400], R43 ;  /* 0x0104002b44007988 */ /* 0x0001e20008000044 */
[----:B------:R-:W-:-:S03]  /*11b00*/  IADD3 R60, P2, PT, R52, UR10, RZ ;  /* 0x0000000a343c7c10 */ /* 0x000fc6000ff5e0ff */
[----:B------:R0:W-:Y:S01]  /*11b10*/  STS.U8 [R68+UR68+0x10800], R42 ;  /* 0x0108002a44007988 */ /* 0x0001e20008000044 */
[----:B------:R-:W-:-:S03]  /*11b20*/  IADD3.X R61, PT, PT, R53, UR4, RZ, P2, !PT ;  /* 0x00000004353d7c10 */ /* 0x000fc600097fe4ff */
[----:B------:R-:W3:Y:S04]  /*11b30*/  LDL.64 R52, [R1+0x348] ;  /* 0x0003480001347983 */ /* 0x000ee80000100a00 */
[----:B------:R-:W3:Y:S04]  /*11b40*/  LDG.E.U8 R60, desc[UR20][R60.64] ;  /* 0x000000143c3c7981 */ /* 0x000ee8000c1e1100 */
        /* <DEDUP_REMOVED lines=9> */
[----:B------:R-:W3:Y:S04]  /*11be0*/  LDG.E.U8 R56, desc[UR20][R56.64] ;  /* 0x0000001438387981 */ /* 0x000ee8000c1e1100 */
[----:B------:R0:W-:Y:S04]  /*11bf0*/  STS.U8 [R68+UR68+0x13000], R32 ;  /* 0x0130002044007988 */ /* 0x0001e80008000044 */
[----:B------:R-:W3:Y:S01]  /*11c00*/  LDG.E.U8 R88, desc[UR20][R88.64] ;  /* 0x0000001458587981 */ /* 0x000ee2000c1e1100 */
[----:B--2---:R-:W-:-:S04]  /*11c10*/  IADD3 R62, P2, PT, R46, UR10, RZ ;  /* 0x0000000a2e3e7c10 */ /* 0x004fc8000ff5e0ff */
[----:B------:R-:W-:Y:S02]  /*11c20*/  IADD3.X R63, PT, PT, R47, UR4, RZ, P2, !PT ;  /* 0x000000042f3f7c10 */ /* 0x000fe400097fe4ff */
[----:B------:R-:W2:Y:S04]  /*11c30*/  LDL.64 R46, [R1+0x328] ;  /* 0x00032800012e7983 */ /* 0x000ea80000100a00 */
[----:B------:R-:W2:Y:S01]  /*11c40*/  LDG.E.U8 R62, desc[UR20][R62.64] ;  /* 0x000000143e3e7981 */ /* 0x000ea2000c1e1100 */
[----:B0-----:R-:W-:-:S04]  /*11c50*/  IADD3 R28, P2, PT, R10, UR10, RZ ;  /* 0x0000000a0a1c7c10 */ /* 0x001fc8000ff5e0ff */
[----:B------:R-:W-:Y:S02]  /*11c60*/  IADD3.X R29, PT, PT, R11, UR4, RZ, P2, !PT ;  /* 0x000000040b1d7c10 */ /* 0x000fe400097fe4ff */
[----:B------:R-:W2:Y:S04]  /*11c70*/  LDL.64 R10, [R1+0x308] ;  /* 0x00030800010a7983 */ /* 0x000ea80000100a00 */
[----:B------:R0:W2:Y:S01]  /*11c80*/  LDG.E.U8 R63, desc[UR20][R28.64] ;  /* 0x000000141c3f7981 */ /* 0x0000a2000c1e1100 */
[----:B------:R-:W-:-:S04]  /*11c90*/  IADD3 R66, P2, PT, R8, UR10, RZ ;  /* 0x0000000a08427c10 */ /* 0x000fc8000ff5e0ff */
[----:B------:R-:W-:Y:S02]  /*11ca0*/  IADD3.X R67, PT, PT, R9, UR4, RZ, P2, !PT ;  /* 0x0000000409437c10 */ /* 0x000fe400097fe4ff */
[----:B------:R-:W2:Y:S04]  /*11cb0*/  LDL.64 R8, [R1+0x2c8] ;  /* 0x0002c80001087983 */ /* 0x000ea80000100a00 */
[----:B------:R-:W2:Y:S01]  /*11cc0*/  LDG.E.U8 R66, desc[UR20][R66.64] ;  /* 0x0000001442427981 */ /* 0x000ea2000c1e1100 */
[----:B----4-:R-:W-:-:S04]  /*11cd0*/  IADD3 R80, P2, PT, R2, UR10, RZ ;  /* 0x0000000a02507c10 */ /* 0x010fc8000ff5e0ff */
[----:B------:R-:W-:Y:S02]  /*11ce0*/  IADD3.X R81, PT, PT, R3, UR4, RZ, P2, !PT ;  /* 0x0000000403517c10 */ /* 0x000fe400097fe4ff */
[----:B------:R-:W4:Y:S01]  /*11cf0*/  LDL.64 R2, [R1+0x2e8] ;  /* 0x0002e80001027983 */ /* 0x000f220000100a00 */
[----:B------:R-:W-:-:S03]  /*11d00*/  IADD3 R82, P2, PT, R122, UR10, RZ ;  /* 0x0000000a7a527c10 */ /* 0x000fc6000ff5e0ff */
[----:B------:R-:W4:Y:S01]  /*11d10*/  LDG.E.U8 R80, desc[UR20][R80.64] ;  /* 0x0000001450507981 */ /* 0x000f22000c1e1100 */
[----:B------:R-:W-:Y:S02]  /*11d20*/  IADD3.X R83, PT, PT, R123, UR4, RZ, P2, !PT ;  /* 0x000000047b537c10 */ /* 0x000fe400097fe4ff */
[----:B0-----:R-:W-:-:S03]  /*11d30*/  IADD3 R28, P2, PT, R114, UR10, RZ ;  /* 0x0000000a721c7c10 */ /* 0x001fc6000ff5e0ff */
[----:B------:R-:W4:Y:S01]  /*11d40*/  LDG.E.U8 R82, desc[UR20][R82.64] ;  /* 0x0000001452527981 */ /* 0x000f22000c1e1100 */
[----:B------:R-:W-:Y:S02]  /*11d50*/  IADD3.X R29, PT, PT, R115, UR4, RZ, P2, !PT ;  /* 0x00000004731d7c10 */ /* 0x000fe400097fe4ff */
[----:B------:R-:W-:-:S04]  /*11d60*/  IADD3 R86, P2, PT, R106, UR10, RZ ;  /* 0x0000000a6a567c10 */ /* 0x000fc8000ff5e0ff */
[----:B------:R-:W-:Y:S01]  /*11d70*/  IADD3.X R87, PT, PT, R107, UR4, RZ, P2, !PT ;  /* 0x000000046b577c10 */ /* 0x000fe200097fe4ff */
[----:B------:R0:W4:Y:S04]  /*11d80*/  LDG.E.U8 R83, desc[UR20][R28.64] ;  /* 0x000000141c537981 */ /* 0x000128000c1e1100 */
[----:B------:R-:W4:Y:S01]  /*11d90*/  LDG.E.U8 R86, desc[UR20][R86.64] ;  /* 0x0000001456567981 */ /* 0x000f22000c1e1100 */
[----:B0-----:R-:W-:-:S04]  /*11da0*/  IADD3 R28, P2, PT, R98, UR10, RZ ;  /* 0x0000000a621c7c10 */ /* 0x001fc8000ff5e0ff */
[----:B------:R-:W-:-:S05]  /*11db0*/  IADD3.X R29, PT, PT, R99, UR4, RZ, P2, !PT ;  /* 0x00000004631d7c10 */ /* 0x000fca00097fe4ff */
[----:B------:R0:W4:Y:S02]  /*11dc0*/  LDG.E.U8 R87, desc[UR20][R28.64] ;  /* 0x000000141c577981 */ /* 0x000124000c1e1100 */
[----:B0----5:R-:W-:-:S04]  /*11dd0*/  IADD3 R28, P2, PT, R90, UR10, RZ ;  /* 0x0000000a5a1c7c10 */ /* 0x021fc8000ff5e0ff */
[----:B------:R-:W-:-:S05]  /*11de0*/  IADD3.X R29, PT, PT, R91, UR4, RZ, P2, !PT ;  /* 0x000000045b1d7c10 */ /* 0x000fca00097fe4ff */
[----:B------:R3:W4:Y:S02]  /*11df0*/  LDG.E.U8 R85, desc[UR20][R28.64] ;  /* 0x000000141c557981 */ /* 0x000724000c1e1100 */
[----:B---3--:R-:W-:-:S04]  /*11e00*/  IADD3 R28, P2, PT, R52, UR10, RZ ;  /* 0x0000000a341c7c10 */ /* 0x008fc8000ff5e0ff */
[----:B------:R-:W-:Y:S02]  /*11e10*/  IADD3.X R29, PT, PT, R53, UR4, RZ, P2, !PT ;  /* 0x00000004351d7c10 */ /* 0x000fe400097fe4ff */
[----:B------:R-:W3:Y:S04]  /*11e20*/  LDL.64 R52, [R1+0x2a8] ;  /* 0x0002a80001347983 */ /* 0x000ee80000100a00 */
        /* <DEDUP_REMOVED lines=11> */
[----:B------:R-:W4:Y:S04]  /*11ee0*/  LDL.64 R2, [R1+0x248] ;  /* 0x0002480001027983 */ /* 0x000f280000100a00 */
[----:B------:R0:W4:Y:S02]  /*11ef0*/  LDG.E.U8 R65, desc[UR20][R28.64] ;  /* 0x000000141c417981 */ /* 0x000124000c1e1100 */
[----:B0-----:R-:W-:-:S04]  /*11f00*/  IADD3 R28, P2, PT, R8, UR10, RZ ;  /* 0x0000000a081c7c10 */ /* 0x001fc8000ff5e0ff */
[----:B------:R-:W-:Y:S02]  /*11f10*/  IADD3.X R29, PT, PT, R9, UR4, RZ, P2, !PT ;  /* 0x00000004091d7c10 */ /* 0x000fe400097fe4ff */
[----:B------:R-:W4:Y:S04]  /*11f20*/  LDL.64 R8, [R1+0x228] ;  /* 0x0002280001087983 */ /* 0x000f280000100a00 */
[----:B------:R3:W4:Y:S02]  /*11f30*/  LDG.E.U8 R64, desc[UR20][R28.64] ;  /* 0x000000141c407981 */ /* 0x000724000c1e1100 */
[----:B---3--:R-:W-:-:S04]  /*11f40*/  IADD3 R28, P2, PT, R52, UR10, RZ ;  /* 0x0000000a341c7c10 */ /* 0x008fc8000ff5e0ff */
[----:B------:R-:W-:-:S05]  /*11f50*/  IADD3.X R29, PT, PT, R53, UR4, RZ, P2, !PT ;  /* 0x00000004351d7c10 */ /* 0x000fca00097fe4ff */
[----:B------:R2:W3:Y:S02]  /*11f60*/  LDG.E.U8 R61, desc[UR20][R28.64] ;  /* 0x000000141c3d7981 */ /* 0x0004e4000c1e1100 */
[----:B--2---:R-:W-:-:S04]  /*11f70*/  IADD3 R28, P2, PT, R46, UR10, RZ ;  /* 0x0000000a2e1c7c10 */ /* 0x004fc8000ff5e0ff */
[----:B------:R-:W-:Y:S02]  /*11f80*/  IADD3.X R29, PT, PT, R47, UR4, RZ, P2, !PT ;  /* 0x000000042f1d7c10 */ /* 0x000fe400097fe4ff */
[----:B------:R-:W2:Y:S04]  /*11f90*/  LDL.64 R46, [R1+0x1e8] ;  /* 0x0001e800012e7983 */ /* 0x000ea80000100a00 */
        /* <DEDUP_REMOVED lines=20> */
[----:B---3--:R-:W-:-:S04]  /*120e0*/  IADD3 R28, P2, PT, R10, UR10, RZ ;  /* 0x0000000a0a1c7c10 */ /* 0x008fc8000ff5e0ff */
[----:B------:R-:W-:Y:S02]  /*120f0*/  IADD3.X R29, PT, PT, R11, UR4, RZ, P2, !PT ;  /* 0x000000040b1d7c10 */ /* 0x000fe400097fe4ff */
[----:B------:R-:W3:Y:S04]  /*12100*/  LDL.64 R10, [R1+0x148] ;  /* 0x00014800010a7983 */ /* 0x000ee80000100a00 */
[----:B------:R4:W2:Y:S02]  /*12110*/  LDG.E.U8 R46, desc[UR20][R28.64] ;  /* 0x000000141c2e7981 */ /* 0x0008a4000c1e1100 */
[----:B----4-:R-:W-:-:S04]  /*12120*/  IADD3 R28, P2, PT, R2, UR10, RZ ;  /* 0x0000000a021c7c10 */ /* 0x010fc8000ff5e0ff */
[----:B------:R-:W-:Y:S02]  /*12130*/  IADD3.X R29, PT, PT, R3, UR4, RZ, P2, !PT ;  /* 0x00000004031d7c10 */ /* 0x000fe400097fe4ff */
[----:B------:R-:W4:Y:S04]  /*12140*/  LDL.64 R2, [R1+0x128] ;  /* 0x0001280001027983 */ /* 0x000f280000100a00 */
[----:B------:R0:W2:Y:S02]  /*12150*/  LDG.E.U8 R45, desc[UR20][R28.64] ;  /* 0x000000141c2d7981 */ /* 0x0000a4000c1e1100 */
[----:B0-----:R-:W-:-:S04]  /*12160*/  IADD3 R28, P2, PT, R8, UR10, RZ ;  /* 0x0000000a081c7c10 */ /* 0x001fc8000ff5e0ff */
[----:B------:R-:W-:Y:S02]  /*12170*/  IADD3.X R29, PT, PT, R9, UR4, RZ, P2, !PT ;  /* 0x00000004091d7c10 */ /* 0x000fe400097fe4ff */
[----:B------:R-:W2:Y:S04]  /*12180*/  LDL.64 R8, [R1+0x108] ;  /* 0x0001080001087983 */ /* 0x000ea80000100a00 */
[----:B-1----:R0:W2:Y:S02]  /*12190*/  LDG.E.U8 R44, desc[UR20][R28.64] ;  /* 0x000000141c2c7981 */ /* 0x0020a4000c1e1100 */
        /* <DEDUP_REMOVED lines=8> */
[----:B----4-:R-:W-:-:S04]  /*12220*/  IADD3 R28, P2, PT, R2, UR10, RZ ;  /* 0x0000000a021c7c10 */ /* 0x010fc8000ff5e0ff */
[----:B------:R-:W-:Y:S02]  /*12230*/  IADD3.X R29, PT, PT, R3, UR4, RZ, P2, !PT ;  /* 0x00000004031d7c10 */ /* 0x000fe400097fe4ff */
[----:B------:R-:W4:Y:S04]  /*12240*/  LDL.64 R2, [R1+0xa8] ;  /* 0x0000a80001027983 */ /* 0x000f280000100a00 */
[----:B------:R2:W4:Y:S02]  /*12250*/  LDG.E.U8 R41, desc[UR20][R28.64] ;  /* 0x000000141c297981 */ /* 0x000524000c1e1100 */
        /* <DEDUP_REMOVED lines=21> */
[----:B------:R-:W-:Y:S01]  /*123b0*/  IADD3.X R29, PT, PT, R71, UR4, RZ, P2, !PT ;  /* 0x00000004471d7c10 */ /* 0x000fe200097fe4ff */
[----:B------:R0:W-:Y:S04]  /*123c0*/  STS.U8 [R68+UR68+0x13400], R31 ;  /* 0x0134001f44007988 */ /* 0x0001e80008000044 */
[----:B------:R3:W2:Y:S04]  /*123d0*/  LDG.E.U8 R35, desc[UR20][R28.64] ;  /* 0x000000141c237981 */ /* 0x0006a8000c1e1100 */
[----:B------:R1:W-:Y:S04]  /*123e0*/  STS.U8 [R68+UR68+0x13800], R30 ;  /* 0x0138001e44007988 */ /* 0x0003e80008000044 */
[----:B------:R0:W-:Y:S04]  /*123f0*/  STS.U8 [R68+UR68+0x14000], R50 ;  /* 0x0140003244007988 */ /* 0x0001e80008000044 */
[----:B------:R0:W-:Y:S04]  /*12400*/  STS.U8 [R68+UR68+0x13c00], R51 ;  /* 0x013c003344007988 */ /* 0x0001e80008000044 */
[----:B------:R-:W2:Y:S01]  /*12410*/  LDL.64 R70, [R1+0x2e0] ;  /* 0x0002e00001467983 */ /* 0x000ea20000100a00 */
[----:B---3--:R-:W-:-:S04]  /*12420*/  IADD3 R28, P2, PT, R10, UR10, RZ ;  /* 0x0000000a0a1c7c10 */ /* 0x008fc8000ff5e0ff */
[----:B------:R-:W-:Y:S02]  /*12430*/  IADD3.X R29, PT, PT, R11, UR4, RZ, P2, !PT ;  /* 0x000000040b1d7c10 */ /* 0x000fe400097fe4ff */
[----:B------:R-:W3:Y:S04]  /*12440*/  LDL.64 R10, [R1+0x320] ;  /* 0x00032000010a7983 */ /* 0x000ee80000100a00 */
[----:B------:R4:W3:Y:S02]  /*12450*/  LDG.E.U8 R34, desc[UR20][R28.64] ;  /* 0x000000141c227981 */ /* 0x0008e4000c1e1100 */
[----:B----4-:R-:W-:-:S04]  /*12460*/  IADD3 R28, P2, PT, R2, UR10, RZ ;  /* 0x0000000a021c7c10 */ /* 0x010fc8000ff5e0ff */
[----:B------:R-:W-:Y:S02]  /*12470*/  IADD3.X R29, PT, PT, R3, UR4, RZ, P2, !PT ;  /* 0x00000004031d7c10 */ /* 0x000fe400097fe4ff */
[----:B------:R-:W4:Y:S04]  /*12480*/  LDL.64 R2, [R1+0x340] ;  /* 0x0003400001027983 */ /* 0x000f280000100a00 */
[----:B------:R2:W3:Y:S02]  /*12490*/  LDG.E.U8 R33, desc[UR20][R28.64] ;  /* 0x000000141c217981 */ /* 0x0004e4000c1e1100 */
[----:B--2---:R-:W-:-:S04]  /*124a0*/  IADD3 R28, P2, PT, R8, UR10, RZ ;  /* 0x0000000a081c7c10 */ /* 0x004fc8000ff5e0ff */
[----:B------:R-:W-:Y:S02]  /*124b0*/  IADD3.X R29, PT, PT, R9, UR4, RZ, P2, !PT ;  /* 0x00000004091d7c10 */ /* 0x000fe400097fe4ff */
[----:B------:R-:W2:Y:S04]  /*124c0*/  LDL.64 R8, [R1+0x300] ;  /* 0x0003000001087983 */ /* 0x000ea80000100a00 */
[----:B------:R0:W2:Y:S02]  /*124d0*/  LDG.E.U8 R32, desc[UR20][R28.64] ;  /* 0x000000141c207981 */ /* 0x0000a4000c1e1100 */
[----:B0-----:R-:W-:-:S04]  /*124e0*/  IADD3 R28, P2, PT, R120, UR10, RZ ;  /* 0x0000000a781c7c10 */ /* 0x001fc8000ff5e0ff */
[----:B------:R-:W-:-:S05]  /*124f0*/  IADD3.X R29, PT, PT, R121, UR4, RZ, P2, !PT ;  /* 0x00000004791d7c10 */ /* 0x000fca00097fe4ff */
[----:B------:R0:W2:Y:S02]  /*12500*/  LDG.E.U8 R31, desc[UR20][R28.64] ;  /* 0x000000141c1f7981 */ /* 0x0000a4000c1e1100 */
[----:B0-----:R-:W-:-:S04]  /*12510*/  IADD3 R28, P2, PT, R112, UR10, RZ ;  /* 0x0000000a701c7c10 */ /* 0x001fc8000ff5e0ff */
[----:B------:R-:W-:-:S05]  /*12520*/  IADD3.X R29, PT, PT, R113, UR4, RZ, P2, !PT ;  /* 0x00000004711d7c10 */ /* 0x000fca00097fe4ff */
[----:B-1----:R0:W2:Y:S02]  /*12530*/  LDG.E.U8 R30, desc[UR20][R28.64] ;  /* 0x000000141c1e7981 */ /* 0x0020a4000c1e1100 */
[----:B0-----:R-:W-:-:S04]  /*12540*/  IADD3 R28, P2, PT, R104, UR10, RZ ;  /* 0x0000000a681c7c10 */ /* 0x001fc8000ff5e0ff */
[----:B------:R-:W-:Y:S02]  /*12550*/  IADD3.X R29, PT, PT, R105, UR4, RZ, P2, !PT ;  /* 0x00000004691d7c10 */ /* 0x000fe400097fe4ff */
[----:B------:R-:W-:-:S04]  /*12560*/  IADD3 R50, P2, PT, R96, UR10, RZ ;  /* 0x0000000a60327c10 */ /* 0x000fc8000ff5e0ff */
[----:B------:R-:W-:Y:S01]  /*12570*/  IADD3.X R51, PT, PT, R97, UR4, RZ, P2, !PT ;  /* 0x0000000461337c10 */ /* 0x000fe200097fe4ff */
[----:B------:R-:W2:Y:S04]  /*12580*/  LDG.E.U8 R29, desc[UR20][R28.64] ;  /* 0x000000141c1d7981 */ /* 0x000ea8000c1e1100 */
[----:B------:R0:W2:Y:S02]  /*12590*/  LDG.E.U8 R28, desc[UR20][R50.64] ;  /* 0x00000014321c7981 */ /* 0x0000a4000c1e1100 */
[----:B0-----:R-:W-:-:S04]  /*125a0*/  IADD3 R50, P2, PT, R78, UR10, RZ ;  /* 0x0000000a4e327c10 */ /* 0x001fc8000ff5e0ff */
[----:B------:R-:W-:Y:S01]  /*125b0*/  IADD3.X R51, PT, PT, R79, UR4, RZ, P2, !PT ;  /* 0x000000044f337c10 */ /* 0x000fe200097fe4ff */
[----:B------:R0:W-:Y:S04]  /*125c0*/  STS.U8 [R68+UR68+0x14400], R48 ;  /* 0x0144003044007988 */ /* 0x0001e80008000044 */
[----:B0-----:R4:W2:Y:S04]  /*125d0*/  LDG.E.U8 R48, desc[UR20][R50.64] ;  /* 0x0000001432307981 */ /* 0x0018a8000c1e1100 */
[----:B------:R3:W-:Y:S04]  /*125e0*/  STS.U8 [R68+UR68+0x14c00], R54 ;  /* 0x014c003644007988 */ /* 0x0007e80008000044 */
[----:B------:R0:W-:Y:S04]  /*125f0*/  STS.U8 [R68+UR68+0x14800], R55 ;  /* 0x0148003744007988 */ /* 0x0001e80008000044 */
[----:B------:R2:W-:Y:S01]  /*12600*/  STS.U8 [R68+UR68+0x15000], R56 ;  /* 0x0150003844007988 */ /* 0x0005e20008000044 */
[----:B----4-:R-:W-:-:S04]  /*12610*/  IADD3 R50, P2, PT, R2, UR10, RZ ;  /* 0x0000000a02327c10 */ /* 0x010fc8000ff5e0ff */
[----:B------:R-:W-:Y:S02]  /*12620*/  IADD3.X R51, PT, PT, R3, UR4, RZ, P2, !PT ;  /* 0x0000000403337c10 */ /* 0x000fe400097fe4ff */
[----:B------:R-:W4:Y:S01]  /*12630*/  LDL.64 R2, [R1+0x2c0] ;  /* 0x0002c00001027983 */ /* 0x000f220000100a00 */
[----:B---3--:R-:W-:-:S03]  /*12640*/  IADD3 R54, P2, PT, R10, UR10, RZ ;  /* 0x0000000a0a367c10 */ /* 0x008fc6000ff5e0ff */
[----:B------:R-:W3:Y:S01]  /*12650*/  LDG.E.U8 R50, desc[UR20][R50.64] ;  /* 0x0000001432327981 */ /* 0x000ee2000c1e1100 */
[----:B0-----:R-:W-:-:S03]  /*12660*/  IADD3.X R55, PT, PT, R11, UR4, RZ, P2, !PT ;  /* 0x000000040b377c10 */ /* 0x001fc600097fe4ff */
[----:B------:R-:W3:Y:S01]  /*12670*/  LDL.64 R10, [R1+0x2a0] ;  /* 0x0002a000010a7983 */ /* 0x000ee20000100a00 */
[----:B--2---:R-:W-:-:S03]  /*12680*/  IADD3 R56, P2, PT, R8, UR10, RZ ;  /* 0x0000000a08387c10 */ /* 0x004fc6000ff5e0ff */
[----:B------:R0:W2:Y:S01]  /*12690*/  LDG.E.U8 R51, desc[UR20][R54.64] ;  /* 0x0000001436337981 */ /* 0x0000a2000c1e1100 */
[----:B------:R-:W-:-:S03]  /*126a0*/  IADD3.X R57, PT, PT, R9, UR4, RZ, P2, !PT ;  /* 0x0000000409397c10 */ /* 0x000fc600097fe4ff */
[----:B------:R-:W2:Y:S04]  /*126b0*/  LDL.64 R8, [R1+0x280] ;  /* 0x0002800001087983 */ /* 0x000ea80000100a00 */
[----:B------:R-:W2:Y:S01]  /*126c0*/  LDG.E.U8 R56, desc[UR20][R56.64] ;  /* 0x0000001438387981 */ /* 0x000ea2000c1e1100 */
[----:B0-----:R-:W-:-:S04]  /*126d0*/  IADD3 R54, P2, PT, R70, UR10, RZ ;  /* 0x0000000a46367c10 */ /* 0x001fc8000ff5e0ff */
[----:B------:R-:W-:Y:S02]  /*126e0*/  IADD3.X R55, PT, PT, R71, UR4, RZ, P2, !PT ;  /* 0x0000000447377c10 */ /* 0x000fe400097fe4ff */
[----:B------:R-:W2:Y:S04]  /*126f0*/  LDL.64 R70, [R1+0x260] ;  /* 0x0002600001467983 */ /* 0x000ea80000100a00 */
[----:B------:R4:W2:Y:S04]  /*12700*/  LDG.E.U8 R57, desc[UR20][R54.64] ;  /* 0x0000001436397981 */ /* 0x0008a8000c1e1100 */
[----:B------:R0:W-:Y:S04]  /*12710*/  STS.U8 [R68+UR68+0x15800], R60 ;  /* 0x0158003c44007988 */ /* 0x0001e80008000044 */
[----:B------:R1:W-:Y:S01]  /*12720*/  STS.U8 [R68+UR68+0x15c00], R62 ;  /* 0x015c003e44007988 */ /* 0x0003e20008000044 */
[----:B----4-:R-:W-:-:S04]  /*12730*/  IADD3 R54, P2, PT, R2, UR10, RZ ;  /* 0x0000000a02367c10 */ /* 0x010fc8000ff5e0ff */
[----:B------:R-:W-:Y:S02]  /*12740*/  IADD3.X R55, PT, PT, R3, UR4, RZ, P2, !PT ;  /* 0x0000000403377c10 */ /* 0x000fe400097fe4ff */
[----:B------:R-:W4:Y:S04]  /*12750*/  LDL.64 R2, [R1+0x240] ;  /* 0x0002400001027983 */ /* 0x000f280000100a00 */
[----:B0-----:R3:W4:Y:S02]  /*12760*/  LDG.E.U8 R60, desc[UR20][R54.64] ;  /* 0x00000014363c7981 */ /* 0x001724000c1e1100 */
[----:B---3--:R-:W-:-:S04]  /*12770*/  IADD3 R54, P2, PT, R10, UR10, RZ ;  /* 0x0000000a0a367c10 */ /* 0x008fc8000ff5e0ff */
[----:B------:R-:W-:Y:S02]  /*12780*/  IADD3.X R55, PT, PT, R11, UR4, RZ, P2, !PT ;  /* 0x000000040b377c10 */ /* 0x000fe400097fe4ff */
[----:B------:R-:W3:Y:S04]  /*12790*/  LDL.64 R10, [R1+0x220] ;  /* 0x00022000010a7983 */ /* 0x000ee80000100a00 */
[----:B-1----:R2:W3:Y:S02]  /*127a0*/  LDG.E.U8 R62, desc[UR20][R54.64] ;  /* 0x00000014363e7981 */ /* 0x0024e4000c1e1100 */
[----:B--2---:R-:W-:-:S04]  /*127b0*/  IADD3 R54, P2, PT, R8, UR10, RZ ;  /* 0x0000000a08367c10 */ /* 0x004fc8000ff5e0ff */
[----:B------:R-:W-:Y:S02]  /*127c0*/  IADD3.X R55, PT, PT, R9, UR4, RZ, P2, !PT ;  /* 0x0000000409377c10 */ /* 0x000fe400097fe4ff */
[----:B------:R-:W2:Y:S04]  /*127d0*/  LDL.64 R8, [R1+0x200] ;  /* 0x0002000001087983 */ /* 0x000ea80000100a00 */
[----:B------:R0:W-:Y:S04]  /*127e0*/  STS.U8 [R68+UR68+0x16000], R63 ;  /* 0x0160003f44007988 */ /* 0x0001e80008000044 */
[----:B0-----:R0:W2:Y:S02]  /*127f0*/  LDG.E.U8 R63, desc[UR20][R54.64] ;  /* 0x00000014363f7981 */ /* 0x0010a4000c1e1100 */
[----:B0-----:R-:W-:-:S04]  /*12800*/  IADD3 R54, P2, PT, R70, UR10, RZ ;  /* 0x0000000a46367c10 */ /* 0x001fc8000ff5e0ff */
[----:B------:R-:W-:Y:S02]  /*12810*/  IADD3.X R55, PT, PT, R71, UR4, RZ, P2, !PT ;  /* 0x0000000447377c10 */ /* 0x000fe400097fe4ff */
[----:B------:R-:W2:Y:S04]  /*12820*/  LDL.64 R70, [R1+0x1e0] ;  /* 0x0001e00001467983 */ /* 0x000ea80000100a00 */
[----:B------:R0:W-:Y:S04]  /*12830*/  STS.U8 [R68+UR68+0x16400], R66 ;  /* 0x0164004244007988 */ /* 0x0001e80008000044 */
[----:B0-----:R4:W2:Y:S04]  /*12840*/  LDG.E.U8 R66, desc[UR20][R54.64] ;  /* 0x0000001436427981 */ /* 0x0018a8000c1e1100 */
        /* <DEDUP_REMOVED lines=16> */
[----:B------:R-:W-:Y:S01]  /*12950*/  IADD3.X R55, PT, PT, R71, UR4, RZ, P2, !PT ;  /* 0x0000000447377c10 */ /* 0x000fe200097fe4ff */
[----:B------:R0:W-:Y:S04]  /*12960*/  STS.U8 [R68+UR68+0x17400], R86 ;  /* 0x0174005644007988 */ /* 0x0001e80008000044 */
[----:B------:R-:W2:Y:S04]  /*12970*/  LDL.64 R70, [R1+0x140] ;  /* 0x0001400001467983 */ /* 0x000ea80000100a00 */
[----:B0-----:R4:W2:Y:S04]  /*12980*/  LDG.E.U8 R86, desc[UR20][R54.64] ;  /* 0x0000001436567981 */ /* 0x0018a8000c1e1100 */
[----:B------:R0:W-:Y:S04]  /*12990*/  STS.U8 [R68+UR68+0x17800], R87 ;  /* 0x0178005744007988 */ /* 0x0001e80008000044 */
[----:B------:R1:W-:Y:S01]  /*129a0*/  STS.U8 [R68+UR68+0x17c00], R85 ;  /* 0x017c005544007988 */ /* 0x0003e20008000044 */
[----:B----4-:R-:W-:-:S04]  /*129b0*/  IADD3 R54, P2, PT, R2, UR10, RZ ;  /* 0x0000000a02367c10 */ /* 0x010fc8000ff5e0ff */
[----:B------:R-:W-:-:S05]  /*129c0*/  IADD3.X R55, PT, PT, R3, UR4, RZ, P2, !PT ;  /* 0x0000000403377c10 */ /* 0x000fca00097fe4ff */
[----:B0-----:R3:W4:Y:S02]  /*129d0*/  LDG.E.U8 R87, desc[UR20][R54.64] ;  /* 0x0000001436577981 */ /* 0x001724000c1e1100 */
[----:B---3--:R-:W-:-:S04]  /*129e0*/  IADD3 R54, P2, PT, R10, UR10, RZ ;  /* 0x0000000a0a367c10 */ /* 0x008fc8000ff5e0ff */
[----:B------:R-:W-:Y:S02]  /*129f0*/  IADD3.X R55, PT, PT, R11, UR4, RZ, P2, !PT ;  /* 0x000000040b377c10 */ /* 0x000fe400097fe4ff */
[----:B------:R-:W3:Y:S04]  /*12a00*/  LDL.64 R10, [R1+0x120] ;  /* 0x00012000010a7983 */ /* 0x000ee80000100a00 */
[----:B-1----:R2:W4:Y:S02]  /*12a10*/  LDG.E.U8 R85, desc[UR20][R54.64] ;  /* 0x0000001436557981 */ /* 0x002524000c1e1100 */
[----:B--2---:R-:W-:-:S04]  /*12a20*/  IADD3 R54, P2, PT, R8, UR10, RZ ;  /* 0x0000000a08367c10 */ /* 0x004fc8000ff5e0ff */
[----:B------:R-:W-:Y:S02]  /*12a30*/  IADD3.X R55, PT, PT, R9, UR4, RZ, P2, !PT ;  /* 0x0000000409377c10 */ /* 0x000fe400097fe4ff */
[----:B------:R-:W2:Y:S01]  /*12a40*/  LDL.64 R8, [R1+0x100] ;  /* 0x0001000001087983 */ /* 0x000ea20000100a00 */
[----:B------:R-:W-:-:S03]  /*12a50*/  LOP3.LUT R2, R68, 0x20, RZ, 0x3c, !PT ;  /* 0x0000002044027812 */ /* 0x000fc600078e3cff */
[----:B------:R-:W-:Y:S04]  /*12a60*/  STS.U8 [R68+UR68+0x15400], R88 ;  /* 0x0154005844007988 */ /* 0x000fe80008000044 */
[----:B------:R0:W-:Y:S04]  /*12a70*/  STS.U8 [R2+UR68+0x10100], R84 ;  /* 0x0101005402007988 */ /* 0x0001e80008000044 */
[----:B0-----:R0:W4:Y:S02]  /*12a80*/  LDG.E.U8 R84, desc[UR20][R54.64] ;  /* 0x0000001436547981 */ /* 0x001124000c1e1100 */
[----:B0-----:R-:W-:-:S04]  /*12a90*/  IADD3 R54, P2, PT, R72, UR10, RZ ;  /* 0x0000000a48367c10 */ /* 0x001fc8000ff5e0ff */
[----:B------:R-:W-:Y:S02]  /*12aa0*/  IADD3.X R55, PT, PT, R73, UR4, RZ, P2, !PT ;  /* 0x0000000449377c10 */ /* 0x000fe400097fe4ff */
[----:B------:R-:W4:Y:S04]  /*12ab0*/  LDL.64 R72, [R1+0xe0] ;  /* 0x0000e00001487983 */ /* 0x000f280000100a00 */
[----:B------:R0:W-:Y:S04]  /*12ac0*/  STS.U8 [R2+UR68+0x10500], R81 ;  /* 0x0105005102007988 */ /* 0x0001e80008000044 */
[----:B0-----:R0:W4:Y:S02]  /*12ad0*/  LDG.E.U8 R81, desc[UR20][R54.64] ;  /* 0x0000001436517981 */ /* 0x001124000c1e1100 */
[----:B0-----:R-:W-:-:S04]  /*12ae0*/  IADD3 R54, P2, PT, R70, UR10, RZ ;  /* 0x0000000a46367c10 */ /* 0x001fc8000ff5e0ff */
[----:B------:R-:W-:Y:S02]  /*12af0*/  IADD3.X R55, PT, PT, R71, UR4, RZ, P2, !PT ;  /* 0x0000000447377c10 */ /* 0x000fe400097fe4ff */
[----:B------:R-:W4:Y:S04]  /*12b00*/  LDL.64 R70, [R1+0xc0] ;  /* 0x0000c00001467983 */ /* 0x000f280000100a00 */
[----:B------:R0:W-:Y:S04]  /*12b10*/  STS.U8 [R2+UR68+0x10900], R67 ;  /* 0x0109004302007988 */ /* 0x0001e80008000044 */
[----:B0-----:R3:W4:Y:S04]  /*12b20*/  LDG.E.U8 R67, desc[UR20][R54.64] ;  /* 0x0000001436437981 */ /* 0x001728000c1e1100 */
[----:B------:R0:W-:Y:S01]  /*12b30*/  STS.U8 [R2+UR68+0x10d00], R65 ;  /* 0x010d004102007988 */ /* 0x0001e20008000044 */
[----:B---3--:R-:W-:-:S04]  /*12b40*/  IADD3 R54, P2, PT, R10, UR10, RZ ;  /* 0x0000000a0a367c10 */ /* 0x008fc8000ff5e0ff */
[----:B------:R-:W-:Y:S02]  /*12b50*/  IADD3.X R55, PT, PT, R11, UR4, RZ, P2, !PT ;  /* 0x000000040b377c10 */ /* 0x000fe400097fe4ff */
[----:B------:R-:W3:Y:S04]  /*12b60*/  LDL.64 R10, [R1+0xa0] ;  /* 0x0000a000010a7983 */ /* 0x000ee80000100a00 */
[----:B0-----:R2:W3:Y:S02]  /*12b70*/  LDG.E.U8 R65, desc[UR20][R54.64] ;  /* 0x0000001436417981 */ /* 0x0014e4000c1e1100 */
[----:B--2---:R-:W-:-:S04]  /*12b80*/  IADD3 R54, P2, PT, R8, UR10, RZ ;  /* 0x0000000a08367c10 */ /* 0x004fc8000ff5e0ff */
[----:B------:R-:W-:Y:S02]  /*12b90*/  IADD3.X R55, PT, PT, R9, UR4, RZ, P2, !PT ;  /* 0x0000000409377c10 */ /* 0x000fe400097fe4ff */
[----:B------:R-:W2:Y:S04]  /*12ba0*/  LDL.64 R8, [R1+0x80] ;  /* 0x0000800001087983 */ /* 0x000ea80000100a00 */
[----:B------:R0:W-:Y:S04]  /*12bb0*/  STS.U8 [R2+UR68+0x11100], R64 ;  /* 0x0111004002007988 */ /* 0x0001e80008000044 */
[----:B0-----:R4:W2:Y:S04]  /*12bc0*/  LDG.E.U8 R64, desc[UR20][R54.64] ;  /* 0x0000001436407981 */ /* 0x0018a8000c1e1100 */
[----:B------:R0:W-:Y:S01]  /*12bd0*/  STS.U8 [R2+UR68+0x11500], R61 ;  /* 0x0115003d02007988 */ /* 0x0001e20008000044 */
[----:B----4-:R-:W-:-:S04]  /*12be0*/  IADD3 R54, P2, PT, R72, UR10, RZ ;  /* 0x0000000a48367c10 */ /* 0x010fc8000ff5e0ff */
[----:B------:R-:W-:Y:S02]  /*12bf0*/  IADD3.X R55, PT, PT, R73, UR4, RZ, P2, !PT ;  /* 0x0000000449377c10 */ /* 0x000fe400097fe4ff */
[----:B------:R-:W4:Y:S04]  /*12c00*/  LDL.64 R72, [R1+0x60] ;  /* 0x0000600001487983 */ /* 0x000f280000100a00 */
[----:B0-----:R0:W4:Y:S04]  /*12c10*/  LDG.E.U8 R61, desc[UR20][R54.64] ;  /* 0x00000014363d7981 */ /* 0x001128000c1e1100 */
[----:B------:R1:W-:Y:S01]  /*12c20*/  STS.U8 [R2+UR68+0x11900], R59 ;  /* 0x0119003b02007988 */ /* 0x0003e20008000044 */
[----:B0-----:R-:W-:-:S04]  /*12c30*/  IADD3 R54, P2, PT, R70, UR10, RZ ;  /* 0x0000000a46367c10 */ /* 0x001fc8000ff5e0ff */
[----:B------:R-:W-:Y:S02]  /*12c40*/  IADD3.X R55, PT, PT, R71, UR4, RZ, P2, !PT ;  /* 0x0000000447377c10 */ /* 0x000fe400097fe4ff */
[----:B------:R-:W4:Y:S04]  /*12c50*/  LDL.64 R70, [R1+0x40] ;  /* 0x0000400001467983 */ /* 0x000f280000100a00 */
[----:B-1----:R3:W4:Y:S04]  /*12c60*/  LDG.E.U8 R59, desc[UR20][R54.64] ;  /* 0x00000014363b7981 */ /* 0x002728000c1e1100 */
[----:B------:R0:W-:Y:S01]  /*12c70*/  STS.U8 [R2+UR68+0x11d00], R58 ;  /* 0x011d003a02007988 */ /* 0x0001e20008000044 */
[----:B---3--:R-:W-:-:S04]  /*12c80*/  IADD3 R54, P2, PT, R10, UR10, RZ ;  /* 0x0000000a0a367c10 */ /* 0x008fc8000ff5e0ff */
[----:B------:R-:W-:Y:S02]  /*12c90*/  IADD3.X R55, PT, PT, R11, UR4, RZ, P2, !PT ;  /* 0x000000040b377c10 */ /* 0x000fe400097fe4ff */
[----:B------:R-:W3:Y:S04]  /*12ca0*/  LDL.64 R10, [R1+0x20] ;  /* 0x00002000010a7983 */ /* 0x000ee80000100a00 */
[----:B0-----:R2:W3:Y:S02]  /*12cb0*/  LDG.E.U8 R58, desc[UR20][R54.64] ;  /* 0x00000014363a7981 */ /* 0x0014e4000c1e1100 */
[----:B--2---:R-:W-:-:S04]  /*12cc0*/  IADD3 R54, P2, PT, R8, UR10, RZ ;  /* 0x0000000a08367c10 */ /* 0x004fc8000ff5e0ff */
[----:B------:R-:W-:Y:S02]  /*12cd0*/  IADD3.X R55, PT, PT, R9, UR4, RZ, P2, !PT ;  /* 0x0000000409377c10 */ /* 0x000fe400097fe4ff */
[----:B------:R-:W2:Y:S04]  /*12ce0*/  LDL.64 R8, [R1] ;  /* 0x0000000001087983 */ /* 0x000ea80000100a00 */
[----:B------:R-:W-:Y:S04]  /*12cf0*/  STS.U8 [R2+UR68+0x12100], R53 ;  /* 0x0121003502007988 */ /* 0x000fe80008000044 */
[----:B------:R4:W-:Y:S04]  /*12d00*/  STS.U8 [R2+UR68+0x12500], R52 ;  /* 0x0125003402007988 */ /* 0x0009e80008000044 */
[----:B------:R-:W2:Y:S01]  /*12d10*/  LDG.E.U8 R54, desc[UR20][R54.64] ;  /* 0x0000001436367981 */ /* 0x000ea2000c1e1100 */
[----:B----4-:R-:W-:-:S04]  /*12d20*/  IADD3 R52, P2, PT, R72, UR10, RZ ;  /* 0x0000000a48347c10 */ /* 0x010fc8000ff5e0ff */
[----:B------:R-:W-:Y:S02]  /*12d30*/  IADD3.X R53, PT, PT, R73, UR4, RZ, P2, !PT ;  /* 0x0000000449357c10 */ /* 0x000fe400097fe4ff */
[----:B------:R-:W4:Y:S04]  /*12d40*/  LDL.64 R72, [R1+0x338] ;  /* 0x0003380001487983 */ /* 0x000f280000100a00 */
[----:B------:R0:W4:Y:S04]  /*12d50*/  LDG.E.U8 R55, desc[UR20][R52.64] ;  /* 0x0000001434377981 */ /* 0x000128000c1e1100 */
[----:B------:R1:W-:Y:S01]  /*12d60*/  STS.U8 [R2+UR68+0x12900], R49 ;  /* 0x0129003102007988 */ /* 0x0003e20008000044 */
[----:B0-----:R-:W-:-:S04]  /*12d70*/  IADD3 R52, P2, PT, R70, UR10, RZ ;  /* 0x0000000a46347c10 */ /* 0x001fc8000ff5e0ff */
[----:B------:R-:W-:Y:S01]  /*12d80*/  IADD3.X R53, PT, PT, R71, UR4, RZ, P2, !PT ;  /* 0x0000000447357c10 */ /* 0x000fe200097fe4ff */
[----:B------:R-:W-:Y:S04]  /*12d90*/  STS.U8 [R2+UR68+0x12d00], R47 ;  /* 0x012d002f02007988 */ /* 0x000fe80008000044 */
[----:B-1----:R3:W4:Y:S04]  /*12da0*/  LDG.E.U8 R49, desc[UR20][R52.64] ;  /* 0x0000001434317981 */ /* 0x002728000c1e1100 */
[----:B------:R2:W-:Y:S04]  /*12db0*/  STS.U8 [R2+UR68+0x13100], R46 ;  /* 0x0131002e02007988 */ /* 0x0005e80008000044 */
[----:B------:R-:W4:Y:S01]  /*12dc0*/  LDL.64 R70, [R1+0x2d8] ;  /* 0x0002d80001467983 */ /* 0x000f220000100a00 */
[----:B---3--:R-:W-:-:S04]  /*12dd0*/  IADD3 R52, P2, PT, R10, UR10, RZ ;  /* 0x0000000a0a347c10 */ /* 0x008fc8000ff5e0ff */
[----:B------:R-:W-:Y:S02]  /*12de0*/  IADD3.X R53, PT, PT, R11, UR4, RZ, P2, !PT ;  /* 0x000000040b357c10 */ /* 0x000fe400097fe4ff */
[----:B------:R-:W3:Y:S04]  /*12df0*/  LDL.64 R10, [R1+0x318] ;  /* 0x00031800010a7983 */ /* 0x000ee80000100a00 */
[----:B------:R-:W3:Y:S01]  /*12e00*/  LDG.E.U8 R52, desc[UR20][R52.64] ;  /* 0x0000001434347981 */ /* 0x000ee2000c1e1100 */
[----:B--2---:R-:W-:-:S04]  /*12e10*/  IADD3 R46, P2, PT, R8, UR10, RZ ;  /* 0x0000000a082e7c10 */ /* 0x004fc8000ff5e0ff */
[----:B------:R-:W-:Y:S02]  /*12e20*/  IADD3.X R47, PT, PT, R9, UR4, RZ, P2, !PT ;  /* 0x00000004092f7c10 */ /* 0x000fe400097fe4ff */
[----:B------:R-:W2:Y:S04]  /*12e30*/  LDL.64 R8, [R1+0x2f8] ;  /* 0x0002f80001087983 */ /* 0x000ea80000100a00 */
[----:B------:R0:W2:Y:S04]  /*12e40*/  LDG.E.U8 R53, desc[UR20][R46.64] ;  /* 0x000000142e357981 */ /* 0x0000a8000c1e1100 */
[----:B------:R-:W-:Y:S01]  /*12e50*/  STS.U8 [R2+UR68+0x13500], R45 ;  /* 0x0135002d02007988 */ /* 0x000fe20008000044 */
[----:B0-----:R-:W-:-:S03]  /*12e60*/  IADD3 R46, P2, PT, R118, UR10, RZ ;  /* 0x0000000a762e7c10 */ /* 0x001fc6000ff5e0ff */
[----:B------:R0:W-:Y:S01]  /*12e70*/  STS.U8 [R2+UR68+0x13900], R44 ;  /* 0x0139002c02007988 */ /* 0x0001e20008000044 */
[----:B------:R-:W-:-:S05]  /*12e80*/  IADD3.X R47, PT, PT, R119, UR4, RZ, P2, !PT ;  /* 0x00000004772f7c10 */ /* 0x000fca00097fe4ff */
[----:B------:R-:W2:Y:S01]  /*12e90*/  LDG.E.U8 R46, desc[UR20][R46.64] ;  /* 0x000000142e2e7981 */ /* 0x000ea2000c1e1100 */
[----:B0-----:R-:W-:-:S04]  /*12ea0*/  IADD3 R44, P2, PT, R110, UR10, RZ ;  /* 0x0000000a6e2c7c10 */ /* 0x001fc8000ff5e0ff */
[----:B------:R-:W-:Y:S01]  /*12eb0*/  IADD3.X R45, PT, PT, R111, UR4, RZ, P2, !PT ;  /* 0x000000046f2d7c10 */ /* 0x000fe200097fe4ff */
[----:B------:R-:W-:Y:S04]  /*12ec0*/  STS.U8 [R2+UR68+0x13d00], R43 ;  /* 0x013d002b02007988 */ /* 0x000fe80008000044 */
[----:B------:R0:W2:Y:S04]  /*12ed0*/  LDG.E.U8 R47, desc[UR20][R44.64] ;  /* 0x000000142c2f7981 */ /* 0x0000a8000c1e1100 */
[----:B------:R1:W-:Y:S01]  /*12ee0*/  STS.U8 [R2+UR68+0x14100], R42 ;  /* 0x0141002a02007988 */ /* 0x0003e20008000044 */
[----:B0-----:R-:W-:-:S04]  /*12ef0*/  IADD3 R44, P2, PT, R102, UR10, RZ ;  /* 0x0000000a662c7c10 */ /* 0x001fc8000ff5e0ff */
[----:B------:R-:W-:Y:S02]  /*12f00*/  IADD3.X R45, PT, PT, R103, UR4, RZ, P2, !PT ;  /* 0x00000004672d7c10 */ /* 0x000fe400097fe4ff */
[----:B-1----:R-:W-:-:S03]  /*12f10*/  IADD3 R42, P2, PT, R94, UR10, RZ ;  /* 0x0000000a5e2a7c10 */ /* 0x002fc6000ff5e0ff */
[----:B------:R-:W2:Y:S01]  /*12f20*/  LDG.E.U8 R44, desc[UR20][R44.64] ;  /* 0x000000142c2c7981 */ /* 0x000ea2000c1e1100 */
[----:B------:R-:W-:-:S03]  /*12f30*/  IADD3.X R43, PT, PT, R95, UR4, RZ, P2, !PT ;  /* 0x000000045f2b7c10 */ /* 0x000fc600097fe4ff */
[----:B------:R-:W-:Y:S04]  /*12f40*/  STS.U8 [R2+UR68+0x14500], R41 ;  /* 0x0145002902007988 */ /* 0x000fe80008000044 */
[----:B------:R0:W2:Y:S04]  /*12f50*/  LDG.E.U8 R45, desc[UR20][R42.64] ;  /* 0x000000142a2d7981 */ /* 0x0000a8000c1e1100 */
[----:B------:R4:W-:Y:S01]  /*12f60*/  STS.U8 [R2+UR68+0x14900], R40 ;  /* 0x0149002802007988 */ /* 0x0009e20008000044 */
[----:B0-----:R-:W-:-:S04]  /*12f70*/  IADD3 R42, P2, PT, R76, UR10, RZ ;  /* 0x0000000a4c2a7c10 */ /* 0x001fc8000ff5e0ff */
[----:B------:R-:W-:Y:S02]  /*12f80*/  IADD3.X R43, PT, PT, R77, UR4, RZ, P2, !PT ;  /* 0x000000044d2b7c10 */ /* 0x000fe400097fe4ff */
[----:B----4-:R-:W-:-:S03]  /*12f90*/  IADD3 R40, P2, PT, R72, UR10, RZ ;  /* 0x0000000a48287c10 */ /* 0x010fc6000ff5e0ff */
[----:B------:R-:W4:Y:S01]  /*12fa0*/  LDG.E.U8 R42, desc[UR20][R42.64] ;  /* 0x000000142a2a7981 */ /* 0x000f22000c1e1100 */
[----:B------:R-:W-:-:S03]  /*12fb0*/  IADD3.X R41, PT, PT, R73, UR4, RZ, P2, !PT ;  /* 0x0000000449297c10 */ /* 0x000fc600097fe4ff */
[----:B------:R-:W4:Y:S04]  /*12fc0*/  LDL.64 R72, [R1+0x2b8] ;  /* 0x0002b80001487983 */ /* 0x000f280000100a00 */
[----:B------:R3:W4:Y:S04]  /*12fd0*/  LDG.E.U8 R43, desc[UR20][R40.64] ;  /* 0x00000014282b7981 */ /* 0x000728000c1e1100 */
[----:B------:R-:W-:Y:S04]  /*12fe0*/  STS.U8 [R2+UR68+0x14d00], R39 ;  /* 0x014d002702007988 */ /* 0x000fe80008000044 */
[----:B------:R2:W-:Y:S01]  /*12ff0*/  STS.U8 [R2+UR68+0x15100], R38 ;  /* 0x0151002602007988 */ /* 0x0005e20008000044 */
[----:B---3--:R-:W-:-:S04]  /*13000*/  IADD3 R40, P2, PT, R10, UR10, RZ ;  /* 0x0000000a0a287c10 */ /* 0x008fc8000ff5e0ff */
[----:B------:R-:W-:Y:S02]  /*13010*/  IADD3.X R41, PT, PT, R11, UR4, RZ, P2, !PT ;  /* 0x000000040b297c10 */ /* 0x000fe400097fe4ff */
[----:B------:R-:W3:Y:S04]  /*13020*/  LDL.64 R10, [R1+0x298] ;  /* 0x00029800010a7983 */ /* 0x000ee80000100a00 */
[----:B------:R-:W3:Y:S01]  /*13030*/  LDG.E.U8 R40, desc[UR20][R40.64] ;  /* 0x0000001428287981 */ /* 0x000ee2000c1e1100 */
[----:B--2---:R-:W-:-:S04]  /*13040*/  IADD3 R38, P2, PT, R8, UR10, RZ ;  /* 0x0000000a08267c10 */ /* 0x004fc8000ff5e0ff */
[----:B------:R-:W-:Y:S02]  /*13050*/  IADD3.X R39, PT, PT, R9, UR4, RZ, P2, !PT ;  /* 0x0000000409277c10 */ /* 0x000fe400097fe4ff */
[----:B------:R-:W2:Y:S04]  /*13060*/  LDL.64 R8, [R1+0x278] ;  /* 0x0002780001087983 */ /* 0x000ea80000100a00 */
[----:B------:R0:W2:Y:S02]  /*13070*/  LDG.E.U8 R41, desc[UR20][R38.64] ;  /* 0x0000001426297981 */ /* 0x0000a4000c1e1100 */
[----:B0-----:R-:W-:-:S04]  /*13080*/  IADD3 R38, P2, PT, R70, UR10, RZ ;  /* 0x0000000a46267c10 */ /* 0x001fc8000ff5e0ff */
[----:B------:R-:W-:Y:S02]  /*13090*/  IADD3.X R39, PT, PT, R71, UR4, RZ, P2, !PT ;  /* 0x0000000447277c10 */ /* 0x000fe400097fe4ff */
[----:B------:R-:W2:Y:S04]  /*130a0*/  LDL.64 R70, [R1+0x258] ;  /* 0x0002580001467983 */ /* 0x000ea80000100a00 */
[----:B------:R-:W-:Y:S04]  /*130b0*/  STS.U8 [R2+UR68+0x15500], R37 ;  /* 0x0155002502007988 */ /* 0x000fe80008000044 */
[----:B------:R4:W-:Y:S04]  /*130c0*/  STS.U8 [R2+UR68+0x15900], R36 ;  /* 0x0159002402007988 */ /* 0x0009e80008000044 */
[----:B------:R-:W2:Y:S04]  /*130d0*/  LDG.E.U8 R38, desc[UR20][R38.64] ;  /* 0x0000001426267981 */ /* 0x000ea8000c1e1100 */
[----:B------:R-:W-:Y:S04]  /*130e0*/  STS.U8 [R2+UR68+0x15d00], R35 ;  /* 0x015d002302007988 */ /* 0x000fe80008000044 */
[----:B------:R2:W-:Y:S01]  /*130f0*/  STS.U8 [R2+UR68+0x16100], R34 ;  /* 0x0161002202007988 */ /* 0x0005e20008000044 */
[----:B----4-:R-:W-:-:S04]  /*13100*/  IADD3 R36, P2, PT, R72, UR10, RZ ;  /* 0x0000000a48247c10 */ /* 0x010fc8000ff5e0ff */
[----:B------:R-:W-:Y:S02]  /*13110*/  IADD3.X R37, PT, PT, R73, UR4, RZ, P2, !PT ;  /* 0x0000000449257c10 */ /* 0x000fe400097fe4ff */
[----:B------:R-:W4:Y:S04]  /*13120*/  LDL.64 R72, [R1+0x238] ;  /* 0x0002380001487983 */ /* 0x000f280000100a00 */
[----:B------:R3:W4:Y:S02]  /*13130*/  LDG.E.U8 R39, desc[UR20][R36.64] ;  /* 0x0000001424277981 */ /* 0x000724000c1e1100 */
        /* <DEDUP_REMOVED lines=15> */
[----:B------:R-:W-:Y:S01]  /*13230*/  STS.U8 [R2+UR68+0x17100], R30 ;  /* 0x0171001e02007988 */ /* 0x000fe20008000044 */
[----:B----4-:R-:W-:-:S04]  /*13240*/  IADD3 R32, P2, PT, R72, UR10, RZ ;  /* 0x0000000a48207c10 */ /* 0x010fc8000ff5e0ff */
[----:B------:R-:W-:Y:S02]  /*13250*/  IADD3.X R33, PT, PT, R73, UR4, RZ, P2, !PT ;  /* 0x0000000449217c10 */ /* 0x000fe400097fe4ff */
[----:B------:R-:W4:Y:S04]  /*13260*/  LDL.64 R72, [R1+0x1b8] ;  /* 0x0001b80001487983 */ /* 0x000f280000100a00 */
[----:B------:R3:W4:Y:S04]  /*13270*/  LDG.E.U8 R35, desc[UR20][R32.64] ;  /* 0x0000001420237981 */ /* 0x000728000c1e1100 */
[----:B------:R-:W-:Y:S04]  /*13280*/  STS.U8 [R2+UR68+0x17500], R29 ;  /* 0x0175001d02007988 */ /* 0x000fe80008000044 */
[----:B------:R-:W-:Y:S04]  /*13290*/  STS.U8 [R2+UR68+0x17900], R28 ;  /* 0x0179001c02007988 */ /* 0x000fe80008000044 */
[----:B------:R0:W-:Y:S04]  /*132a0*/  STS.U8 [R2+UR68+0x17d00], R48 ;  /* 0x017d003002007988 */ /* 0x0001e80008000044 */
[----:B0-----:R-:W4:Y:S01]  /*132b0*/  LDL.64 R2, [R1+0x138] ;  /* 0x0001380001027983 */ /* 0x001f220000100a00 */
        /* <DEDUP_REMOVED lines=11> */
[----:B------:R-:W2:Y:S01]  /*13370*/  LDG.E.U8 R30, desc[UR20][R30.64] ;  /* 0x000000141e1e7981 */ /* 0x000ea2000c1e1100 */
[----:B------:R-:W-:-:S05]  /*13380*/  LOP3.LUT R88, R68, 0x40, RZ, 0x3c, !PT ;  /* 0x0000004044587812 */ /* 0x000fca00078e3cff */
[----:B------:R0:W-:Y:S01]  /*13390*/  STS.U8 [R88+UR68+0x10200], R50 ;  /* 0x0102003258007988 */ /* 0x0001e20008000044 */
[----:B----4-:R-:W-:-:S04]  /*133a0*/  IADD3 R28, P2, PT, R72, UR10, RZ ;  /* 0x0000000a481c7c10 */ /* 0x010fc8000ff5e0ff */
[----:B------:R-:W-:Y:S01]  /*133b0*/  IADD3.X R29, PT, PT, R73, UR4, RZ, P2, !PT ;  /* 0x00000004491d7c10 */ /* 0x000fe200097fe4ff */
[----:B------:R1:W-:Y:S04]  /*133c0*/  STS.U8 [R88+UR68+0x10600], R51 ;  /* 0x0106003358007988 */ /* 0x0003e80008000044 */
[----:B------:R3:W4:Y:S04]  /*133d0*/  LDG.E.U8 R31, desc[UR20][R28.64] ;  /* 0x000000141c1f7981 */ /* 0x000728000c1e1100 */
[----:B------:R-:W4:Y:S01]  /*133e0*/  LDL.64 R72, [R1+0x58] ;  /* 0x0000580001487983 */ /* 0x000f220000100a00 */
[----:B---3--:R-:W-:-:S04]  /*133f0*/  IADD3 R28, P2, PT, R10, UR10, RZ ;  /* 0x0000000a0a1c7c10 */ /* 0x008fc8000ff5e0ff */
[----:B------:R-:W-:Y:S02]  /*13400*/  IADD3.X R29, PT, PT, R11, UR4, RZ, P2, !PT ;  /* 0x000000040b1d7c10 */ /* 0x000fe400097fe4ff */
[----:B------:R-:W3:Y:S04]  /*13410*/  LDL.64 R10, [R1+0x118] ;  /* 0x00011800010a7983 */ /* 0x000ee80000100a00 */
[----:B------:R2:W4:Y:S02]  /*13420*/  LDG.E.U8 R48, desc[UR20][R28.64] ;  /* 0x000000141c307981 */ /* 0x000524000c1e1100 */
[----:B--2---:R-:W-:-:S04]  /*13430*/  IADD3 R28, P2, PT, R8, UR10, RZ ;  /* 0x0000000a081c7c10 */ /* 0x004fc8000ff5e0ff */
[----:B------:R-:W-:Y:S02]  /*13440*/  IADD3.X R29, PT, PT, R9, UR4, RZ, P2, !PT ;  /* 0x00000004091d7c10 */ /* 0x000fe400097fe4ff */
[----:B------:R-:W2:Y:S04]  /*13450*/  LDL.64 R8, [R1+0xf8] ;  /* 0x0000f80001087983 */ /* 0x000ea80000100a00 */
[----:B0-----:R0:W4:Y:S02]  /*13460*/  LDG.E.U8 R50, desc[UR20][R28.64] ;  /* 0x000000141c327981 */ /* 0x001124000c1e1100 */
[----:B0-----:R-:W-:-:S04]  /*13470*/  IADD3 R28, P2, PT, R70, UR10, RZ ;  /* 0x0000000a461c7c10 */ /* 0x001fc8000ff5e0ff */
[----:B------:R-:W-:Y:S02]  /*13480*/  IADD3.X R29, PT, PT, R71, UR4, RZ, P2, !PT ;  /* 0x00000004471d7c10 */ /* 0x000fe400097fe4ff */
[----:B------:R-:W4:Y:S04]  /*13490*/  LDL.64 R70, [R1+0xd8] ;  /* 0x0000d80001467983 */ /* 0x000f280000100a00 */
[----:B-1----:R0:W4:Y:S02]  /*134a0*/  LDG.E.U8 R51, desc[UR20][R28.64] ;  /* 0x000000141c337981 */ /* 0x002124000c1e1100 */
[----:B0-----:R-:W-:-:S04]  /*134b0*/  IADD3 R28, P2, PT, R2, UR10, RZ ;  /* 0x0000000a021c7c10 */ /* 0x001fc8000ff5e0ff */
[----:B------:R-:W-:Y:S02]  /*134c0*/  IADD3.X R29, PT, PT, R3, UR4, RZ, P2, !PT ;  /* 0x00000004031d7c10 */ /* 0x000fe400097fe4ff */
[----:B------:R-:W4:Y:S04]  /*134d0*/  LDL.64 R2, [R1+0xb8] ;  /* 0x0000b80001027983 */ /* 0x000f280000100a00 */
[----:B------:R0:W-:Y:S04]  /*134e0*/  STS.U8 [R88+UR68+0x10a00], R56 ;  /* 0x010a003858007988 */ /* 0x0001e80008000044 */
[----:B0-----:R3:W4:Y:S04]  /*134f0*/  LDG.E.U8 R56, desc[UR20][R28.64] ;  /* 0x000000141c387981 */ /* 0x001728000c1e1100 */
[----:B------:R0:W-:Y:S04]  /*13500*/  STS.U8 [R88+UR68+0x10e00], R57 ;  /* 0x010e003958007988 */ /* 0x0001e80008000044 */
[----:B------:R1:W-:Y:S04]  /*13510*/  STS.U8 [R88+UR68+0x11200], R60 ;  /* 0x0112003c58007988 */ /* 0x0003e80008000044 */
        /* <DEDUP_REMOVED lines=8> */
[----:B-1----:R4:W2:Y:S02]  /*135a0*/  LDG.E.U8 R60, desc[UR20][R28.64] ;  /* 0x000000141c3c7981 */ /* 0x0028a4000c1e1100 */
[----:B----4-:R-:W-:-:S04]  /*135b0*/  IADD3 R28, P2, PT, R70, UR10, RZ ;  /* 0x0000000a461c7c10 */ /* 0x010fc8000ff5e0ff */
[----:B------:R-:W-:Y:S02]  /*135c0*/  IADD3.X R29, PT, PT, R71, UR4, RZ, P2, !PT ;  /* 0x00000004471d7c10 */ /* 0x000fe400097fe4ff */
[----:B------:R-:W4:Y:S04]  /*135d0*/  LDL.64 R70, [R1+0x38] ;  /* 0x0000380001467983 */ /* 0x000f280000100a00 */
[----:B------:R0:W4:Y:S02]  /*135e0*/  LDG.E.U8 R62, desc[UR20][R28.64] ;  /* 0x000000141c3e7981 */ /* 0x000124000c1e1100 */
[----:B0-----:R-:W-:-:S04]  /*135f0*/  IADD3 R28, P2, PT, R2, UR10, RZ ;  /* 0x0000000a021c7c10 */ /* 0x001fc8000ff5e0ff */
[----:B------:R-:W-:Y:S02]  /*13600*/  IADD3.X R29, PT, PT, R3, UR4, RZ, P2, !PT ;  /* 0x00000004031d7c10 */ /* 0x000fe400097fe4ff */
[----:B------:R-:W4:Y:S04]  /*13610*/  LDL.64 R2, [R1+0x18] ;  /* 0x0000180001027983 */ /* 0x000f280000100a00 */
[----:B------:R0:W-:Y:S04]  /*13620*/  STS.U8 [R88+UR68+0x11a00], R63 ;  /* 0x011a003f58007988 */ /* 0x0001e80008000044 */
[----:B0-----:R3:W4:Y:S04]  /*13630*/  LDG.E.U8 R63, desc[UR20][R28.64] ;  /* 0x000000141c3f7981 */ /* 0x001728000c1e1100 */
        /* <DEDUP_REMOVED lines=10> */
[----:B---3--:R-:W-:-:S04]  /*136e0*/  IADD3 R28, P2, PT, R10, UR10, RZ ;  /* 0x0000000a0a1c7c10 */ /* 0x008fc8000ff5e0ff */
[----:B------:R-:W-:Y:S02]  /*136f0*/  IADD3.X R29, PT, PT, R11, UR4, RZ, P2, !PT ;  /* 0x000000040b1d7c10 */ /* 0x000fe400097fe4ff */
[----:B------:R-:W3:Y:S04]  /*13700*/  LDL.LU.64 R10, [R1+0x900] ;  /* 0x00090000010a7983 */ /* 0x000ee80000300a00 */
[----:B0-----:R2:W3:Y:S02]  /*13710*/  LDG.E.U8 R66, desc[UR20][R28.64] ;  /* 0x000000141c427981 */ /* 0x0014e4000c1e1100 */
[----:B--2---:R-:W-:-:S04]  /*13720*/  IADD3 R28, P2, PT, R8, UR10, RZ ;  /* 0x0000000a081c7c10 */ /* 0x004fc8000ff5e0ff */
[----:B------:R-:W-:Y:S02]  /*13730*/  IADD3.X R29, PT, PT, R9, UR4, RZ, P2, !PT ;  /* 0x00000004091d7c10 */ /* 0x000fe400097fe4ff */
[----:B------:R-:W2:Y:S04]  /*13740*/  LDL.LU.64 R8, [R1+0x8f8] ;  /* 0x0008f80001087983 */ /* 0x000ea80000300a00 */
[----:B-1----:R0:W2:Y:S02]  /*13750*/  LDG.E.U8 R80, desc[UR20][R28.64] ;  /* 0x000000141c507981 */ /* 0x0020a4000c1e1100 */
[----:B0-----:R-:W-:-:S04]  /*13760*/  IADD3 R28, P2, PT, R72, UR10, RZ ;  /* 0x0000000a481c7c10 */ /* 0x001fc8000ff5e0ff */
[----:B------:R-:W-:Y:S02]  /*13770*/  IADD3.X R29, PT, PT, R73, UR4, RZ, P2, !PT ;  /* 0x00000004491d7c10 */ /* 0x000fe400097fe4ff */
[----:B------:R-:W5:Y:S04]  /*13780*/  LDL.LU.64 R72, [R1+0x8f0] ;  /* 0x0008f00001487983 */ /* 0x000f680000300a00 */
[----:B------:R4:W2:Y:S02]  /*13790*/  LDG.E.U8 R82, desc[UR20][R28.64] ;  /* 0x000000141c527981 */ /* 0x0008a4000c1e1100 */
[----:B----4-:R-:W-:-:S04]  /*137a0*/  IADD3 R28, P2, PT, R70, UR10, RZ ;  /* 0x0000000a461c7c10 */ /* 0x010fc8000ff5e0ff */
[----:B------:R-:W-:Y:S02]  /*137b0*/  IADD3.X R29, PT, PT, R71, UR4, RZ, P2, !PT ;  /* 0x00000004471d7c10 */ /* 0x000fe400097fe4ff */
[----:B------:R-:W5:Y:S04]  /*137c0*/  LDL.LU.64 R70, [R1+0x8e8] ;  /* 0x0008e80001467983 */ /* 0x000f680000300a00 */
[----:B------:R0:W4:Y:S02]  /*137d0*/  LDG.E.U8 R83, desc[UR20][R28.64] ;  /* 0x000000141c537981 */ /* 0x000124000c1e1100 */
[----:B0-----:R-:W-:-:S04]  /*137e0*/  IADD3 R28, P2, PT, R2, UR10, RZ ;  /* 0x0000000a021c7c10 */ /* 0x001fc8000ff5e0ff */
[----:B------:R-:W-:Y:S02]  /*137f0*/  IADD3.X R29, PT, PT, R3, UR4, RZ, P2, !PT ;  /* 0x00000004031d7c10 */ /* 0x000fe400097fe4ff */
[----:B------:R-:W5:Y:S04]  /*13800*/  LDL.LU.64 R2, [R1+0x8e0] ;  /* 0x0008e00001027983 */ /* 0x000f680000300a00 */
[----:B------:R0:W4:Y:S02]  /*13810*/  LDG.E.U8 R86, desc[UR20][R28.64] ;  /* 0x000000141c567981 */ /* 0x000124000c1e1100 */
[----:B0-----:R-:W-:-:S04]  /*13820*/  IADD3 R28, P2, PT, R124, UR10, RZ ;  /* 0x0000000a7c1c7c10 */ /* 0x001fc8000ff5e0ff */
[----:B------:R-:W-:-:S05]  /*13830*/  IADD3.X R29, PT, PT, R125, UR4, RZ, P2, !PT ;  /* 0x000000047d1d7c10 */ /* 0x000fca00097fe4ff */
        /* <DEDUP_REMOVED lines=15> */
[----:B------:R0:W4:Y:S01]  /*13930*/  LDG.E.U8 R28, desc[UR20][R28.64] ;  /* 0x000000141c1c7981 */ /* 0x000122000c1e1100 */
[----:B------:R-:W0:Y:S03]  /*13940*/  S2R R89, SR_TID.X ;  /* 0x0000000000597919 */ /* 0x000e260000002100 */
[----:B------:R1:W-:Y:S02]  /*13950*/  STS.U8 [R88+UR68+0x14600], R65 ;  /* 0x0146004158007988 */ /* 0x0003e40008000044 */
[----:B-1----:R-:W-:-:S05]  /*13960*/  LOP3.LUT R65, R68, 0x40, RZ, 0x3c, !PT ;  /* 0x0000004044417812 */ /* 0x002fca00078e3cff */
[----:B------:R-:W-:Y:S04]  /*13970*/  STS.U8 [R65+UR68+0x14a00], R64 ;  /* 0x014a004041007988 */ /* 0x000fe80008000044 */
[----:B------:R1:W-:Y:S04]  /*13980*/  STS.U8 [R65+UR68+0x14e00], R61 ;  /* 0x014e003d41007988 */ /* 0x0003e80008000044 */
[----:B------:R-:W-:Y:S04]  /*13990*/  STS.U8 [R65+UR68+0x15200], R59 ;  /* 0x0152003b41007988 */ /* 0x000fe80008000044 */
[----:B------:R-:W-:Y:S01]  /*139a0*/  STS.U8 [R65+UR68+0x15600], R58 ;  /* 0x0156003a41007988 */ /* 0x000fe20008000044 */
[----:B0-----:R-:W-:-:S03]  /*139b0*/  LOP3.LUT R29, R89, 0x80, RZ, 0xc0, !PT ;  /* 0x00000080591d7812 */ /* 0x001fc600078ec0ff */
[----:B------:R-:W-:Y:S04]  /*139c0*/  STS.U8 [R65+UR68+0x15a00], R54 ;  /* 0x015a003641007988 */ /* 0x000fe80008000044 */
[----:B------:R-:W-:Y:S01]  /*139d0*/  STS.U8 [R65+UR68+0x15e00], R55 ;  /* 0x015e003741007988 */ /* 0x000fe20008000044 */
[----:B------:R-:W-:-:S03]  /*139e0*/  LOP3.LUT R88, R68, 0x60, RZ, 0x3c, !PT ;  /* 0x0000006044587812 */ /* 0x000fc600078e3cff */
[----:B------:R-:W-:Y:S04]  /*139f0*/  STS.U8 [R65+UR68+0x16200], R49 ;  /* 0x0162003141007988 */ /* 0x000fe80008000044 */
[----:B------:R-:W-:Y:S01]  /*13a00*/  STS.U8 [R65+UR68+0x16600], R52 ;  /* 0x0166003441007988 */ /* 0x000fe20008000044 */
[----:B------:R-:W-:-:S03]  /*13a10*/  SHF.R.U32.HI R29, RZ, 0x1, R29 ;  /* 0x00000001ff1d7819 */ /* 0x000fc6000001161d */
[----:B------:R-:W-:Y:S01]  /*13a20*/  STS.U8 [R65+UR68+0x16a00], R53 ;  /* 0x016a003541007988 */ /* 0x000fe20008000044 */
[----:B-1----:R-:W-:-:S03]  /*13a30*/  LOP3.LUT R61, R89, 0x10, RZ, 0xc0, !PT ;  /* 0x00000010593d7812 */ /* 0x002fc600078ec0ff */
[----:B------:R-:W-:Y:S04]  /*13a40*/  STS.U8 [R65+UR68+0x16e00], R46 ;  /* 0x016e002e41007988 */ /* 0x000fe80008000044 */
[----:B------:R-:W-:Y:S04]  /*13a50*/  STS.U8 [R65+UR68+0x17200], R47 ;  /* 0x0172002f41007988 */ /* 0x000fe80008000044 */
[----:B------:R-:W-:Y:S04]  /*13a60*/  STS.U8 [R65+UR68+0x17600], R44 ;  /* 0x0176002c41007988 */ /* 0x000fe80008000044 */
[----:B------:R-:W-:Y:S01]  /*13a70*/  STS.U8 [R65+UR68+0x17a00], R45 ;  /* 0x017a002d41007988 */ /* 0x000fe20008000044 */
[----:B------:R-:W-:-:S03]  /*13a80*/  IMAD R29, R61, 0x2, R29 ;  /* 0x000000023d1d7824 */ /* 0x000fc600078e021d */
[----:B------:R-:W-:Y:S01]  /*13a90*/  STS.U8 [R65+UR68+0x17e00], R42 ;  /* 0x017e002a41007988 */ /* 0x000fe20008000044 */
[----:B------:R-:W-:-:S03]  /*13aa0*/  IMAD.SHL.U32 R61, R89, 0x10, RZ ;  /* 0x00000010593d7824 */ /* 0x000fc600078e00ff */
[----:B------:R-:W-:Y:S04]  /*13ab0*/  STS.U8 [R88+UR68+0x10300], R43 ;  /* 0x0103002b58007988 */ /* 0x000fe80008000044 */
[----:B------:R-:W-:Y:S04]  /*13ac0*/  STS.U8 [R88+UR68+0x10700], R40 ;  /* 0x0107002858007988 */ /* 0x000fe80008000044 */
[----:B------:R-:W-:Y:S04]  /*13ad0*/  STS.U8 [R88+UR68+0x10b00], R41 ;  /* 0x010b002958007988 */ /* 0x000fe80008000044 */
[----:B------:R-:W-:Y:S04]  /*13ae0*/  STS.U8 [R88+UR68+0x10f00], R38 ;  /* 0x010f002658007988 */ /* 0x000fe80008000044 */
[----:B------:R-:W-:Y:S01]  /*13af0*/  STS.U8 [R88+UR68+0x11300], R39 ;  /* 0x0113002758007988 */ /* 0x000fe20008000044 */
[----:B------:R-:W-:-:S03]  /*13b00*/  LOP3.LUT R61, R61, 0x70, RZ, 0xc0, !PT ;  /* 0x000000703d3d7812 */ /* 0x000fc600078ec0ff */
[----:B------:R-:W-:Y:S01]  /*13b10*/  STS.U8 [R88+UR68+0x11700], R36 ;  /* 0x0117002458007988 */ /* 0x000fe20008000044 */
[----:B------:R-:W-:-:S03]  /*13b20*/  LOP3.LUT R64, R89, 0x60, RZ, 0xc0, !PT ;  /* 0x0000006059407812 */ /* 0x000fc600078ec0ff */
[----:B------:R-:W-:Y:S04]  /*13b30*/  STS.U8 [R88+UR68+0x11b00], R37 ;  /* 0x011b002558007988 */ /* 0x000fe80008000044 */
[----:B------:R-:W-:Y:S04]  /*13b40*/  STS.U8 [R88+UR68+0x11f00], R34 ;  /* 0x011f002258007988 */ /* 0x000fe80008000044 */
[----:B------:R-:W-:Y:S04]  /*13b50*/  STS.U8 [R88+UR68+0x12300], R35 ;  /* 0x0123002358007988 */ /* 0x000fe80008000044 */
[----:B------:R-:W-:Y:S01]  /*13b60*/  STS.U8 [R88+UR68+0x12700], R32 ;  /* 0x0127002058007988 */ /* 0x000fe20008000044 */
[----:B------:R-:W-:-:S03]  /*13b70*/  IMAD R61, R64, 0x40, R61 ;  /* 0x00000040403d7824 */ /* 0x000fc600078e023d */
[----:B------:R-:W-:Y:S04]  /*13b80*/  STS.U8 [R88+UR68+0x12b00], R33 ;  /* 0x012b002158007988 */ /* 0x000fe80008000044 */
[----:B------:R0:W-:Y:S04]  /*13b90*/  STS.U8 [R88+UR68+0x12f00], R30 ;  /* 0x012f001e58007988 */ /* 0x0001e80008000044 */
[----:B------:R-:W-:Y:S04]  /*13ba0*/  STS.U8 [R88+UR68+0x13300], R31 ;  /* 0x0133001f58007988 */ /* 0x000fe80008000044 */
[----:B------:R-:W-:Y:S04]  /*13bb0*/  STS.U8 [R88+UR68+0x13700], R48 ;  /* 0x0137003058007988 */ /* 0x000fe80008000044 */
[----:B------:R-:W-:Y:S01]  /*13bc0*/  STS.U8 [R88+UR68+0x13b00], R50 ;  /* 0x013b003258007988 */ /* 0x000fe20008000044 */
[----:B------:R-:W-:-:S03]  /*13bd0*/  LOP3.LUT R29, R61, R29, RZ, 0x3c, !PT ;  /* 0x0000001d3d1d7212 */ /* 0x000fc600078e3cff */
[----:B------:R-:W-:Y:S01]  /*13be0*/  STS.U8 [R88+UR68+0x13f00], R51 ;  /* 0x013f003358007988 */ /* 0x000fe20008000044 */
[----:B0-----:R-:W-:-:S03]  /*13bf0*/  LOP3.LUT R30, R89, 0xf, RZ, 0xc0, !PT ;  /* 0x0000000f591e7812 */ /* 0x001fc600078ec0ff */
[----:B------:R-:W-:Y:S04]  /*13c00*/  STS.U8 [R88+UR68+0x14300], R56 ;  /* 0x0143003858007988 */ /* 0x000fe80008000044 */
[----:B------:R-:W-:Y:S04]  /*13c10*/  STS.U8 [R88+UR68+0x14700], R57 ;  /* 0x0147003958007988 */ /* 0x000fe80008000044 */
[----:B------:R-:W-:Y:S04]  /*13c20*/  STS.U8 [R88+UR68+0x14b00], R60 ;  /* 0x014b003c58007988 */ /* 0x000fe80008000044 */
[----:B------:R-:W-:Y:S01]  /*13c30*/  STS.U8 [R88+UR68+0x14f00], R62 ;  /* 0x014f003e58007988 */ /* 0x000fe20008000044 */
[----:B------:R-:W-:-:S03]  /*13c40*/  IMAD R29, R30, 0x80, R29 ;  /* 0x000000801e1d7824 */ /* 0x000fc600078e021d */
[----:B------:R-:W-:Y:S04]  /*13c50*/  STS.U8 [R88+UR68+0x15300], R63 ;  /* 0x0153003f58007988 */ /* 0x000fe80008000044 */
[----:B---3--:R-:W-:Y:S01]  /*13c60*/  STS.U8 [R88+UR68+0x15700], R66 ;  /* 0x0157004258007988 */ /* 0x008fe20008000044 */
[----:B------:R-:W-:-:S03]  /*13c70*/  F2FP.SATFINITE.E4M3.F32.PACK_AB_MERGE_C R25, R25, R26, R27 ;  /* 0x0000001a1919723e */ /* 0x000fc6000480701b */
[----:B--2---:R-:W-:Y:S01]  /*13c80*/  STS.U8 [R88+UR68+0x15b00], R80 ;  /* 0x015b005058007988 */ /* 0x004fe20008000044 */
[----:B------:R-:W-:-:S03]  /*13c90*/  F2FP.SATFINITE.E4M3.F32.PACK_AB_MERGE_C R27, R18, R19, R17 ;  /* 0x00000013121b723e */ /* 0x000fc60004807011 */
[----:B------:R-:W-:Y:S01]  /*13ca0*/  STS.U8 [R88+UR68+0x15f00], R82 ;  /* 0x015f005258007988 */ /* 0x000fe20008000044 */
[----:B------:R-:W-:-:S03]  /*13cb0*/  F2FP.SATFINITE.E4M3.F32.PACK_AB_MERGE_C R24, R22, R23, R24 ;  /* 0x000000171618723e */ /* 0x000fc60004807018 */
[----:B----4-:R-:W-:Y:S01]  /*13cc0*/  STS.U8 [R88+UR68+0x16300], R83 ;  /* 0x0163005358007988 */ /* 0x010fe20008000044 */
[----:B------:R-:W-:Y:S02]  /*13cd0*/  F2FP.SATFINITE.E4M3.F32.PACK_AB_MERGE_C R26, R20, R21, R16 ;  /* 0x00000015141a723e */ /* 0x000fe40004807010 */
[----:B------:R-:W-:Y:S02]  /*13ce0*/  F2FP.SATFINITE.E4M3.F32.PACK_AB_MERGE_C R18, R10, R11, R4 ;  /* 0x0000000b0a12723e */ /* 0x000fe40004807004 */
[----:B------:R-:W-:Y:S02]  /*13cf0*/  F2FP.SATFINITE.E4M3.F32.PACK_AB_MERGE_C R17, R14, R15, R7 ;  /* 0x0000000f0e11723e */ /* 0x000fe40004807007 */
[----:B------:R-:W-:Y:S01]  /*13d00*/  F2FP.SATFINITE.E4M3.F32.PACK_AB_MERGE_C R16, R12, R13, R5 ;  /* 0x0000000d0c10723e */ /* 0x000fe20004807005 */
[----:B------:R-:W-:Y:S01]  /*13d10*/  STS.U8 [R88+UR68+0x16700], R86 ;  /* 0x0167005658007988 */ /* 0x000fe20008000044 */
[----:B------:R-:W-:Y:S02]  /*13d20*/  F2FP.SATFINITE.E4M3.F32.PACK_AB_MERGE_C R19, R8, R9, R6 ;  /* 0x000000090813723e */ /* 0x000fe40004807006 */
[----:B------:R-:W-:Y:S01]  /*13d30*/  LOP3.LUT R4, R29, 0x10, RZ, 0x3c, !PT ;  /* 0x000000101d047812 */ /* 0x000fe200078e3cff */
[----:B------:R-:W-:-:S04]  /*13d40*/  FADD R0, -R69, R0 ;  /* 0x0000000045007221 */ /* 0x000fc80000000100 */
[----:B------:R-:W-:Y:S01]  /*13d50*/  FMUL R0, R0, 1.4426950216293334961 ;  /* 0x3fb8aa3b00007820 */ /* 0x000fe20000400000 */
[----:B------:R-:W-:Y:S05]  /*13d60*/  STS.U8 [R88+UR68+0x16b00], R87 ;  /* 0x016b005758007988 */ /* 0x000fea0008000044 */
[----:B------:R-:W0:Y:S01]  /*13d70*/  MUFU.EX2 R0, R0 ;  /* 0x0000000000007308 */ /* 0x000e220000000800 */
[----:B------:R-:W-:Y:S04]  /*13d80*/  STS.U8 [R88+UR68+0x16f00], R85 ;  /* 0x016f005558007988 */ /* 0x000fe80008000044 */
[----:B------:R-:W-:Y:S04]  /*13d90*/  STS.U8 [R88+UR68+0x17300], R84 ;  /* 0x0173005458007988 */ /* 0x000fe80008000044 */
[----:B------:R-:W-:Y:S04]  /*13da0*/  STS.U8 [R88+UR68+0x17700], R81 ;  /* 0x0177005158007988 */ /* 0x000fe80008000044 */
[----:B------:R-:W-:Y:S04]  /*13db0*/  STS.U8 [R88+UR68+0x17b00], R67 ;  /* 0x017b004358007988 */ /* 0x000fe80008000044 */
[----:B------:R-:W-:Y:S04]  /*13dc0*/  STS.U8 [R88+UR68+0x17f00], R28 ;  /* 0x017f001c58007988 */ /* 0x000fe80008000044 */
[----:B------:R-:W-:Y:S04]  /*13dd0*/  STS.128 [R29+UR68+0x1c000], R24 ;  /* 0x01c000181d007988 */ /* 0x000fe80008000c44 */
[----:B------:R1:W-:Y:S02]  /*13de0*/  STS.128 [R4+UR68+0x1c000], R16 ;  /* 0x01c0001004007988 */ /* 0x0003e40008000c44 */
[----:B-1----:R-:W-:Y:S01]  /*13df0*/  LDTM.16dp32bit_t0_t15.x64 R4, tmem[UR66] ;  /* 0x00000042000479ee */ /* 0x002fe20008b00000 */
[----:B------:R-:W0:Y:S01]  /*13e00*/  LDTM.16dp32bit_t16_t31.x64 R4, tmem[UR66+0x40] ;  /* 0x00004042000479ee */ /* 0x000e220008b20000 */
[----:B------:R-:W-:Y:S01]  /*13e10*/  NOP ;  /* 0x0000000000007918 */ /* 0x000fe20000000000 */
[C---:B0-----:R-:W-:Y:S01]  /*13e20*/  FMUL R4, R0.reuse, R4 ;  /* 0x0000000400047220 */ /* 0x041fe20000400000 */
        /* <DEDUP_REMOVED lines=64> */
[----:B------:R0:W-:Y:S01]  /*14230*/  STTM.16dp32bit_t16_t31.x64 tmem[UR66+0x40], R4 ;  /* 0x00004004000079ed */ /* 0x0001e20008b20042 */
[----:B------:R-:W1:Y:S02]  /*14240*/  FENCE.VIEW.ASYNC.T ;  /* 0x00000000000073c6 */ /* 0x000e640000000200 */
[----:B-1----:R-:W-:Y:S06]  /*14250*/  BAR.SYNC.DEFER_BLOCKING 0x0 ;  /* 0x0000000000007b1d */ /* 0x002fec0000010000 */
[----:B------:R1:W-:Y:S06]  /*14260*/  MEMBAR.ALL.CTA ;  /* 0x0000000000007992 */ /* 0x0003ec0000008000 */
[----:B-1----:R-:W1:Y:S01]  /*14270*/  FENCE.VIEW.ASYNC.S ;  /* 0x00000000000073c6 */ /* 0x002e620000000000 */
[----:B------:R-:W-:Y:S01]  /*14280*/  ULEA UR65, UR16, UR68, 0x3 ;  /* 0x0000004410417291 */ /* 0x000fe2000f8e18ff */
[----:B------:R-:W-:-:S03]  /*14290*/  UMOV UR69, UR72 ;  /* 0x0000004800457c82 */ /* 0x000fc60008000000 */
[----:B------:R-:W-:Y:S01]  /*142a0*/  UIADD3 UR65, UPT, UPT, UR65, 0x1e000, URZ ;  /* 0x0001e00041417890 */ /* 0x000fe2000fffe0ff */
[----:B-1----:R-:W-:Y:S06]  /*142b0*/  BAR.SYNC.DEFER_BLOCKING 0x0 ;  /* 0x0000000000007b1d */ /* 0x002fec0000010000 */
[----:B------:R-:W-:Y:S05]  /*142c0*/  BRA.U UP3, `(.L_x_15) ;  /* 0x00000001034c7547 */ /* 0x000fea000b800000 */
[----:B------:R-:W-:Y:S01]  /*142d0*/  UMOV UR4, UR7 ;  /* 0x0000000700047c82 */ /* 0x000fe20008000000 */
[----:B------:R-:W-:Y:S01]  /*142e0*/  UMOV UR5, 0x40004040 ;  /* 0x4000404000057882 */ /* 0x000fe20000000000 */
[----:B------:R-:W-:Y:S01]  /*142f0*/  UMOV UR60, UR6 ;  /* 0x00000006003c7c82 */ /* 0x000fe20008000000 */
[----:B------:R-:W-:Y:S01]  /*14300*/  UMOV UR61, 0x40004040 ;  /* 0x40004040003d7882 */ /* 0x000fe20000000000 */
[----:B------:R-:W-:Y:S01]  /*14310*/  UMOV UR76, 0x0 ;  /* 0x00000000004c7882 */ /* 0x000fe20000000000 */
[----:B------:R-:W-:Y:S01]  /*14320*/  UMOV UR77, 0x4400010 ;  /* 0x04400010004d7882 */ /* 0x000fe20000000000 */
[----:B------:R-:W-:Y:S01]  /*14330*/  UMOV UR74, 0x0 ;  /* 0x00000000004a7882 */ /* 0x000fe20000000000 */
[----:B------:R1:W-:Y:S01]  /*14340*/  UTCQMMA gdesc[UR4], gdesc[UR60], tmem[UR67], tmem[UR76], idesc[UR77], UPT ;  /* 0x00ff4c3c040075ea */ /* 0x0003e2000b800343 */
[----:B------:R-:W-:Y:S01]  /*14350*/  UMOV UR75, 0x4400010 ;  /* 0x04400010004b7882 */ /* 0x000fe20000000000 */
[----:B------:R-:W-:Y:S01]  /*14360*/  UMOV UR62, 0x0 ;  /* 0x00000000003e7882 */ /* 0x000fe20000000000 */
[----:B------:R-:W-:Y:S01]  /*14370*/  UMOV UR63, 0x4400010 ;  /* 0x04400010003f7882 */ /* 0x000fe20000000000 */
[----:B------:R2:W-:Y:S01]  /*14380*/  UTCQMMA gdesc[UR26], gdesc[UR28], tmem[UR67], tmem[UR76], idesc[UR77], UPT ;  /* 0x00ff4c1c1a0075ea */ /* 0x0005e2000b800343 */
[----:B------:R2:W-:Y:S01]  /*14390*/  UTCQMMA gdesc[UR42], gdesc[UR56], tmem[UR67], tmem[UR74], idesc[UR75], UPT ;  /* 0x00ff4a382a0075ea */ /* 0x0005e2000b800343 */
[----:B------:R2:W-:Y:S01]  /*143a0*/  UTCQMMA gdesc[UR44], gdesc[UR58], tmem[UR67], tmem[UR62], idesc[UR63], UPT ;  /* 0x00ff3e3a2c0075ea */ /* 0x0005e2000b800343 */
[----:B-1----:R-:W-:Y:S01]  /*143b0*/  UMOV UR4, UR65 ;  /* 0x0000004100047c82 */ /* 0x002fe20008000000 */
[----:B------:R-:W-:-:S02]  /*143c0*/  UMOV UR5, URZ ;  /* 0x000000ff00057c82 */ /* 0x000fc40008000000 */
[----:B------:R-:W-:Y:S02]  /*143d0*/  UMOV UR72, UR4 ;  /* 0x0000000400487c82 */ /* 0x000fe40008000000 */
[----:B------:R2:W-:Y:S01]  /*143e0*/  UTCBAR [UR72], URZ ;  /* 0x000000ff480073e9 */ /* 0x0005e200080000ff */
[----:B------:R-:W-:Y:S02]  /*143f0*/  NOP ;  /* 0x0000000000007918 */ /* 0x000fe40000000000 */
.L_x_15:
[----:B0-----:R-:W3:Y:S01]  /*14400*/  LDL.LU R4, [R1+0x6c8] ;  /* 0x0006c80001047983 */ /* 0x001ee20000300800 */
[----:B------:R-:W-:Y:S02]  /*14410*/  UIADD3 UR16, UPT, UPT, UR16, 0x1, URZ ;  /* 0x0000000110107890 */ /* 0x000fe4000fffe0ff */
[----:B------:R-:W-:Y:S02]  /*14420*/  USHF.L.U32 UR4, UR14, 0x7, URZ ;  /* 0x000000070e047899 */ /* 0x000fe400080006ff */
[----:B------:R-:W-:Y:S02]  /*14430*/  UISETP.GT.AND UP2, UPT, UR16, 0x1, UPT ;  /* 0x000000011000788c */ /* 0x000fe4000bf44270 */
[----:B------:R-:W-:Y:S02]  /*14440*/  USHF.L.U32 UR5, UR15, 0x7, URZ ;  /* 0x000000070f057899 */ /* 0x000fe400080006ff */
[----:B--2---:R-:W-:Y:S02]  /*14450*/  USEL UR72, URZ, 0x1, !UP2 ;  /* 0x00000001ff487887 */ /* 0x004fe4000d000000 */
[----:B------:R-:W-:-:S02]  /*14460*/  USEL UR16, UR16, URZ, !UP2 ;  /* 0x000000ff10107287 */ /* 0x000fc4000d000000 */
[----:B------:R-:W-:Y:S02]  /*14470*/  UISETP.GE.AND UP2, UPT, UR73, UR17, UPT ;  /* 0x000000114900728c */ /* 0x000fe4000bf46270 */
[----:B------:R-:W-:Y:S02]  /*14480*/  UIADD3 UR10, UPT, UPT, UR4, UR10, URZ ;  /* 0x0000000a040a7290 */ /* 0x000fe4000fffe0ff */
[----:B------:R-:W-:Y:S02]  /*14490*/  UIADD3 UR9, UPT, UPT, UR5, UR9, URZ ;  /* 0x0000000905097290 */ /* 0x000fe4000fffe0ff */
[----:B------:R-:W-:Y:S01]  /*144a0*/  ULOP3.LUT UR72, UR69, UR72, URZ, 0x3c, !UPT ;  /* 0x0000004845487292 */ /* 0x000fe2000f8e3cff */
[----:B---3-5:R-:W-:Y:S01]  /*144b0*/  FFMA R4, R0, R4, R73 ;  /* 0x0000000400047223 */ /* 0x028fe20000000049 */
[----:B------:R-:W-:-:S04]  /*144c0*/  IMAD.MOV.U32 R0, RZ, RZ, R69 ;  /* 0x000000ffff007224 */ /* 0x000fc800078e0045 */
[----:B------:R2:W-:Y:S01]  /*144d0*/  STL [R1+0x6c8], R4 ;  /* 0x0006c80401007387 */ /* 0x0005e20000100800 */
[----:B------:R-:W-:Y:S05]  /*144e0*/  BRA.U !UP2, `(.L_x_16) ;  /* 0xffffff8d0a187547 */ /* 0x000fea000b83ffff */
.L_x_11:
[----:B--2---:R-:W2:Y:S04]  /*144f0*/  LDL.LU R4, [R1+0x6c8] ;  /* 0x0006c80001047983 */ /* 0x004ea80000300800 */
[----:B------:R-:W3:Y:S01]  /*14500*/  LDL.LU R6, [R1+0x8dc] ;  /* 0x0008dc0001067983 */ /* 0x000ee20000300800 */
[----:B--2---:R-:W-:Y:S02]  /*14510*/  IMAD.MOV.U32 R5, RZ, RZ, R4 ;  /* 0x000000ffff057224 */ /* 0x004fe400078e0004 */
[----:B------:R-:W2:Y:S01]  /*14520*/  S2R R4, SR_TID.X ;  /* 0x0000000000047919 */ /* 0x000ea20000002100 */
[----:B0--3--:R-:W-:Y:S01]  /*14530*/  R2UR UR4, R6 ;  /* 0x00000000060472ca */ /* 0x009fe200000e0000 */
[----:B------:R-:W-:-:S04]  /*14540*/  IMAD.MOV.U32 R75, RZ, RZ, R5 ;  /* 0x000000ffff4b7224 */ /* 0x000fc800078e0005 */
[----:B------:R-:W-:-:S08]  /*14550*/  FMUL R68, R75, 8388608 ;  /* 0x4b0000004b447820 */ /* 0x000fd00000400000 */
[----:B------:R-:W-:Y:S01]  /*14560*/  UISETP.GE.AND UP1, UPT, UR4, 0x1, UPT ;  /* 0x000000010400788c */ /* 0x000fe2000bf26270 */
[C---:B-12---:R-:W-:Y:S02]  /*14570*/  LOP3.LUT R0, R4.reuse, 0x10, RZ, 0xc0, !PT ;  /* 0x0000001004007812 */ /* 0x046fe400078ec0ff */
[----:B-----5:R-:W-:Y:S02]  /*14580*/  LOP3.LUT R3, R4, 0x80, RZ, 0xc0, !PT ;  /* 0x0000008004037812 */ /* 0x020fe400078ec0ff */
[----:B------:R-:W-:Y:S02]  /*14590*/  LEA R0, R0, UR68, 0x8 ;  /* 0x0000004400007c11 */ /* 0x000fe4000f8e40ff */
[----:B------:R-:W-:-:S03]  /*145a0*/  LOP3.LUT R71, R4, 0xf, RZ, 0xc0, !PT ;  /* 0x0000000f04477812 */ /* 0x000fc600078ec0ff */
[----:B------:R-:W-:Y:S01]  /*145b0*/  IMAD R0, R3, 0x40, R0 ;  /* 0x0000004003007824 */ /* 0x000fe200078e0200 */
[----:B------:R-:W-:Y:S01]  /*145c0*/  SHF.R.U32.HI R3, RZ, 0x2, R4 ;  /* 0x00000002ff037819 */ /* 0x000fe20000011604 */
[----:B------:R-:W-:Y:S06]  /*145d0*/  BRA.U !UP1, `(.L_x_17) ;  /* 0x0000000109107547 */ /* 0x000fec000b800000 */
[----:B------:R-:W-:-:S06]  /*145e0*/  USHF.L.U32 UR69, UR69, 0x1f, URZ ;  /* 0x0000001f45457899 */ /* 0x000fcc00080006ff */
[----:B------:R-:W-:-:S04]  /*145f0*/  IMAD.U32 R2, RZ, RZ, UR69 ;  /* 0x00000045ff027e24 */ /* 0x000fc8000f8e00ff */
[----:B------:R-:W0:Y:S02]  /*14600*/  SYNCS.PHASECHK.TRANS64.TRYWAIT P0, [UR65], R2 ;  /* 0x00000002ff0075a7 */ /* 0x000e240008001141 */
[----:B0-----:R-:W-:Y:S05]  /*14610*/  @!P0 BRA `(.L_x_18) ;  /* 0x0000003800288947 */ /* 0x001fea0003800000 */
.L_x_17:
[----:B------:R-:W0:Y:S01]  /*14620*/  S2R R74, SR_TID.X ;  /* 0x00000000004a7919 */ /* 0x000e220000002100 */
[----:B------:R-:W-:Y:S01]  /*14630*/  FSETP.GT.AND P0, PT, |R75|, 8.50705917302346158658e+37, PT ;  /* 0x7e8000004b00780b */ /* 0x000fe20003f04200 */
[----:B------:R-:W-:Y:S01]  /*14640*/  IMAD R2, R71, 0x10, R0 ;  /* 0x0000001047027824 */ /* 0x000fe200078e0200 */
[----:B------:R-:W-:Y:S01]  /*14650*/  LOP3.LUT R3, R3, 0x38, RZ, 0xc0, !PT ;  /* 0x0000003803037812 */ /* 0x000fe200078ec0ff */
[----:B------:R-:W-:Y:S01]  /*14660*/  BAR.SYNC.DEFER_BLOCKING 0x0 ;  /* 0x0000000000007b1d */ /* 0x000fe20000010000 */
[C---:B------:R-:W-:Y:S02]  /*14670*/  FSETP.GEU.AND P3, PT, |R75|.reuse, 1.175494350822287508e-38, PT ;  /* 0x008000004b00780b */ /* 0x040fe40003f6e200 */
[----:B------:R-:W-:-:S05]  /*14680*/  FSETP.GEU.AND P2, PT, R75, 1.175494350822287508e-38, PT ;  /* 0x008000004b00780b */ /* 0x000fca0003f4e000 */
[----:B------:R-:W1:Y:S01]  /*14690*/  S2UR UR8, SR_CTAID.X ;  /* 0x00000000000879c3 */ /* 0x000e620000002500 */
[----:B------:R-:W-:Y:S01]  /*146a0*/  FSEL R68, R68, R75, !P2 ;  /* 0x0000004b44447208 */ /* 0x000fe20005000000 */
[----:B------:R-:W2:Y:S01]  /*146b0*/  S2R R78, SR_TID.X ;  /* 0x00000000004e7919 */ /* 0x000ea20000002100 */
[----:B------:R-:W3:Y:S01]  /*146c0*/  LDCU.64 UR4, c[0x0][0x3e0] ;  /* 0x00007c00ff0477ac */ /* 0x000ee20008000a00 */
[----:B------:R-:W-:Y:S01]  /*146d0*/  @P0 FMUL R75, R75, 0.25 ;  /* 0x3e8000004b4b0820 */ /* 0x000fe20000400000 */
[----:B------:R-:W-:-:S03]  /*146e0*/  FSEL R0, RZ, -23, P2 ;  /* 0xc1b80000ff007808 */ /* 0x000fc60001000000 */
[----:B------:R-:W-:Y:S01]  /*146f0*/  @!P3 FMUL R75, R75, 16777216 ;  /* 0x4b8000004b4bb820 */ /* 0x000fe20000400000 */
[----:B------:R-:W3:Y:S08]  /*14700*/  S2UR UR6, SR_CTAID.Y ;  /* 0x00000000000679c3 */ /* 0x000ef00000002600 */
[----:B------:R-:W4:Y:S01]  /*14710*/  LDC.64 R92, c[0x0][0x398] ;  /* 0x0000e600ff5c7b82 */ /* 0x000f220000000a00 */
[----:B0-----:R-:W-:Y:S01]  /*14720*/  LOP3.LUT R72, R3, 0x1f, R74, 0xf8, !PT ;  /* 0x0000001f03487812 */ /* 0x001fe200078ef84a */
[C---:B------:R-:W-:Y:S01]  /*14730*/  IMAD.SHL.U32 R70, R74.reuse, 0x10, RZ ;  /* 0x000000104a467824 */ /* 0x040fe200078e00ff */
[----:B------:R-:W-:Y:S01]  /*14740*/  LOP3.LUT R77, R74, 0x60, RZ, 0xc0, !PT ;  /* 0x000000604a4d7812 */ /* 0x000fe200078ec0ff */
[----:B------:R-:W0:Y:S04]  /*14750*/  @!P1 SYNCS.CCTL.IV [UR68+0x1e000] ;  /* 0x01e00000ff0099b1 */ /* 0x000e280008000044 */
[----:B0-----:R-:W-:Y:S01]  /*14760*/  BAR.SYNC.DEFER_BLOCKING 0x0 ;  /* 0x0000000000007b1d */ /* 0x001fe20000010000 */
[----:B------:R-:W-:Y:S01]  /*14770*/  IMAD.SHL.U32 R71, R72, 0x8, RZ ;  /* 0x0000000848477824 */ /* 0x000fe200078e00ff */
[----:B------:R-:W-:Y:S01]  /*14780*/  LOP3.LUT R70, R70, 0x30, RZ, 0xc0, !PT ;  /* 0x0000003046467812 */ /* 0x000fe200078ec0ff */
[----:B------:R-:W-:Y:S01]  /*14790*/  VIADD R3, R68, 0xc0cafb0d ;  /* 0xc0cafb0d44037836 */ /* 0x000fe20000000000 */
[----:B-1----:R-:W-:Y:S01]  /*147a0*/  USHF.L.U32 UR7, UR8, 0x6, URZ ;  /* 0x0000000608077899 */ /* 0x002fe200080006ff */
[----:B------:R-:W-:Y:S01]  /*147b0*/  IMAD R2, R77, 0x8, R2 ;  /* 0x000000084d027824 */ /* 0x000fe200078e0202 */
[----:B------:R-:W-:Y:S01]  /*147c0*/  LOP3.LUT R73, R71, 0xc0, RZ, 0xc0, !PT ;  /* 0x000000c047497812 */ /* 0x000fe200078ec0ff */
[----:B---3--:R-:W-:Y:S01]  /*147d0*/  UIMAD UR4, UR6, UR4, URZ ;  /* 0x00000004060472a4 */ /* 0x008fe2000f8e02ff */
[----:B------:R-:W-:Y:S01]  /*147e0*/  LDTM.16dp32bit_t0_t15.x64 R4, tmem[UR66] ;  /* 0x00000042000479ee */ /* 0x000fe20008b00000 */
[----:B------:R-:W0:Y:S01]  /*147f0*/  LDTM.16dp32bit_t16_t31.x64 R4, tmem[UR66+0x40] ;  /* 0x00004042000479ee */ /* 0x000e220008b20000 */
[----:B------:R-:W-:Y:S01]  /*14800*/  LOP3.LUT R3, R3, 0xff800000, RZ, 0xc0, !PT ;  /* 0xff80000003037812 */ /* 0x000fe200078ec0ff */
[----:B------:R-:W-:Y:S01]  /*14810*/  IMAD.U32 R76, RZ, RZ, UR7 ;  /* 0x00000007ff4c7e24 */ /* 0x000fe2000f8e00ff */
[----:B------:R-:W-:-:S02]  /*14820*/  IADD3 R72, PT, PT, R73, UR68, R70 ;  /* 0x0000004449487c10 */ /* 0x000fc4000fffe046 */
[----:B------:R-:W1:Y:S01]  /*14830*/  MUFU.RCP R70, R75 ;  /* 0x0000004b00467308 */ /* 0x000e620000001000 */
[----:B------:R-:W-:Y:S01]  /*14840*/  I2FP.F32.S32 R71, R3 ;  /* 0x0000000300477245 */ /* 0x000fe20000201400 */
[----:B------:R-:W-:Y:S01]  /*14850*/  IMAD.IADD R3, R68, 0x1, -R3 ;  /* 0x0000000144037824 */ /* 0x000fe200078e0a03 */
[----:B------:R3:W-:Y:S01]  /*14860*/  STL [R1+0x64], R72 ;  /* 0x0000644801007387 */ /* 0x0007e20000100800 */
[----:B--2---:R-:W-:Y:S02]  /*14870*/  LOP3.LUT R76, R76, 0x3f, R78, 0xf8, !PT ;  /* 0x0000003f4c4c7812 */ /* 0x004fe400078ef84e */
[----:B------:R-:W-:Y:S01]  /*14880*/  FADD R3, R3, -1 ;  /* 0xbf80000003037421 */ /* 0x000fe20000000000 */
[----:B------:R-:W-:Y:S01]  /*14890*/  FFMA.FTZ R0, R71, 1.1920928955078125e-07, R0 ;  /* 0x3400000047007823 */ /* 0x000fe20000010000 */
[----:B------:R-:W2:Y:S01]  /*148a0*/  @!P1 SYNCS.CCTL.IV [UR68+0x1e008] ;  /* 0x01e00800ff0099b1 */ /* 0x000ea20008000044 */
[----:B------:R-:W-:Y:S01]  /*148b0*/  NOP ;  /* 0x0000000000007918 */ /* 0x000fe20000000000 */
[----:B------:R-:W-:Y:S01]  /*148c0*/  FSETP.NEU.AND P1, PT, R68, RZ, PT ;  /* 0x000000ff4400720b */ /* 0x000fe20003f2d000 */
[----:B0-----:R-:W-:Y:S01]  /*148d0*/  @P0 FMUL R4, R4, 0.25 ;  /* 0x3e80000004040820 */ /* 0x001fe20000400000 */
[----:B------:R-:W-:Y:S01]  /*148e0*/  @P0 FMUL R5, R5, 0.25 ;  /* 0x3e80000005050820 */ /* 0x000fe20000400000 */
        /* <DEDUP_REMOVED lines=62> */
[----:B------:R-:W-:Y:S01]  /*14cd0*/  @!P3 FMUL R4, R4, 16777216 ;  /* 0x4b8000000404b820 */ /* 0x000fe20000400000 */
        /* <DEDUP_REMOVED lines=63> */
[C---:B-1----:R-:W-:Y:S01]  /*150d0*/  FMUL R4, R70.reuse, R4 ;  /* 0x0000000446047220 */ /* 0x042fe20000400000 */
        /* <DEDUP_REMOVED lines=62> */
[----:B------:R-:W-:Y:S01]  /*154c0*/  FMUL R67, R70, R67 ;  /* 0x0000004346437220 */ /* 0x000fe20000400000 */
[----:B------:R-:W-:-:S02]  /*154d0*/  F2FP.SATFINITE.E4M3.F32.PACK_AB_MERGE_C R70, R5, R4, RZ ;  /* 0x000000040546723e */ /* 0x000fc400048070ff */
[----:B------:R-:W-:Y:S02]  /*154e0*/  F2FP.SATFINITE.E4M3.F32.PACK_AB_MERGE_C R8, R9, R8, RZ ;  /* 0x000000080908723e */ /* 0x000fe400048070ff */
[----:B------:R-:W-:Y:S02]  /*154f0*/  F2FP.SATFINITE.E4M3.F32.PACK_AB_MERGE_C R12, R13, R12, RZ ;  /* 0x0000000c0d0c723e */ /* 0x000fe400048070ff */
[----:B------:R-:W-:Y:S02]  /*15500*/  F2FP.SATFINITE.E4M3.F32.PACK_AB_MERGE_C R20, R21, R20, RZ ;  /* 0x000000141514723e */ /* 0x000fe400048070ff */
[----:B------:R-:W-:Y:S02]  /*15510*/  F2FP.SATFINITE.E4M3.F32.PACK_AB_MERGE_C R24, R25, R24, RZ ;  /* 0x000000181918723e */ /* 0x000fe400048070ff */
[----:B------:R-:W-:Y:S02]  /*15520*/  F2FP.SATFINITE.E4M3.F32.PACK_AB_MERGE_C R28, R29, R28, RZ ;  /* 0x0000001c1d1c723e */ /* 0x000fe400048070ff */
        /* <DEDUP_REMOVED lines=10> */
[----:B------:R-:W-:Y:S02]  /*155d0*/  LOP3.LUT R70, R70, 0xffff, RZ, 0xc0, !PT ;  /* 0x0000ffff46467812 */ /* 0x000fe400078ec0ff */
[----:B------:R-:W-:Y:S02]  /*155e0*/  LOP3.LUT R21, R8, 0xffff, RZ, 0xc0, !PT ;  /* 0x0000ffff08157812 */ /* 0x000fe400078ec0ff */
[----:B------:R-:W-:-:S02]  /*155f0*/  LOP3.LUT R58, R12, 0xffff, RZ, 0xc0, !PT ;  /* 0x0000ffff0c3a7812 */ /* 0x000fc400078ec0ff */
[----:B------:R-:W-:Y:S02]  /*15600*/  F2FP.SATFINITE.E4M3.F32.PACK_AB_MERGE_C R26, R27, R26, RZ ;  /* 0x0000001a1b1a723e */ /* 0x000fe400048070ff */
[----:B------:R-:W-:Y:S02]  /*15610*/  F2FP.SATFINITE.E4M3.F32.PACK_AB_MERGE_C R5, R67, R66, RZ ;  /* 0x000000424305723e */ /* 0x000fe400048070ff */
[----:B------:R-:W-:Y:S02]  /*15620*/  LOP3.LUT R23, R20, 0xffff, RZ, 0xc0, !PT ;  /* 0x0000ffff14177812 */ /* 0x000fe400078ec0ff */
[----:B------:R-:W-:Y:S02]  /*15630*/  LOP3.LUT R64, R24, 0xffff, RZ, 0xc0, !PT ;  /* 0x0000ffff18407812 */ /* 0x000fe400078ec0ff */
[----:B------:R-:W-:Y:S02]  /*15640*/  LOP3.LUT R28, R28, 0xffff, RZ, 0xc0, !PT ;  /* 0x0000ffff1c1c7812 */ /* 0x000fe400078ec0ff */
[----:B------:R-:W-:-:S02]  /*15650*/  LOP3.LUT R36, R36, 0xffff, RZ, 0xc0, !PT ;  /* 0x0000ffff24247812 */ /* 0x000fc400078ec0ff */
[----:B------:R-:W-:Y:S02]  /*15660*/  LOP3.LUT R27, R40, 0xffff, RZ, 0xc0, !PT ;  /* 0x0000ffff281b7812 */ /* 0x000fe400078ec0ff */
[----:B------:R-:W-:Y:S02]  /*15670*/  LOP3.LUT R66, R44, 0xffff, RZ, 0xc0, !PT ;  /* 0x0000ffff2c427812 */ /* 0x000fe400078ec0ff */
[----:B------:R-:W-:Y:S02]  /*15680*/  F2FP.SATFINITE.E4M3.F32.PACK_AB_MERGE_C R6, R7, R6, RZ ;  /* 0x000000060706723e */ /* 0x000fe400048070ff */
[----:B------:R-:W-:Y:S02]  /*15690*/  F2FP.SATFINITE.E4M3.F32.PACK_AB_MERGE_C R11, R11, R10, RZ ;  /* 0x0000000a0b0b723e */ /* 0x000fe400048070ff */
[----:B------:R-:W-:Y:S02]  /*156a0*/  F2FP.SATFINITE.E4M3.F32.PACK_AB_MERGE_C R14, R15, R14, RZ ;  /* 0x0000000e0f0e723e */ /* 0x000fe400048070ff */
[----:B------:R-:W-:-:S02]  /*156b0*/  F2FP.SATFINITE.E4M3.F32.PACK_AB_MERGE_C R30, R31, R30, RZ ;  /* 0x0000001e1f1e723e */ /* 0x000fc400048070ff */
[----:B------:R-:W-:Y:S02]  /*156c0*/  LOP3.LUT R31, R52, 0xffff, RZ, 0xc0, !PT ;  /* 0x0000ffff341f7812 */ /* 0x000fe400078ec0ff */
[----:B---3--:R-:W-:Y:S02]  /*156d0*/  LOP3.LUT R72, R56, 0xffff, RZ, 0xc0, !PT ;  /* 0x0000ffff38487812 */ /* 0x008fe400078ec0ff */
[----:B------:R-:W-:Y:S02]  /*156e0*/  LOP3.LUT R60, R60, 0xffff, RZ, 0xc0, !PT ;  /* 0x0000ffff3c3c7812 */ /* 0x000fe400078ec0ff */
[----:B------:R-:W-:Y:S02]  /*156f0*/  PRMT R8, R58, 0x3340, R1 ;  /* 0x000033403a087816 */ /* 0x000fe40000000001 */
[----:B------:R-:W-:Y:S02]  /*15700*/  PRMT R7, R70, 0x3340, R21 ;  /* 0x0000334046077816 */ /* 0x000fe40000000015 */
[----:B------:R-:W-:-:S02]  /*15710*/  F2FP.SATFINITE.E4M3.F32.PACK_AB_MERGE_C R38, R39, R38, RZ ;  /* 0x000000262726723e */ /* 0x000fc400048070ff */
[----:B------:R-:W-:Y:S02]  /*15720*/  F2FP.SATFINITE.E4M3.F32.PACK_AB_MERGE_C R42, R43, R42, RZ ;  /* 0x0000002a2b2a723e */ /* 0x000fe400048070ff */
[----:B------:R-:W-:Y:S02]  /*15730*/  F2FP.SATFINITE.E4M3.F32.PACK_AB_MERGE_C R46, R47, R46, RZ ;  /* 0x0000002e2f2e723e */ /* 0x000fe400048070ff */
[----:B------:R-:W-:Y:S02]  /*15740*/  F2FP.SATFINITE.E4M3.F32.PACK_AB_MERGE_C R54, R55, R54, RZ ;  /* 0x000000363736723e */ /* 0x000fe400048070ff */
[----:B------:R-:W-:Y:S02]  /*15750*/  F2FP.SATFINITE.E4M3.F32.PACK_AB_MERGE_C R62, R63, R62, RZ ;  /* 0x0000003e3f3e723e */ /* 0x000fe400048070ff */
[----:B------:R-:W-:Y:S02]  /*15760*/  PRMT R10, R28, 0x3340, R1 ;  /* 0x000033401c0a7816 */ /* 0x000fe40000000001 */
[----:B------:R-:W-:-:S02]  /*15770*/  PRMT R9, R23, 0x3340, R64 ;  /* 0x0000334017097816 */ /* 0x000fc40000000040 */
[----:B------:R-:W-:Y:S02]  /*15780*/  PRMT R13, R66, 0x3340, R1 ;  /* 0x00003340420d7816 */ /* 0x000fe40000000001 */
[----:B------:R-:W-:Y:S02]  /*15790*/  PRMT R12, R36, 0x3340, R27 ;  /* 0x00003340240c7816 */ /* 0x000fe4000000001b */
[----:B------:R-:W-:Y:S02]  /*157a0*/  LOP3.LUT R29, R6, 0xffff, RZ, 0xc0, !PT ;  /* 0x0000ffff061d7812 */ /* 0x000fe400078ec0ff */
[----:B------:R-:W-:Y:S02]  /*157b0*/  LOP3.LUT R40, R11, 0xffff, RZ, 0xc0, !PT ;  /* 0x0000ffff0b287812 */ /* 0x000fe400078ec0ff */
[----:B------:R-:W-:Y:S02]  /*157c0*/  LOP3.LUT R44, R14, 0xffff, RZ, 0xc0, !PT ;  /* 0x0000ffff0e2c7812 */ /* 0x000fe400078ec0ff */
[----:B------:R-:W-:-:S02]  /*157d0*/  PRMT R20, R60, 0x3340, R1 ;  /* 0x000033403c147816 */ /* 0x000fc40000000001 */
[----:B------:R-:W-:Y:S02]  /*157e0*/  PRMT R15, R31, 0x3340, R72 ;  /* 0x000033401f0f7816 */ /* 0x000fe40000000048 */
[----:B------:R-:W-:Y:S02]  /*157f0*/  PRMT R7, R7, 0x5410, R8 ;  /* 0x0000541007077816 */ /* 0x000fe40000000008 */
[----:B------:R-:W-:Y:S02]  /*15800*/  LOP3.LUT R37, R22, 0xffff, RZ, 0xc0, !PT ;  /* 0x0000ffff16257812 */ /* 0x000fe400078ec0ff */
[----:B------:R-:W-:Y:S02]  /*15810*/  LOP3.LUT R52, R26, 0xffff, RZ, 0xc0, !PT ;  /* 0x0000ffff1a347812 */ /* 0x000fe400078ec0ff */
[----:B------:R-:W-:Y:S02]  /*15820*/  LOP3.LUT R56, R30, 0xffff, RZ, 0xc0, !PT ;  /* 0x0000ffff1e387812 */ /* 0x000fe400078ec0ff */
[----:B------:R-:W-:-:S02]  /*15830*/  PRMT R8, R9, 0x5410, R10 ;  /* 0x0000541009087816 */ /* 0x000fc4000000000a */
[----:B------:R-:W-:Y:S02]  /*15840*/  LOP3.LUT R39, R38, 0xffff, RZ, 0xc0, !PT ;  /* 0x0000ffff26277812 */ /* 0x000fe400078ec0ff */
[----:B------:R-:W-:Y:S02]  /*15850*/  LOP3.LUT R42, R42, 0xffff, RZ, 0xc0, !PT ;  /* 0x0000ffff2a2a7812 */ /* 0x000fe400078ec0ff */
[----:B------:R-:W-:Y:S02]  /*15860*/  LOP3.LUT R22, R46, 0xffff, RZ, 0xc0, !PT ;  /* 0x0000ffff2e167812 */ /* 0x000fe400078ec0ff */
[----:B------:R-:W-:Y:S02]  /*15870*/  LOP3.LUT R6, R54, 0xffff, RZ, 0xc0, !PT ;  /* 0x0000ffff36067812 */ /* 0x000fe400078ec0ff */
[----:B------:R-:W-:Y:S02]  /*15880*/  LOP3.LUT R19, R19, 0xffff, RZ, 0xc0, !PT ;  /* 0x0000ffff13137812 */ /* 0x000fe400078ec0ff */
[----:B------:R-:W-:-:S02]  /*15890*/  LOP3.LUT R24, R62, 0xffff, RZ, 0xc0, !PT ;  /* 0x0000ffff3e187812 */ /* 0x000fc400078ec0ff */
[----:B------:R-:W-:Y:S02]  /*158a0*/  PRMT R9, R12, 0x5410, R13 ;  /* 0x000054100c097816 */ /* 0x000fe4000000000d */
[--C-:B------:R-:W-:Y:S02]  /*158b0*/  PRMT R12, R44, 0x3340, R1.reuse ;  /* 0x000033402c0c7816 */ /* 0x100fe40000000001 */
[----:B------:R-:W-:Y:S02]  /*158c0*/  PRMT R11, R29, 0x3340, R40 ;  /* 0x000033401d0b7816 */ /* 0x000fe40000000028 */
[----:B------:R-:W-:Y:S02]  /*158d0*/  F2FP.SATFINITE.E4M3.F32.PACK_AB_MERGE_C R16, R17, R16, RZ ;  /* 0x000000101110723e */ /* 0x000fe400048070ff */
[----:B------:R-:W-:Y:S02]  /*158e0*/  PRMT R10, R15, 0x5410, R20 ;  /* 0x000054100f0a7816 */ /* 0x000fe40000000014 */
[----:B------:R-:W-:-:S02]  /*158f0*/  PRMT R14, R56, 0x3340, R1 ;  /* 0x00003340380e7816 */ /* 0x000fc40000000001 */
[----:B------:R-:W-:Y:S02]  /*15900*/  PRMT R13, R37, 0x3340, R52 ;  /* 0x00003340250d7816 */ /* 0x000fe40000000034 */
[--C-:B------:R-:W-:Y:S02]  /*15910*/  PRMT R20, R22, 0x3340, R1.reuse ;  /* 0x0000334016147816 */ /* 0x100fe40000000001 */
[----:B------:R-:W-:Y:S02]  /*15920*/  PRMT R26, R24, 0x3340, R1 ;  /* 0x00003340181a7816 */ /* 0x000fe40000000001 */
[----:B------:R-:W-:Y:S02]  /*15930*/  PRMT R15, R39, 0x3340, R42 ;  /* 0x00003340270f7816 */ /* 0x000fe4000000002a */
[----:B------:R-:W-:Y:S02]  /*15940*/  PRMT R17, R6, 0x3340, R19 ;  /* 0x0000334006117816 */ /* 0x000fe40000000013 */
[----:B------:R-:W-:-:S02]  /*15950*/  PRMT R11, R11, 0x5410, R12 ;  /* 0x000054100b0b7816 */ /* 0x000fc4000000000c */
[----:B------:R-:W-:Y:S02]  /*15960*/  PRMT R12, R13, 0x5410, R14 ;  /* 0x000054100d0c7816 */ /* 0x000fe4000000000e */
[----:B------:R-:W-:Y:S02]  /*15970*/  PRMT R13, R15, 0x5410, R20 ;  /* 0x000054100f0d7816 */ /* 0x000fe40000000014 */
[----:B------:R-:W-:Y:S02]  /*15980*/  PRMT R14, R17, 0x5410, R26 ;  /* 0x00005410110e7816 */ /* 0x000fe4000000001a */
[----:B------:R-:W-:Y:S02]  /*15990*/  SHF.R.U32.HI R15, RZ, 0x8, R70 ;  /* 0x00000008ff0f7819 */ /* 0x000fe40000011646 */
[----:B------:R-:W-:Y:S02]  /*159a0*/  SHF.R.U32.HI R17, RZ, 0x8, R21 ;  /* 0x00000008ff117819 */ /* 0x000fe40000011615 */
[----:B------:R-:W-:-:S02]  /*159b0*/  SHF.R.U32.HI R21, RZ, 0x8, R23 ;  /* 0x00000008ff157819 */ /* 0x000fc40000011617 */
[----:B------:R-:W-:Y:S02]  /*159c0*/  SHF.R.U32.HI R23, RZ, 0x8, R64 ;  /* 0x00000008ff177819 */ /* 0x000fe40000011640 */
[----:B------:R-:W-:Y:S02]  /*159d0*/  LOP3.LUT R26, R15, 0xffff, RZ, 0xc0, !PT ;  /* 0x0000ffff0f1a7812 */ /* 0x000fe400078ec0ff */
[----:B------:R-:W-:Y:S02]  /*159e0*/  SHF.R.U32.HI R25, RZ, 0x8, R28 ;  /* 0x00000008ff197819 */ /* 0x000fe4000001161c */
[----:B------:R-:W-:Y:S02]  /*159f0*/  LOP3.LUT R15, R17, 0xffff, RZ, 0xc0, !PT ;  /* 0x0000ffff110f7812 */ /* 0x000fe400078ec0ff */
[----:B------:R-:W-:Y:S02]  /*15a00*/  LOP3.LUT R28, R21, 0xffff, RZ, 0xc0, !PT ;  /* 0x0000ffff151c7812 */ /* 0x000fe400078ec0ff */
[----:B------:R-:W-:-:S02]  /*15a10*/  LOP3.LUT R17, R23, 0xffff, RZ, 0xc0, !PT ;  /* 0x0000ffff17117812 */ /* 0x000fc400078ec0ff */
[----:B------:R-:W-:Y:S02]  /*15a20*/  SHF.R.U32.HI R23, RZ, 0x8, R27 ;  /* 0x00000008ff177819 */ /* 0x000fe4000001161b */
[----:B------:R-:W-:Y:S02]  /*15a30*/  PRMT R17, R28, 0x3340, R17 ;  /* 0x000033401c117816 */ /* 0x000fe40000000011 */
[----:B------:R-:W-:Y:S02]  /*15a40*/  SHF.R.U32.HI R27, RZ, 0x8, R31 ;  /* 0x00000008ff1b7819 */ /* 0x000fe4000001161f */
[----:B------:R-:W-:Y:S02]  /*15a50*/  SHF.R.U32.HI R28, RZ, 0x8, R72 ;  /* 0x00000008ff1c7819 */ /* 0x000fe40000011648 */
[----:B------:R-:W-:Y:S02]  /*15a60*/  LOP3.LUT R27, R27, 0xffff, RZ, 0xc0, !PT ;  /* 0x0000ffff1b1b7812 */ /* 0x000fe400078ec0ff */
[----:B------:R-:W-:-:S02]  /*15a70*/  LOP3.LUT R28, R28, 0xffff, RZ, 0xc0, !PT ;  /* 0x0000ffff1c1c7812 */ /* 0x000fc400078ec0ff */
[----:B------:R-:W-:Y:S02]  /*15a80*/  F2FP.SATFINITE.E4M3.F32.PACK_AB_MERGE_C R32, R33, R32, RZ ;  /* 0x000000202120723e */ /* 0x000fe400048070ff */
[----:B------:R-:W-:Y:S01]  /*15a90*/  PRMT R33, R27, 0x3340, R28 ;  /* 0x000033401b217816 */ /* 0x000fe2000000001c */
[----:B------:R-:W-:Y:S01]  /*15aa0*/  IMAD.MOV.U32 R28, RZ, RZ, 0x3dc6b27f ;  /* 0x3dc6b27fff1c7424 */ /* 0x000fe200078e00ff */
[----:B------:R-:W-:Y:S02]  /*15ab0*/  LOP3.LUT R30, R25, 0xffff, RZ, 0xc0, !PT ;  /* 0x0000ffff191e7812 */ /* 0x000fe400078ec0ff */
[----:B------:R-:W-:Y:S01]  /*15ac0*/  SHF.R.U32.HI R21, RZ, 0x8, R36 ;  /* 0x00000008ff157819 */ /* 0x000fe20000011624 */
[C---:B------:R-:W-:Y:S01]  /*15ad0*/  FFMA.FTZ R28, R3.reuse, R28, -0.16845393180847167969 ;  /* 0xbe2c7f30031c7423 */ /* 0x040fe2000001001c */
[----:B------:R-:W-:Y:S02]  /*15ae0*/  PRMT R15, R26, 0x3340, R15 ;  /* 0x000033401a0f7816 */ /* 0x000fe4000000000f */
[----:B------:R-:W-:Y:S01]  /*15af0*/  PRMT R26, R30, 0x3340, R1 ;  /* 0x000033401e1a7816 */ /* 0x000fe20000000001 */
[----:B------:R-:W-:Y:S01]  /*15b00*/  FFMA.FTZ R28, R3, R28, 0.1716887056827545166 ;  /* 0x3e2fcf2a031c7423 */ /* 0x000fe2000001001c */
[----:B------:R-:W-:-:S02]  /*15b10*/  LOP3.LUT R30, R21, 0xffff, RZ, 0xc0, !PT ;  /* 0x0000ffff151e7812 */ /* 0x000fc400078ec0ff */
[----:B------:R-:W-:Y:S01]  /*15b20*/  LOP3.LUT R23, R23, 0xffff, RZ, 0xc0, !PT ;  /* 0x0000ffff17177812 */ /* 0x000fe200078ec0ff */
[C---:B------:R-:W-:Y:S01]  /*15b30*/  FFMA.FTZ R28, R3.reuse, R28, -0.17900948226451873779 ;  /* 0xbe374e43031c7423 */ /* 0x040fe2000001001c */
[----:B------:R-:W-:Y:S02]  /*15b40*/  SHF.R.U32.HI R25, RZ, 0x8, R66 ;  /* 0x00000008ff197819 */ /* 0x000fe40000011642 */
[----:B------:R-:W-:Y:S01]  /*15b50*/  PRMT R30, R30, 0x3340, R23 ;  /* 0x000033401e1e7816 */ /* 0x000fe20000000017 */
[C---:B------:R-:W-:Y:S01]  /*15b60*/  FFMA.FTZ R28, R3.reuse, R28, 0.20512372255325317383 ;  /* 0x3e520bf4031c7423 */ /* 0x040fe2000001001c */
[----:B------:R-:W-:Y:S02]  /*15b70*/  SHF.R.U32.HI R21, RZ, 0x8, R29 ;  /* 0x00000008ff157819 */ /* 0x000fe4000001161d */
[----:B------:R-:W-:Y:S01]  /*15b80*/  SHF.R.U32.HI R23, RZ, 0x8, R40 ;  /* 0x00000008ff177819 */ /* 0x000fe20000011628 */
[----:B------:R-:W-:Y:S01]  /*15b90*/  FFMA.FTZ R28, R3, R28, -0.24046532809734344482 ;  /* 0xbe763c8b031c7423 */ /* 0x000fe2000001001c */
[----:B------:R-:W-:-:S02]  /*15ba0*/  LOP3.LUT R36, R25, 0xffff, RZ, 0xc0, !PT ;  /* 0x0000ffff19247812 */ /* 0x000fc400078ec0ff */
[----:B------:R-:W-:Y:S01]  /*15bb0*/  SHF.R.U32.HI R25, RZ, 0x8, R44 ;  /* 0x00000008ff197819 */ /* 0x000fe2000001162c */
[----:B------:R-:W-:Y:S01]  /*15bc0*/  FFMA.FTZ R28, R3, R28, 0.28857114911079406738 ;  /* 0x3e93bf99031c7423 */ /* 0x000fe2000001001c */
[----:B------:R-:W-:Y:S02]  /*15bd0*/  LOP3.LUT R38, R21, 0xffff, RZ, 0xc0, !PT ;  /* 0x0000ffff15267812 */ /* 0x000fe400078ec0ff */
[----:B------:R-:W-:Y:S01]  /*15be0*/  LOP3.LUT R23, R23, 0xffff, RZ, 0xc0, !PT ;  /* 0x0000ffff17177812 */ /* 0x000fe200078ec0ff */
[----:B------:R-:W-:Y:S01]  /*15bf0*/  FFMA.FTZ R28, R3, R28, -0.36067417263984680176 ;  /* 0xbeb8aa49031c7423 */ /* 0x000fe2000001001c */
[----:B------:R-:W-:Y:S02]  /*15c00*/  SHF.R.U32.HI R27, RZ, 0x8, R60 ;  /* 0x00000008ff1b7819 */ /* 0x000fe4000001163c */
[----:B------:R-:W-:Y:S01]  /*15c10*/  LOP3.LUT R40, R25, 0xffff, RZ, 0xc0, !PT ;  /* 0x0000ffff19287812 */ /* 0x000fe200078ec0ff */
[C---:B------:R-:W-:Y:S01]  /*15c20*/  FFMA.FTZ R28, R3.reuse, R28, 0.48089820146560668945 ;  /* 0x3ef6384a031c7423 */ /* 0x040fe2000001001c */
[----:B------:R-:W-:Y:S01]  /*15c30*/  SHF.R.U32.HI R25, RZ, 0x8, R56 ;  /* 0x00000008ff197819 */ /* 0x000fe20000011638 */
[----:B------:R-:W0:Y:S01]  /*15c40*/  LDC R60, c[0x0][0x3e8] ;  /* 0x0000fa00ff3c7b82 */ /* 0x000e220000000800 */
[----:B------:R-:W-:Y:S01]  /*15c50*/  PRMT R31, R36, 0x3340, R1 ;  /* 0x00003340241f7816 */ /* 0x000fe20000000001 */
[----:B------:R-:W-:Y:S01]  /*15c60*/  FFMA.FTZ R28, R3, R28, -0.72134751081466674805 ;  /* 0xbf38aa3b031c7423 */ /* 0x000fe2000001001c */
[----:B------:R-:W-:-:S02]  /*15c70*/  PRMT R38, R38, 0x3340, R23 ;  /* 0x0000334026267816 */ /* 0x000fc40000000017 */
[----:B------:R-:W-:Y:S01]  /*15c80*/  LOP3.LUT R36, R27, 0xffff, RZ, 0xc0, !PT ;  /* 0x0000ffff1b247812 */ /* 0x000fe200078ec0ff */
[C---:B------:R-:W-:Y:S01]  /*15c90*/  FMUL R28, R3.reuse, R28 ;  /* 0x0000001c031c7220 */ /* 0x040fe20000400000 */
[----:B------:R-:W-:Y:S02]  /*15ca0*/  SHF.R.U32.HI R21, RZ, 0x8, R37 ;  /* 0x00000008ff157819 */ /* 0x000fe40000011625 */
[----:B------:R-:W-:Y:S01]  /*15cb0*/  SHF.R.U32.HI R23, RZ, 0x8, R52 ;  /* 0x00000008ff177819 */ /* 0x000fe20000011634 */
[C---:B------:R-:W-:Y:S01]  /*15cc0*/  FMUL R28, R3.reuse, R28 ;  /* 0x0000001c031c7220 */ /* 0x040fe20000400000 */
[----:B------:R-:W-:Y:S02]  /*15cd0*/  SHF.R.U32.HI R19, RZ, 0x8, R19 ;  /* 0x00000008ff137819 */ /* 0x000fe40000011613 */
[----:B------:R-:W-:Y:S01]  /*15ce0*/  SHF.R.U32.HI R6, RZ, 0x8, R6 ;  /* 0x00000008ff067819 */ /* 0x000fe20000011606 */
[----:B------:R-:W-:Y:S01]  /*15cf0*/  FFMA.FTZ R3, R3, 1.4426950216293334961, R28 ;  /* 0x3fb8aa3b03037823 */ /* 0x000fe2000001001c */
[----:B------:R-:W-:-:S02]  /*15d00*/  SHF.R.U32.HI R27, RZ, 0x8, R39 ;  /* 0x00000008ff1b7819 */ /* 0x000fc40000011627 */
[----:B------:R-:W-:Y:S01]  /*15d10*/  SHF.R.U32.HI R29, RZ, 0x8, R42 ;  /* 0x00000008ff1d7819 */ /* 0x000fe2000001162a */
[----:B------:R-:W-:Y:S01]  /*15d20*/  FADD R0, R0, R3 ;  /* 0x0000000300007221 */ /* 0x000fe20000000000 */
[----:B------:R-:W-:Y:S01]  /*15d30*/  F2FP.SATFINITE.E4M3.F32.PACK_AB_MERGE_C R34, R35, R34, RZ ;  /* 0x000000222322723e */ /* 0x000fe200048070ff */
[----:B------:R-:W-:Y:S01]  /*15d40*/  IMAD R3, R76, UR5, RZ ;  /* 0x000000054c037c24 */ /* 0x000fe2000f8e02ff */
[----:B------:R-:W-:Y:S01]  /*15d50*/  LOP3.LUT R42, R25, 0xffff, RZ, 0xc0, !PT ;  /* 0x0000ffff192a7812 */ /* 0x000fe200078ec0ff */
[----:B------:R-:W-:Y:S01]  /*15d60*/  USHF.R.S32.HI UR5, URZ, 0x1f, UR4 ;  /* 0x0000001fff057899 */ /* 0x000fe20008011404 */
[----:B------:R-:W-:Y:S02]  /*15d70*/  PRMT R35, R40, 0x3340, R1 ;  /* 0x0000334028237816 */ /* 0x000fe40000000001 */
[----:B------:R-:W-:Y:S02]  /*15d80*/  SHF.R.U32.HI R24, RZ, 0x8, R24 ;  /* 0x00000008ff187819 */ /* 0x000fe40000011618 */
[----:B------:R-:W-:-:S02]  /*15d90*/  LOP3.LUT R23, R23, 0xffff, RZ, 0xc0, !PT ;  /* 0x0000ffff17177812 */ /* 0x000fc400078ec0ff */
[----:B------:R-:W-:Y:S02]  /*15da0*/  LOP3.LUT R40, R21, 0xffff, RZ, 0xc0, !PT ;  /* 0x0000ffff15287812 */ /* 0x000fe400078ec0ff */
[----:B------:R-:W-:Y:S02]  /*15db0*/  LOP3.LUT R19, R19, 0xffff, RZ, 0xc0, !PT ;  /* 0x0000ffff13137812 */ /* 0x000fe400078ec0ff */
[----:B------:R-:W-:Y:S02]  /*15dc0*/  LOP3.LUT R6, R6, 0xffff, RZ, 0xc0, !PT ;  /* 0x0000ffff06067812 */ /* 0x000fe400078ec0ff */
[----:B------:R-:W-:Y:S02]  /*15dd0*/  F2FP.SATFINITE.E4M3.F32.PACK_AB_MERGE_C R48, R49, R48, RZ ;  /* 0x000000303130723e */ /* 0x000fe400048070ff */
[----:B------:R-:W-:Y:S02]  /*15de0*/  LOP3.LUT R44, R27, 0xffff, RZ, 0xc0, !PT ;  /* 0x0000ffff1b2c7812 */ /* 0x000fe400078ec0ff */
[----:B------:R-:W-:-:S02]  /*15df0*/  PRMT R27, R42, 0x3340, R1 ;  /* 0x000033402a1b7816 */ /* 0x000fc40000000001 */
[----:B------:R-:W-:Y:S02]  /*15e00*/  ISETP.GE.U32.AND P0, PT, R68, 0x7f800000, PT ;  /* 0x7f8000004400780c */ /* 0x000fe40003f06070 */
[----:B------:R-:W-:Y:S02]  /*15e10*/  LOP3.LUT R42, R24, 0xffff, RZ, 0xc0, !PT ;  /* 0x0000ffff182a7812 */ /* 0x000fe400078ec0ff */
[----:B------:R-:W-:Y:S02]  /*15e20*/  PRMT R40, R40, 0x3340, R23 ;  /* 0x0000334028287816 */ /* 0x000fe40000000017 */
[----:B------:R-:W-:Y:S02]  /*15e30*/  PRMT R24, R6, 0x3340, R19 ;  /* 0x0000334006187816 */ /* 0x000fe40000000013 */
[----:B------:R-:W-:Y:S02]  /*15e40*/  LOP3.LUT R16, R16, 0xffff, RZ, 0xc0, !PT ;  /* 0x0000ffff10107812 */ /* 0x000fe400078ec0ff */
[----:B------:R-:W-:-:S02]  /*15e50*/  LOP3.LUT R19, R32, 0xffff, RZ, 0xc0, !PT ;  /* 0x0000ffff20137812 */ /* 0x000fc400078ec0ff */
[----:B------:R-:W-:Y:S02]  /*15e60*/  LOP3.LUT R48, R48, 0xffff, RZ, 0xc0, !PT ;  /* 0x0000ffff30307812 */ /* 0x000fe400078ec0ff */
[----:B------:R-:W-:Y:S02]  /*15e70*/  LOP3.LUT R23, R4, 0xffff, RZ, 0xc0, !PT ;  /* 0x0000ffff04177812 */ /* 0x000fe400078ec0ff */
[----:B------:R-:W-:Y:S02]  /*15e80*/  LOP3.LUT R25, R5, 0xffff, RZ, 0xc0, !PT ;  /* 0x0000ffff05197812 */ /* 0x000fe400078ec0ff */
[----:B------:R-:W-:Y:S02]  /*15e90*/  PRMT R4, R7, 0x4210, R16 ;  /* 0x0000421007047816 */ /* 0x000fe40000000010 */
[----:B------:R-:W-:Y:S02]  /*15ea0*/  PRMT R5, R8, 0x4210, R19 ;  /* 0x0000421008057816 */ /* 0x000fe40000000013 */
[----:B------:R-:W-:-:S02]  /*15eb0*/  PRMT R6, R9, 0x4210, R48 ;  /* 0x0000421009067816 */ /* 0x000fc40000000030 */
[----:B------:R-:W-:Y:S02]  /*15ec0*/  PRMT R7, R10, 0x4210, R23 ;  /* 0x000042100a077816 */ /* 0x000fe40000000017 */
[----:B------:R-:W-:Y:S02]  /*15ed0*/  F2FP.SATFINITE.E4M3.F32.PACK_AB_MERGE_C R50, R51, R50, RZ ;  /* 0x000000323332723e */ /* 0x000fe400048070ff */
[----:B------:R-:W-:Y:S01]  /*15ee0*/  LOP3.LUT R18, R18, 0xffff, RZ, 0xc0, !PT ;  /* 0x0000ffff12127812 */ /* 0x000fe200078ec0ff */
[----:B--2---:R1:W-:Y:S01]  /*15ef0*/  STS.128 [R2], R4 ;  /* 0x0000000402007388 */ /* 0x0043e20000000c00 */
[----:B------:R-:W-:Y:S02]  /*15f00*/  LOP3.LUT R21, R34, 0xffff, RZ, 0xc0, !PT ;  /* 0x0000ffff22157812 */ /* 0x000fe400078ec0ff */
[----:B------:R-:W-:Y:S02]  /*15f10*/  LOP3.LUT R50, R50, 0xffff, RZ, 0xc0, !PT ;  /* 0x0000ffff32327812 */ /* 0x000fe400078ec0ff */
[----:B------:R-:W-:-:S02]  /*15f20*/  PRMT R8, R11, 0x4210, R18 ;  /* 0x000042100b087816 */ /* 0x000fc40000000012 */
[----:B------:R-:W-:Y:S02]  /*15f30*/  SHF.R.U32.HI R20, RZ, 0x8, R58 ;  /* 0x00000008ff147819 */ /* 0x000fe4000001163a */
[----:B------:R-:W-:Y:S02]  /*15f40*/  PRMT R9, R12, 0x4210, R21 ;  /* 0x000042100c097816 */ /* 0x000fe40000000015 */
[----:B------:R-:W-:Y:S02]  /*15f50*/  PRMT R10, R13, 0x4210, R50 ;  /* 0x000042100d0a7816 */ /* 0x000fe40000000032 */
[----:B------:R-:W-:Y:S02]  /*15f60*/  PRMT R11, R14, 0x4210, R25 ;  /* 0x000042100e0b7816 */ /* 0x000fe40000000019 */
[----:B------:R-:W-:Y:S01]  /*15f70*/  LOP3.LUT R20, R20, 0xffff, RZ, 0xc0, !PT ;  /* 0x0000ffff14147812 */ /* 0x000fe200078ec0ff */
[----:B-1----:R-:W-:Y:S01]  /*15f80*/  @P0 IMAD.MOV.U32 R5, RZ, RZ, 0x7f800000 ;  /* 0x7f800000ff050424 */ /* 0x002fe200078e00ff */
[--C-:B------:R-:W-:Y:S01]  /*15f90*/  PRMT R36, R36, 0x3340, R1.reuse ;  /* 0x0000334024247816 */ /* 0x100fe20000000001 */
[----:B------:R1:W-:Y:S01]  /*15fa0*/  STS.128 [R2+0x800], R8 ;  /* 0x0008000802007388 */ /* 0x0003e20000000c00 */
[----:B------:R-:W-:Y:S01]  /*15fb0*/  PRMT R20, R20, 0x3340, R1 ;  /* 0x0000334014147816 */ /* 0x000fe20000000001 */
[----:B------:R-:W-:Y:S01]  /*15fc0*/  @P0 FFMA.FTZ R0, R68, R5, +INF ;  /* 0x7f80000044000423 */ /* 0x000fe20000010005 */
[----:B------:R-:W-:-:S02]  /*15fd0*/  SHF.R.U32.HI R22, RZ, 0x8, R22 ;  /* 0x00000008ff167819 */ /* 0x000fc40000011616 */
[----:B------:R-:W-:Y:S02]  /*15fe0*/  PRMT R37, R42, 0x3340, R1 ;  /* 0x000033402a257816 */ /* 0x000fe40000000001 */
[----:B------:R-:W-:Y:S02]  /*15ff0*/  FSEL R0, R0, -INF , P1 ;  /* 0xff80000000007808 */ /* 0x000fe40000800000 */
[----:B----4-:R-:W-:Y:S01]  /*16000*/  IADD3 R92, P0, P1, R3, UR4, R92 ;  /* 0x00000004035c7c10 */ /* 0x010fe2000f91e05c */
[----:B------:R-:W2:Y:S01]  /*16010*/  S2UR UR8, SR_CTAID.X ;  /* 0x00000000000879c3 */ /* 0x000ea20000002500 */
[----:B------:R-:W-:Y:S01]  /*16020*/  PRMT R15, R15, 0x5410, R20 ;  /* 0x000054100f0f7816 */ /* 0x000fe20000000014 */
[----:B------:R-:W3:Y:S01]  /*16030*/  LDCU UR4, c[0x0][0x3ec] ;  /* 0x00007d80ff0477ac */ /* 0x000ee20008000800 */
[----:B------:R-:W-:Y:S02]  /*16040*/  PRMT R26, R17, 0x5410, R26 ;  /* 0x00005410111a7816 */ /* 0x000fe4000000001a */
[----:B------:R-:W-:-:S02]  /*16050*/  PRMT R31, R30, 0x5410, R31 ;  /* 0x000054101e1f7816 */ /* 0x000fc4000000001f */
[----:B-1----:R-:W-:Y:S02]  /*16060*/  SHF.R.S32.HI R8, RZ, 0x1f, R3 ;  /* 0x0000001fff087819 */ /* 0x002fe40000011403 */
[----:B------:R-:W-:Y:S02]  /*16070*/  SHF.R.U32.HI R3, RZ, 0x6, R74 ;  /* 0x00000006ff037819 */ /* 0x000fe4000001164a */
[----:B------:R-:W-:Y:S02]  /*16080*/  PRMT R36, R33, 0x5410, R36 ;  /* 0x0000541021247816 */ /* 0x000fe40000000024 */
[----:B------:R-:W-:Y:S02]  /*16090*/  SGXT.U32 R3, R3, 0x2 ;  /* 0x000000020303781a */ /* 0x000fe40000000000 */
[----:B------:R-:W-:Y:S02]  /*160a0*/  LOP3.LUT R29, R29, 0xffff, RZ, 0xc0, !PT ;  /* 0x0000ffff1d1d7812 */ /* 0x000fe400078ec0ff */
[----:B------:R-:W-:Y:S01]  /*160b0*/  LOP3.LUT R22, R22, 0xffff, RZ, 0xc0, !PT ;  /* 0x0000ffff16167812 */ /* 0x000fe200078ec0ff */
[----:B0-----:R-:W-:Y:S01]  /*160c0*/  IMAD R3, R3, R60, RZ ;  /* 0x0000003c03037224 */ /* 0x001fe200078e02ff */
[----:B------:R-:W-:-:S02]  /*160d0*/  PRMT R24, R24, 0x5410, R37 ;  /* 0x0000541018187816 */ /* 0x000fc40000000025 */
[----:B------:R-:W-:Y:S02]  /*160e0*/  PRMT R4, R15, 0x5210, R16 ;  /* 0x000052100f047816 */ /* 0x000fe40000000010 */
[----:B------:R-:W-:Y:S02]  /*160f0*/  PRMT R5, R26, 0x5210, R19 ;  /* 0x000052101a057816 */ /* 0x000fe40000000013 */
[----:B------:R-:W-:Y:S02]  /*16100*/  PRMT R6, R31, 0x5210, R48 ;  /* 0x000052101f067816 */ /* 0x000fe40000000030 */
[----:B------:R-:W-:Y:S02]  /*16110*/  PRMT R7, R36, 0x5210, R23 ;  /* 0x0000521024077816 */ /* 0x000fe40000000017 */
[----:B------:R-:W-:Y:S02]  /*16120*/  PRMT R40, R40, 0x5410, R27 ;  /* 0x0000541028287816 */ /* 0x000fe4000000001b */
[C---:B------:R-:W-:Y:S01]  /*16130*/  LEA.HI R9, R74.reuse, 0xc, RZ, 0x1a ;  /* 0x0000000c4a097811 */ /* 0x040fe200078fd0ff */
[----:B------:R0:W-:Y:S01]  /*16140*/  STS.128 [R2+0x400], R4 ;  /* 0x0004000402007388 */ /* 0x0001e20000000c00 */
[----:B------:R-:W-:-:S02]  /*16150*/  LEA.HI R27, R74, 0x2c, RZ, 0x1a ;  /* 0x0000002c4a1b7811 */ /* 0x000fc400078fd0ff */
[----:B------:R-:W-:Y:S02]  /*16160*/  PRMT R29, R44, 0x3340, R29 ;  /* 0x000033402c1d7816 */ /* 0x000fe4000000001d */
[----:B------:R-:W-:Y:S02]  /*16170*/  PRMT R22, R22, 0x3340, R1 ;  /* 0x0000334016167816 */ /* 0x000fe40000000001 */
[----:B------:R-:W-:Y:S01]  /*16180*/  PRMT R23, R24, 0x5210, R25 ;  /* 0x0000521018177816 */ /* 0x000fe20000000019 */
[----:B------:R-:W-:Y:S01]  /*16190*/  IMAD R25, R60, 0x4, R3 ;  /* 0x000000043c197824 */ /* 0x000fe200078e0203 */
[----:B------:R-:W-:Y:S02]  /*161a0*/  PRMT R29, R29, 0x5410, R22 ;  /* 0x000054101d1d7816 */ /* 0x000fe40000000016 */
[----:B------:R-:W-:Y:S02]  /*161b0*/  PRMT R35, R38, 0x5410, R35 ;  /* 0x0000541026237816 */ /* 0x000fe40000000023 */
[----:B------:R-:W-:-:S02]  /*161c0*/  PRMT R22, R29, 0x5210, R50 ;  /* 0x000052101d167816 */ /* 0x000fc40000000032 */
[----:B------:R-:W-:Y:S01]  /*161d0*/  PRMT R20, R35, 0x5210, R18 ;  /* 0x0000521023147816 */ /* 0x000fe20000000012 */
[-C--:B0-----:R-:W-:Y:S01]  /*161e0*/  IMAD R5, R9, R60.reuse, RZ ;  /* 0x0000003c09057224 */ /* 0x081fe200078e02ff */
[----:B------:R-:W-:Y:S01]  /*161f0*/  PRMT R21, R40, 0x5210, R21 ;  /* 0x0000521028157816 */ /* 0x000fe20000000015 */
[-C--:B------:R-:W-:Y:S01]  /*16200*/  IMAD R9, R27, R60.reuse, RZ ;  /* 0x0000003c1b097224 */ /* 0x080fe200078e02ff */
[----:B------:R-:W-:Y:S01]  /*16210*/  LEA.HI R17, R74, 0x1c, RZ, 0x1a ;  /* 0x0000001c4a117811 */ /* 0x000fe200078fd0ff */
[----:B------:R-:W-:Y:S01]  /*16220*/  IMAD R27, R60, 0x4, R25 ;  /* 0x000000043c1b7824 */ /* 0x000fe200078e0219 */
[C---:B------:R-:W-:Y:S01]  /*16230*/  LEA.HI R19, R74.reuse, 0x6c, RZ, 0x1a ;  /* 0x0000006c4a137811 */ /* 0x040fe200078fd0ff */
[----:B------:R0:W-:Y:S01]  /*16240*/  STS.128 [R2+0xc00], R20 ;  /* 0x000c001402007388 */ /* 0x0001e20000000c00 */
[----:B------:R-:W-:Y:S01]  /*16250*/  LEA.HI R53, R74, 0x7c, RZ, 0x1a ;  /* 0x0000007c4a357811 */ /* 0x000fe200078fd0ff */
[----:B------:R-:W-:Y:S01]  /*16260*/  IMAD R29, R60, 0x8, R27 ;  /* 0x000000083c1d7824 */ /* 0x000fe200078e021b */
[----:B------:R-:W-:Y:S01]  /*16270*/  LEA.HI R55, R74, 0x8c, RZ, 0x1a ;  /* 0x0000008c4a377811 */ /* 0x000fe200078fd0ff */
[----:B------:R-:W-:Y:S01]  /*16280*/  IMAD R7, R17, R60, RZ ;  /* 0x0000003c11077224 */ /* 0x000fe200078e02ff */
[-C--:B------:R-:W-:Y:S01]  /*16290*/  IADD3 R100, P3, PT, R3, R92.reuse, RZ ;  /* 0x0000005c03647210 */ /* 0x080fe20007f7e0ff */
[----:B------:R-:W-:Y:S01]  /*162a0*/  IMAD R31, R60, 0x4, R29 ;  /* 0x000000043c1f7824 */ /* 0x000fe200078e021d */
[----:B------:R-:W-:Y:S01]  /*162b0*/  IADD3 R120, P2, PT, R5, R92, RZ ;  /* 0x0000005c05787210 */ /* 0x000fe20007f5e0ff */
[-C--:B------:R-:W-:Y:S01]  /*162c0*/  IMAD R19, R19, R60.reuse, RZ ;  /* 0x0000003c13137224 */ /* 0x080fe200078e02ff */
[----:B------:R-:W-:Y:S01]  /*162d0*/  LEA.HI R11, R74, 0x3c, RZ, 0x1a ;  /* 0x0000003c4a0b7811 */ /* 0x000fe200078fd0ff */
[----:B------:R-:W-:Y:S01]  /*162e0*/  IMAD R33, R60, 0x4, R31 ;  /* 0x000000043c217824 */ /* 0x000fe200078e021f */
[C---:B------:R-:W-:Y:S01]  /*162f0*/  LEA.HI R57, R74.reuse, 0x9c, RZ, 0x1a ;  /* 0x0000009c4a397811 */ /* 0x040fe200078fd0ff */
[----:B------:R-:W-:Y:S01]  /*16300*/  IMAD R53, R53, R60, RZ ;  /* 0x0000003c35357224 */ /* 0x000fe200078e02ff */
[----:B------:R-:W-:Y:S01]  /*16310*/  LEA.HI R13, R74, 0x4c, RZ, 0x1a ;  /* 0x0000004c4a0d7811 */ /* 0x000fe200078fd0ff */
[----:B------:R-:W-:Y:S01]  /*16320*/  IMAD R35, R60, 0x8, R33 ;  /* 0x000000083c237824 */ /* 0x000fe200078e0221 */
[----:B------:R-:W-:Y:S01]  /*16330*/  LEA.HI R15, R74, 0x5c, RZ, 0x1a ;  /* 0x0000005c4a0f7811 */ /* 0x000fe200078fd0ff */
[----:B0-----:R-:W-:Y:S01]  /*16340*/  FFMA R2, R0, 0.69314718246459960938, R69 ;  /* 0x3f31721800027823 */ /* 0x001fe20000000045 */
[----:B------:R-:W-:Y:S01]  /*16350*/  IADD3.X R0, PT, PT, R8, UR5, R93, P0, P1 ;  /* 0x0000000508007c10 */ /* 0x000fe200087e245d */
[C---:B------:R-:W-:Y:S01]  /*16360*/  IMAD R37, R60.reuse, 0x4, R35 ;  /* 0x000000043c257824 */ /* 0x040fe200078e0223 */
[----:B------:R-:W-:Y:S01]  /*16370*/  IADD3 R118, P1, PT, R7, R92, RZ ;  /* 0x0000005c07767210 */ /* 0x000fe20007f3e0ff */
[----:B------:R-:W-:Y:S01]  /*16380*/  IMAD R55, R55, R60, RZ ;  /* 0x0000003c37377224 */ /* 0x000fe200078e02ff */
[----:B------:R-:W-:Y:S01]  /*16390*/  LEA.HI.X.SX32 R101, R3, R0, 0x1, P3 ;  /* 0x0000000003657211 */ /* 0x000fe200018f0eff */
[C---:B------:R-:W-:Y:S01]  /*163a0*/  IMAD R39, R60.reuse, 0x4, R37 ;  /* 0x000000043c277824 */ /* 0x040fe200078e0225 */
[----:B------:R-:W-:Y:S01]  /*163b0*/  IADD3 R22, P3, PT, R19, R92, RZ ;  /* 0x0000005c13167210 */ /* 0x000fe20007f7e0ff */
[----:B------:R-:W-:Y:S01]  /*163c0*/  IMAD R11, R11, R60, RZ ;  /* 0x0000003c0b0b7224 */ /* 0x000fe200078e02ff */
[----:B------:R-:W-:Y:S01]  /*163d0*/  LEA.HI.X.SX32 R121, R5, R0, 0x1, P2 ;  /* 0x0000000005797211 */ /* 0x000fe200010f0eff */
[----:B------:R-:W-:Y:S01]  /*163e0*/  IMAD R41, R60, 0x8, R39 ;  /* 0x000000083c297824 */ /* 0x000fe200078e0227 */
[----:B------:R-:W-:Y:S01]  /*163f0*/  IADD3 R18, P2, PT, R53, R92, RZ ;  /* 0x0000005c35127210 */ /* 0x000fe20007f5e0ff */
[----:B------:R-:W-:Y:S01]  /*16400*/  IMAD R57, R57, R60, RZ ;  /* 0x0000003c39397224 */ /* 0x000fe200078e02ff */
[----:B------:R-:W-:Y:S01]  /*16410*/  LEA.HI R59, R74, 0xac, RZ, 0x1a ;  /* 0x000000ac4a3b7811 */ /* 0x000fe200078fd0ff */
[C---:B------:R-:W-:Y:S01]  /*16420*/  IMAD R43, R60.reuse, 0x4, R41 ;  /* 0x000000043c2b7824 */ /* 0x040fe200078e0229 */
[----:B------:R-:W-:Y:S01]  /*16430*/  IADD3 R102, P0, PT, R9, R92, RZ ;  /* 0x0000005c09667210 */ /* 0x000fe20007f1e0ff */
[----:B------:R-:W-:Y:S01]  /*16440*/  IMAD R13, R13, R60, RZ ;  /* 0x0000003c0d0d7224 */ /* 0x000fe200078e02ff */
[-C--:B------:R-:W-:Y:S01]  /*16450*/  LEA.HI.X.SX32 R119, R7, R0.reuse, 0x1, P1 ;  /* 0x0000000007777211 */ /* 0x080fe200008f0eff */
[C---:B------:R-:W-:Y:S01]  /*16460*/  IMAD R45, R60.reuse, 0x4, R43 ;  /* 0x000000043c2d7824 */ /* 0x040fe200078e022b */
[----:B------:R-:W-:Y:S01]  /*16470*/  LEA.HI.X.SX32 R23, R19, R0, 0x1, P3 ;  /* 0x0000000013177211 */ /* 0x000fe200018f0eff */
[----:B------:R-:W-:Y:S01]  /*16480*/  IMAD R15, R15, R60, RZ ;  /* 0x0000003c0f0f7224 */ /* 0x000fe200078e02ff */
[----:B------:R-:W-:Y:S01]  /*16490*/  IADD3 R70, P1, PT, R55, R92, RZ ;  /* 0x0000005c37467210 */ /* 0x000fe20007f3e0ff */
[----:B------:R-:W-:Y:S01]  /*164a0*/  IMAD R47, R60, 0x8, R45 ;  /* 0x000000083c2f7824 */ /* 0x000fe200078e022d */
[----:B------:R-:W-:Y:S01]  /*164b0*/  LEA.HI.X.SX32 R19, R53, R0, 0x1, P2 ;  /* 0x0000000035137211 */ /* 0x000fe200010f0eff */
[----:B------:R-:W-:Y:S01]  /*164c0*/  IMAD R59, R59, R60, RZ ;  /* 0x0000003c3b3b7224 */ /* 0x000fe200078e02ff */
[----:B------:R-:W-:Y:S01]  /*164d0*/  LEA.HI R61, R74, 0xbc, RZ, 0x1a ;  /* 0x000000bc4a3d7811 */ /* 0x000fe200078fd0ff */
[C---:B------:R-:W-:Y:S01]  /*164e0*/  IMAD R49, R60.reuse, 0x4, R47 ;  /* 0x000000043c317824 */ /* 0x040fe200078e022f */
[----:B------:R-:W-:Y:S01]  /*164f0*/  IADD3 R104, P4, PT, R11, R92, RZ ;  /* 0x0000005c0b687210 */ /* 0x000fe20007f9e0ff */
[----:B------:R0:W-:Y:S01]  /*16500*/  STL [R1+0x60], R2 ;  /* 0x0000600201007387 */ /* 0x0001e20000100800 */
[----:B------:R-:W-:Y:S01]  /*16510*/  LEA.HI.X.SX32 R103, R9, R0, 0x1, P0 ;  /* 0x0000000009677211 */ /* 0x000fe200000f0eff */
[C---:B------:R-:W-:Y:S01]  /*16520*/  IMAD R51, R60.reuse, 0x4, R49 ;  /* 0x000000043c337824 */ /* 0x040fe200078e0231 */
[----:B------:R-:W-:Y:S01]  /*16530*/  IADD3 R8, P0, PT, R57, R92, RZ ;  /* 0x0000005c39087210 */ /* 0x000fe20007f1e0ff */
[----:B------:R-:W-:Y:S01]  /*16540*/  IMAD R61, R61, R60, RZ ;  /* 0x0000003c3d3d7224 */ /* 0x000fe200078e02ff */
[----:B------:R-:W-:Y:S01]  /*16550*/  LEA.HI.X.SX32 R71, R55, R0, 0x1, P1 ;  /* 0x0000000037477211 */ /* 0x000fe200008f0eff */
[----:B------:R-:W-:Y:S01]  /*16560*/  IMAD R53, R60, 0x8, R51 ;  /* 0x000000083c357824 */ /* 0x000fe200078e0233 */
[----:B------:R-:W-:Y:S01]  /*16570*/  LEA.HI R63, R74, 0xcc, RZ, 0x1a ;  /* 0x000000cc4a3f7811 */ /* 0x000fe200078fd0ff */
[----:B------:R-:W-:Y:S01]  /*16580*/  STL [R1+0x92c], R121 ;  /* 0x00092c7901007387 */ /* 0x000fe20000100800 */
[-C--:B------:R-:W-:Y:S01]  /*16590*/  IADD3 R20, P6, PT, R13, R92.reuse, RZ ;  /* 0x0000005c0d147210 */ /* 0x080fe20007fde0ff */
[----:B------:R-:W-:Y:S01]  /*165a0*/  IMAD R55, R60, 0x4, R53 ;  /* 0x000000043c377824 */ /* 0x000fe200078e0235 */
[----:B------:R-:W-:Y:S01]  /*165b0*/  IADD3 R16, P5, PT, R15, R92, RZ ;  /* 0x0000005c0f107210 */ /* 0x000fe20007fbe0ff */
[----:B------:R-:W-:Y:S01]  /*165c0*/  IMAD R63, R63, R60, RZ ;  /* 0x0000003c3f3f7224 */ /* 0x000fe200078e02ff */
[----:B------:R-:W-:Y:S01]  /*165d0*/  LEA.HI.X.SX32 R105, R11, R0, 0x1, P4 ;  /* 0x000000000b697211 */ /* 0x000fe200020f0eff */
[----:B------:R-:W-:Y:S01]  /*165e0*/  STL [R1+0x928], R119 ;  /* 0x0009287701007387 */ /* 0x000fe20000100800 */
[----:B------:R-:W-:-:S02]  /*165f0*/  IADD3 R14, P4, PT, R59, R92, RZ ;  /* 0x0000005c3b0e7210 */ /* 0x000fc40007f9e0ff */
[-C--:B------:R-:W-:Y:S01]  /*16600*/  LEA.HI.X.SX32 R9, R57, R0.reuse, 0x1, P0 ;  /* 0x0000000039097211 */ /* 0x080fe200000f0eff */
[----:B------:R-:W-:Y:S01]  /*16610*/  IMAD R57, R60, 0x4, R55 ;  /* 0x000000043c397824 */ /* 0x000fe200078e0237 */
[C---:B------:R-:W-:Y:S01]  /*16620*/  LEA.HI R67, R74.reuse, 0xec, RZ, 0x1a ;  /* 0x000000ec4a437811 */ /* 0x040fe200078fd0ff */
[----:B------:R-:W-:Y:S01]  /*16630*/  STL [R1+0x920], R102 ;  /* 0x0009206601007387 */ /* 0x000fe20000100800 */
[----:B------:R-:W-:Y:S02]  /*16640*/  LEA.HI R69, R74, 0xfc, RZ, 0x1a ;  /* 0x000000fc4a457811 */ /* 0x000fe400078fd0ff */
[----:B------:R-:W-:Y:S01]  /*16650*/  LEA.HI.X.SX32 R21, R13, R0, 0x1, P6 ;  /* 0x000000000d157211 */ /* 0x000fe200030f0eff */
[----:B------:R-:W-:Y:S01]  /*16660*/  IMAD R67, R67, R60, RZ ;  /* 0x0000003c43437224 */ /* 0x000fe200078e02ff */
[----:B------:R-:W-:Y:S01]  /*16670*/  LEA.HI.X.SX32 R17, R15, R0, 0x1, P5 ;  /* 0x000000000f117211 */ /* 0x000fe200028f0eff */
[----:B------:R-:W-:Y:S01]  /*16680*/  IMAD R69, R69, R60, RZ ;  /* 0x0000003c45457224 */ /* 0x000fe200078e02ff */
[----:B------:R-:W-:Y:S01]  /*16690*/  IADD3 R12, P6, PT, R61, R92, RZ ;  /* 0x0000005c3d0c7210 */ /* 0x000fe20007fde0ff */
[----:B------:R-:W-:Y:S01]  /*166a0*/  STL [R1+0x91c], R103 ;  /* 0x00091c6701007387 */ /* 0x000fe20000100800 */
[----:B------:R-:W-:Y:S01]  /*166b0*/  LEA.HI.X.SX32 R15, R59, R0, 0x1, P4 ;  /* 0x000000003b0f7211 */ /* 0x000fe200020f0eff */
[----:B------:R-:W-:Y:S01]  /*166c0*/  IMAD R59, R60, 0x8, R57 ;  /* 0x000000083c3b7824 */ /* 0x000fe200078e0239 */
[----:B------:R-:W-:Y:S01]  /*166d0*/  LOP3.LUT R30, R74, 0xff, RZ, 0xc0, !PT ;  /* 0x000000ff4a1e7812 */ /* 0x000fe200078ec0ff */
[----:B------:R-:W-:Y:S01]  /*166e0*/  STL [R1+0x918], R104 ;  /* 0x0009186801007387 */ /* 0x000fe20000100800 */
[----:B------:R-:W-:-:S02]  /*166f0*/  IADD3 R4, P5, PT, R63, R92, RZ ;  /* 0x0000005c3f047210 */ /* 0x000fc40007fbe0ff */
[----:B------:R-:W-:Y:S01]  /*16700*/  LEA.HI.X.SX32 R13, R61, R0, 0x1, P6 ;  /* 0x000000003d0d7211 */ /* 0x000fe200030f0eff */
[----:B------:R-:W-:Y:S01]  /*16710*/  IMAD R61, R60, 0x4, R59 ;  /* 0x000000043c3d7824 */ /* 0x000fe200078e023b */
[----:B0-----:R-:W-:Y:S01]  /*16720*/  LEA R2, R30, UR68, 0x4 ;  /* 0x000000441e027c11 */ /* 0x001fe2000f8e20ff */
[----:B------:R-:W-:Y:S01]  /*16730*/  STL [R1+0x914], R105 ;  /* 0x0009146901007387 */ /* 0x000fe20000100800 */
[-C--:B------:R-:W-:Y:S02]  /*16740*/  IADD3 R6, P2, PT, R67, R92.reuse, RZ ;  /* 0x0000005c43067210 */ /* 0x080fe40007f5e0ff */
[----:B------:R-:W-:Y:S01]  /*16750*/  IADD3 R2, P1, PT, R69, R92, RZ ;  /* 0x0000005c45027210 */ /* 0x000fe20007f3e0ff */
[----:B------:R-:W-:Y:S01]  /*16760*/  STL [R1+0x90c], R20 ;  /* 0x00090c1401007387 */ /* 0x000fe20000100800 */
[-C--:B------:R-:W-:Y:S01]  /*16770*/  LEA.HI.X.SX32 R5, R63, R0.reuse, 0x1, P5 ;  /* 0x000000003f057211 */ /* 0x080fe200028f0eff */
[----:B------:R-:W-:Y:S01]  /*16780*/  IMAD R63, R60, 0x4, R61 ;  /* 0x000000043c3f7824 */ /* 0x000fe200078e023d */
[----:B------:R-:W-:Y:S01]  /*16790*/  LEA.HI.X.SX32 R7, R67, R0, 0x1, P2 ;  /* 0x0000000043077211 */ /* 0x000fe200010f0eff */
[----:B------:R-:W-:Y:S01]  /*167a0*/  STL [R1+0x908], R21 ;  /* 0x0009081501007387 */ /* 0x000fe20000100800 */
[----:B------:R-:W-:-:S02]  /*167b0*/  IADD3 R106, P0, PT, R25, R92, RZ ;  /* 0x0000005c196a7210 */ /* 0x000fc40007f1e0ff */
[----:B------:R-:W-:Y:S01]  /*167c0*/  LEA.HI.X.SX32 R3, R69, R0, 0x1, P1 ;  /* 0x0000000045037211 */ /* 0x000fe200008f0eff */
[----:B------:R-:W-:Y:S01]  /*167d0*/  STL [R1+0x924], R16 ;  /* 0x0009241001007387 */ /* 0x000fe20000100800 */
[----:B------:R-:W-:Y:S01]  /*167e0*/  IADD3 R96, P2, PT, R27, R92, RZ ;  /* 0x0000005c1b607210 */ /* 0x000fe20007f5e0ff */
[----:B------:R-:W-:Y:S01]  /*167f0*/  IMAD R69, R60, 0x8, R63 ;  /* 0x000000083c457824 */ /* 0x000fe200078e023f */
[-C--:B------:R-:W-:Y:S01]  /*16800*/  LEA.HI.X.SX32 R107, R25, R0.reuse, 0x1, P0 ;  /* 0x00000000196b7211 */ /* 0x080fe200000f0eff */
[----:B------:R-:W-:Y:S01]  /*16810*/  STL [R1+0x910], R17 ;  /* 0x0009101101007387 */ /* 0x000fe20000100800 */
[----:B------:R-:W-:Y:S02]  /*16820*/  LEA.HI.X.SX32 R97, R27, R0, 0x1, P2 ;  /* 0x000000001b617211 */ /* 0x000fe400010f0eff */
[-C--:B------:R-:W-:Y:S01]  /*16830*/  IADD3 R124, P0, PT, R29, R92.reuse, RZ ;  /* 0x0000005c1d7c7210 */ /* 0x080fe20007f1e0ff */
[----:B------:R-:W-:Y:S01]  /*16840*/  STL.64 [R1+0x8f8], R22 ;  /* 0x0008f81601007387 */ /* 0x000fe20000100a00 */
[----:B------:R-:W-:-:S02]  /*16850*/  IADD3 R112, P2, PT, R33, R92, RZ ;  /* 0x0000005c21707210 */ /* 0x000fc40007f5e0ff */
[-C--:B------:R-:W-:Y:S01]  /*16860*/  LEA.HI.X.SX32 R125, R29, R0.reuse, 0x1, P0 ;  /* 0x000000001d7d7211 */ /* 0x080fe200000f0eff */
[----:B------:R-:W-:Y:S01]  /*16870*/  STL.64 [R1+0x900], R18 ;  /* 0x0009001201007387 */ /* 0x000fe20000100a00 */
[----:B------:R-:W-:Y:S02]  /*16880*/  LEA.HI.X.SX32 R113, R33, R0, 0x1, P2 ;  /* 0x0000000021717211 */ /* 0x000fe400010f0eff */
[-C--:B------:R-:W-:Y:S01]  /*16890*/  IADD3 R98, P0, PT, R35, R92.reuse, RZ ;  /* 0x0000005c23627210 */ /* 0x080fe20007f1e0ff */
[----:B------:R0:W-:Y:S01]  /*168a0*/  STL.64 [R1+0x10], R70 ;  /* 0x0000104601007387 */ /* 0x0001e20000100a00 */
[-C--:B------:R-:W-:Y:S02]  /*168b0*/  IADD3 R116, P2, PT, R39, R92.reuse, RZ ;  /* 0x0000005c27747210 */ /* 0x080fe40007f5e0ff */
[----:B------:R-:W-:Y:S01]  /*168c0*/  IADD3 R94, P1, PT, R31, R92, RZ ;  /* 0x0000005c1f5e7210 */ /* 0x000fe20007f3e0ff */
[----:B------:R1:W-:Y:S01]  /*168d0*/  STL.64 [R1+0x8f0], R8 ;  /* 0x0008f00801007387 */ /* 0x0003e20000100a00 */
[----:B------:R-:W-:-:S02]  /*168e0*/  LEA.HI.X.SX32 R99, R35, R0, 0x1, P0 ;  /* 0x0000000023637211 */ /* 0x000fc400000f0eff */
[----:B------:R-:W-:Y:S01]  /*168f0*/  LEA.HI.X.SX32 R117, R39, R0, 0x1, P2 ;  /* 0x0000000027757211 */ /* 0x000fe200010f0eff */
[----:B------:R-:W-:Y:S01]  /*16900*/  STL.64 [R1+0x8e0], R14 ;  /* 0x0008e00e01007387 */ /* 0x000fe20000100a00 */
[-C--:B------:R-:W-:Y:S02]  /*16910*/  IADD3 R114, P0, PT, R41, R92.reuse, RZ ;  /* 0x0000005c29727210 */ /* 0x080fe40007f1e0ff */
[----:B------:R-:W-:Y:S01]  /*16920*/  IADD3 R110, P2, PT, R45, R92, RZ ;  /* 0x0000005c2d6e7210 */ /* 0x000fe20007f5e0ff */
[C---:B0-----:R-:W-:Y:S01]  /*16930*/  IMAD R71, R60.reuse, 0x4, R69 ;  /* 0x000000043c477824 */ /* 0x041fe200078e0245 */
[----:B------:R-:W-:Y:S01]  /*16940*/  LEA.HI.X.SX32 R95, R31, R0, 0x1, P1 ;  /* 0x000000001f5f7211 */ /* 0x000fe200008f0eff */
[----:B------:R0:W-:Y:S01]  /*16950*/  STL.64 [R1+0x8e8], R12 ;  /* 0x0008e80c01007387 */ /* 0x0001e20000100a00 */
[----:B------:R-:W-:Y:S01]  /*16960*/  IADD3 R108, P1, PT, R37, R92, RZ ;  /* 0x0000005c256c7210 */ /* 0x000fe20007f3e0ff */
[----:B------:R-:W-:Y:S01]  /*16970*/  IMAD R73, R60, 0x4, R71 ;  /* 0x000000043c497824 */ /* 0x000fe200078e0247 */
[----:B------:R-:W-:-:S02]  /*16980*/  LEA.HI.X.SX32 R115, R41, R0, 0x1, P0 ;  /* 0x0000000029737211 */ /* 0x000fc400000f0eff */
[----:B------:R-:W-:Y:S01]  /*16990*/  LEA.HI.X.SX32 R111, R45, R0, 0x1, P2 ;  /* 0x000000002d6f7211 */ /* 0x000fe200010f0eff */
[C---:B------:R-:W-:Y:S01]  /*169a0*/  IMAD R75, R60.reuse, 0x8, R73 ;  /* 0x000000083c4b7824 */ /* 0x040fe200078e0249 */
[----:B------:R-:W-:Y:S02]  /*169b0*/  IADD3 R18, P0, PT, R47, R92, RZ ;  /* 0x0000005c2f127210 */ /* 0x000fe40007f1e0ff */
[----:B------:R-:W-:Y:S01]  /*169c0*/  LEA.HI.X.SX32 R109, R37, R0, 0x1, P1 ;  /* 0x00000000256d7211 */ /* 0x000fe200008f0eff */
[C---:B------:R-:W-:Y:S01]  /*169d0*/  IMAD R77, R60.reuse, 0x4, R75 ;  /* 0x000000043c4d7824 */ /* 0x040fe200078e024b */
[----:B------:R-:W-:Y:S02]  /*169e0*/  IADD3 R122, P1, PT, R43, R92, RZ ;  /* 0x0000005c2b7a7210 */ /* 0x000fe40007f3e0ff */
[-C--:B------:R-:W-:Y:S01]  /*169f0*/  LEA.HI.X.SX32 R19, R47, R0.reuse, 0x1, P0 ;  /* 0x000000002f137211 */ /* 0x080fe200000f0eff */
[----:B------:R-:W-:Y:S01]  /*16a00*/  IMAD R45, R60, 0x4, R77 ;  /* 0x000000043c2d7824 */ /* 0x000fe200078e024d */
[----:B------:R-:W-:-:S02]  /*16a10*/  LEA.HI.X.SX32 R123, R43, R0, 0x1, P1 ;  /* 0x000000002b7b7211 */ /* 0x000fc400008f0eff */
[-C--:B------:R-:W-:Y:S01]  /*16a20*/  IADD3 R22, P1, PT, R49, R92.reuse, RZ ;  /* 0x0000005c31167210 */ /* 0x080fe20007f3e0ff */
[C---:B------:R-:W-:Y:S01]  /*16a30*/  IMAD R47, R60.reuse, 0x8, R45 ;  /* 0x000000083c2f7824 */ /* 0x040fe200078e022d */
[----:B------:R-:W-:Y:S02]  /*16a40*/  IADD3 R24, P2, PT, R51, R92, RZ ;  /* 0x0000005c33187210 */ /* 0x000fe40007f5e0ff */
[-C--:B------:R-:W-:Y:S01]  /*16a50*/  LEA.HI.X.SX32 R23, R49, R0.reuse, 0x1, P1 ;  /* 0x0000000031177211 */ /* 0x080fe200008f0eff */
[C---:B------:R-:W-:Y:S01]  /*16a60*/  IMAD R79, R60.reuse, 0x4, R47 ;  /* 0x000000043c4f7824 */ /* 0x040fe200078e022f */
[----:B------:R-:W-:Y:S02]  /*16a70*/  LEA.HI.X.SX32 R25, R51, R0, 0x1, P2 ;  /* 0x0000000033197211 */ /* 0x000fe400010f0eff */
[-C--:B------:R-:W-:Y:S01]  /*16a80*/  IADD3 R26, P0, PT, R53, R92.reuse, RZ ;  /* 0x0000005c351a7210 */ /* 0x080fe20007f1e0ff */
[----:B------:R-:W-:Y:S01]  /*16a90*/  IMAD R49, R60, 0x4, R79 ;  /* 0x000000043c317824 */ /* 0x000fe200078e024f */
[----:B------:R-:W-:-:S02]  /*16aa0*/  IADD3 R28, P1, PT, R55, R92, RZ ;  /* 0x0000005c371c7210 */ /* 0x000fc40007f3e0ff */
[-C--:B------:R-:W-:Y:S01]  /*16ab0*/  LEA.HI.X.SX32 R27, R53, R0.reuse, 0x1, P0 ;  /* 0x00000000351b7211 */ /* 0x080fe200000f0eff */
[----:B------:R-:W-:Y:S01]  /*16ac0*/  IMAD R51, R60, 0x8, R49 ;  /* 0x000000083c337824 */ /* 0x000fe200078e0231 */
[----:B------:R-:W-:Y:S02]  /*16ad0*/  LEA R121, R30, UR68, 0x4 ;  /* 0x000000441e797c11 */ /* 0x000fe4000f8e20ff */
[----:B------:R-:W-:Y:S01]  /*16ae0*/  LEA.HI.X.SX32 R29, R55, R0, 0x1, P1 ;  /* 0x00000000371d7211 */ /* 0x000fe200008f0eff */
[C---:B------:R-:W-:Y:S01]  /*16af0*/  IMAD R53, R60.reuse, 0x4, R51 ;  /* 0x000000043c357824 */ /* 0x040fe200078e0233 */
[----:B------:R-:W-:Y:S01]  /*16b00*/  BAR.SYNC.DEFER_BLOCKING 0x0 ;  /* 0x0000000000007b1d */ /* 0x000fe20000010000 */
[-C--:B------:R-:W-:Y:S02]  /*16b10*/  IADD3 R30, P0, PT, R57, R92.reuse, RZ ;  /* 0x0000005c391e7210 */ /* 0x080fe40007f1e0ff */
[----:B------:R-:W-:Y:S01]  /*16b20*/  IMAD R55, R60, 0x4, R53 ;  /* 0x000000043c377824 */ /* 0x000fe200078e0235 */
[----:B------:R-:W-:-:S02]  /*16b30*/  IADD3 R32, P1, PT, R59, R92, RZ ;  /* 0x0000005c3b207210 */ /* 0x000fc40007f3e0ff */
[----:B------:R-:W-:Y:S01]  /*16b40*/  LEA.HI.X.SX32 R31, R57, R0, 0x1, P0 ;  /* 0x00000000391f7211 */ /* 0x000fe200000f0eff */
        /* <DEDUP_REMOVED lines=8> */
[-C--:B------:R-:W-:Y:S02]  /*16bd0*/  LEA.HI.X.SX32 R37, R63, R0.reuse, 0x1, P0 ;  /* 0x000000003f257211 */ /* 0x080fe400000f0eff */
[----:B------:R-:W-:Y:S01]  /*16be0*/  LEA.HI.X.SX32 R41, R71, R0, 0x1, P2 ;  /* 0x0000000047297211 */ /* 0x000fe200010f0eff */
[----:B------:R-:W-:Y:S01]  /*16bf0*/  IMAD R71, R60, 0x8, R61 ;  /* 0x000000083c477824 */ /* 0x000fe200078e023d */
[-C--:B------:R-:W-:Y:S02]  /*16c00*/  IADD3 R42, P0, PT, R73, R92.reuse, RZ ;  /* 0x0000005c492a7210 */ /* 0x080fe40007f1e0ff */
[----:B------:R-:W-:Y:S02]  /*16c10*/  LEA.HI R65, R74, 0xdc, RZ, 0x1a ;  /* 0x000000dc4a417811 */ /* 0x000fe400078fd0ff */
[----:B------:R-:W-:Y:S02]  /*16c20*/  IADD3 R38, P1, PT, R69, R92, RZ ;  /* 0x0000005c45267210 */ /* 0x000fe40007f3e0ff */
[-C--:B------:R-:W-:Y:S01]  /*16c30*/  LEA.HI.X.SX32 R43, R73, R0.reuse, 0x1, P0 ;  /* 0x00000000492b7211 */ /* 0x080fe200000f0eff */
[C---:B------:R-:W-:Y:S01]  /*16c40*/  IMAD R73, R60.reuse, 0x4, R71 ;  /* 0x000000043c497824 */ /* 0x040fe200078e0247 */
[----:B------:R-:W-:Y:S01]  /*16c50*/  LEA.HI.X.SX32 R39, R69, R0, 0x1, P1 ;  /* 0x0000000045277211 */ /* 0x000fe200008f0eff */
[----:B------:R-:W-:Y:S01]  /*16c60*/  IMAD R65, R65, R60, RZ ;  /* 0x0000003c41417224 */ /* 0x000fe200078e02ff */
[-C--:B-1----:R-:W-:Y:S01]  /*16c70*/  IADD3 R8, P1, PT, R75, R92.reuse, RZ ;  /* 0x0000005c4b087210 */ /* 0x082fe20007f3e0ff */
[----:B------:R-:W-:Y:S01]  /*16c80*/  IMAD R62, R60, 0x4, R73 ;  /* 0x000000043c3e7824 */ /* 0x000fe200078e0249 */
[----:B0-----:R-:W-:-:S02]  /*16c90*/  IADD3 R12, P2, PT, R77, R92, RZ ;  /* 0x0000005c4d0c7210 */ /* 0x001fc40007f5e0ff */
[----:B------:R-:W-:Y:S01]  /*16ca0*/  IADD3 R14, P0, PT, R45, R92, RZ ;  /* 0x0000005c2d0e7210 */ /* 0x000fe20007f1e0ff */
[----:B------:R-:W-:Y:S01]  /*16cb0*/  IMAD R63, R60, 0x8, R62 ;  /* 0x000000083c3f7824 */ /* 0x000fe200078e023e */
[----:B------:R-:W-:Y:S02]  /*16cc0*/  LEA.HI.X.SX32 R9, R75, R0, 0x1, P1 ;  /* 0x000000004b097211 */ /* 0x000fe400008f0eff */
[----:B------:R-:W-:Y:S02]  /*16cd0*/  IADD3 R10, P3, PT, R65, R92, RZ ;  /* 0x0000005c410a7210 */ /* 0x000fe40007f7e0ff */
[----:B------:R-:W-:Y:S02]  /*16ce0*/  LEA.HI.X.SX32 R13, R77, R0, 0x1, P2 ;  /* 0x000000004d0d7211 */ /* 0x000fe400010f0eff */
[-C--:B------:R-:W-:Y:S02]  /*16cf0*/  IADD3 R44, P1, PT, R47, R92.reuse, RZ ;  /* 0x0000005c2f2c7210 */ /* 0x080fe40007f3e0ff */
[----:B------:R-:W-:-:S02]  /*16d00*/  IADD3 R46, P2, PT, R79, R92, RZ ;  /* 0x0000005c4f2e7210 */ /* 0x000fc40007f5e0ff */
[----:B------:R-:W-:Y:S02]  /*16d10*/  LEA.HI.X.SX32 R15, R45, R0, 0x1, P0 ;  /* 0x000000002d0f7211 */ /* 0x000fe400000f0eff */
[----:B------:R-:W-:Y:S02]  /*16d20*/  IADD3 R48, P0, PT, R49, R92, RZ ;  /* 0x0000005c31307210 */ /* 0x000fe40007f1e0ff */
[-C--:B------:R-:W-:Y:S02]  /*16d30*/  LEA.HI.X.SX32 R11, R65, R0.reuse, 0x1, P3 ;  /* 0x00000000410b7211 */ /* 0x080fe400018f0eff */
[-C--:B------:R-:W-:Y:S01]  /*16d40*/  LEA.HI.X.SX32 R45, R47, R0.reuse, 0x1, P1 ;  /* 0x000000002f2d7211 */ /* 0x080fe200008f0eff */
[----:B------:R-:W0:Y:S01]  /*16d50*/  LDS.128 R64, [R121] ;  /* 0x0000000079407984 */ /* 0x000e220000000c00 */
[----:B------:R-:W-:Y:S01]  /*16d60*/  LEA.HI.X.SX32 R47, R79, R0, 0x1, P2 ;  /* 0x000000004f2f7211 */ /* 0x000fe200010f0eff */
[----:B------:R-:W-:Y:S01]  /*16d70*/  IMAD R79, R60, 0x4, R63 ;  /* 0x000000043c4f7824 */ /* 0x000fe200078e023f */
[----:B------:R-:W-:-:S02]  /*16d80*/  IADD3 R50, P1, PT, R51, R92, RZ ;  /* 0x0000005c33327210 */ /* 0x000fc40007f3e0ff */
[----:B------:R-:W-:Y:S01]  /*16d90*/  LEA.HI.X.SX32 R49, R49, R0, 0x1, P0 ;  /* 0x0000000031317211 */ /* 0x000fe200000f0eff */
[C---:B------:R-:W-:Y:S01]  /*16da0*/  IMAD R81, R60.reuse, 0x4, R79 ;  /* 0x000000043c517824 */ /* 0x040fe200078e024f */
[----:B------:R-:W-:Y:S02]  /*16db0*/  IADD3 R54, P0, PT, R55, R92, RZ ;  /* 0x0000005c37367210 */ /* 0x000fe40007f1e0ff */
[----:B------:R-:W-:Y:S01]  /*16dc0*/  LEA.HI.X.SX32 R51, R51, R0, 0x1, P1 ;  /* 0x0000000033337211 */ /* 0x000fe200008f0eff */
[----:B------:R-:W-:Y:S01]  /*16dd0*/  IMAD R83, R60, 0x8, R81 ;  /* 0x000000083c537824 */ /* 0x000fe200078e0251 */
[----:B------:R-:W-:Y:S02]  /*16de0*/  IADD3 R56, P1, PT, R57, R92, RZ ;  /* 0x0000005c39387210 */ /* 0x000fe40007f3e0ff */
[----:B------:R-:W-:Y:S02]  /*16df0*/  LEA.HI.X.SX32 R55, R55, R0, 0x1, P0 ;  /* 0x0000000037377211 */ /* 0x000fe400000f0eff */
[----:B------:R-:W-:-:S02]  /*16e00*/  IADD3 R52, P2, PT, R53, R92, RZ ;  /* 0x0000005c35347210 */ /* 0x000fc40007f5e0ff */
[----:B------:R-:W-:Y:S02]  /*16e10*/  IADD3 R68, P0, PT, R61, R92, RZ ;  /* 0x0000005c3d447210 */ /* 0x000fe40007f1e0ff */
[----:B------:R-:W-:Y:S02]  /*16e20*/  LEA.HI.X.SX32 R57, R57, R0, 0x1, P1 ;  /* 0x0000000039397211 */ /* 0x000fe400008f0eff */
[----:B------:R-:W-:Y:S02]  /*16e30*/  IADD3 R70, P1, PT, R71, R92, RZ ;  /* 0x0000005c47467210 */ /* 0x000fe40007f3e0ff */
[-C--:B------:R-:W-:Y:S02]  /*16e40*/  LEA.HI.X.SX32 R53, R53, R0.reuse, 0x1, P2 ;  /* 0x0000000035357211 */ /* 0x080fe400010f0eff */
[----:B------:R-:W-:Y:S01]  /*16e50*/  LEA.HI.X.SX32 R69, R61, R0, 0x1, P0 ;  /* 0x000000003d457211 */ /* 0x000fe200000f0eff */
[----:B------:R-:W-:Y:S01]  /*16e60*/  IMAD R61, R60, 0x4, R83 ;  /* 0x000000043c3d7824 */ /* 0x000fe200078e0253 */
[----:B------:R-:W-:-:S02]  /*16e70*/  IADD3 R58, P2, PT, R59, R92, RZ ;  /* 0x0000005c3b3a7210 */ /* 0x000fc40007f5e0ff */
[----:B------:R-:W-:Y:S01]  /*16e80*/  LEA.HI.X.SX32 R71, R71, R0, 0x1, P1 ;  /* 0x0000000047477211 */ /* 0x000fe200008f0eff */
[----:B------:R-:W-:Y:S01]  /*16e90*/  IMAD R87, R60, 0x4, R61 ;  /* 0x000000043c577824 */ /* 0x000fe200078e023d */
[----:B------:R-:W-:Y:S02]  /*16ea0*/  IADD3 R76, P1, PT, R63, R92, RZ ;  /* 0x0000005c3f4c7210 */ /* 0x000fe40007f3e0ff */
[----:B------:R-:W-:Y:S02]  /*16eb0*/  LEA.HI.X.SX32 R59, R59, R0, 0x1, P2 ;  /* 0x000000003b3b7211 */ /* 0x000fe400010f0eff */
[-C--:B------:R-:W-:Y:S02]  /*16ec0*/  IADD3 R72, P2, PT, R73, R92.reuse, RZ ;  /* 0x0000005c49487210 */ /* 0x080fe40007f5e0ff */
[----:B------:R-:W-:Y:S02]  /*16ed0*/  IADD3 R74, P0, PT, R62, R92, RZ ;  /* 0x0000005c3e4a7210 */ /* 0x000fe40007f1e0ff */
[-C--:B------:R-:W-:Y:S01]  /*16ee0*/  LEA.HI.X.SX32 R77, R63, R0.reuse, 0x1, P1 ;  /* 0x000000003f4d7211 */ /* 0x080fe200008f0eff */
[----:B------:R-:W-:Y:S01]  /*16ef0*/  IMAD R63, R60, 0x8, R87 ;  /* 0x000000083c3f7824 */ /* 0x000fe200078e0257 */
[----:B------:R-:W-:-:S02]  /*16f00*/  LEA.HI.X.SX32 R73, R73, R0, 0x1, P2 ;  /* 0x0000000049497211 */ /* 0x000fc400010f0eff */
[C---:B------:R-:W-:Y:S02]  /*16f10*/  IADD3 R78, P2, PT, R79.reuse, R92, RZ ;  /* 0x0000005c4f4e7210 */ /* 0x040fe40007f5e0ff */
[-C--:B------:R-:W-:Y:S01]  /*16f20*/  LEA.HI.X.SX32 R75, R62, R0.reuse, 0x1, P0 ;  /* 0x000000003e4b7211 */ /* 0x080fe200000f0eff */
[C---:B------:R-:W-:Y:S01]  /*16f30*/  IMAD R62, R60.reuse, 0x4, R63 ;  /* 0x000000043c3e7824 */ /* 0x040fe200078e023f */
[----:B------:R-:W-:Y:S02]  /*16f40*/  LEA.HI.X.SX32 R79, R79, R0, 0x1, P2 ;  /* 0x000000004f4f7211 */ /* 0x000fe400010f0eff */
[-C--:B------:R-:W-:Y:S01]  /*16f50*/  IADD3 R80, P0, PT, R81, R92.reuse, RZ ;  /* 0x0000005c51507210 */ /* 0x080fe20007f1e0ff */
[----:B------:R-:W-:Y:S01]  /*16f60*/  IMAD R60, R60, 0x4, R62 ;  /* 0x000000043c3c7824 */ /* 0x000fe200078e023e */
[-C--:B------:R-:W-:Y:S02]  /*16f70*/  IADD3 R82, P1, PT, R83, R92.reuse, RZ ;  /* 0x0000005c53527210 */ /* 0x080fe40007f3e0ff */
[----:B------:R-:W-:-:S02]  /*16f80*/  IADD3 R84, P2, PT, R61, R92, RZ ;  /* 0x0000005c3d547210 */ /* 0x000fc40007f5e0ff */
[-C--:B------:R-:W-:Y:S02]  /*16f90*/  LEA.HI.X.SX32 R81, R81, R0.reuse, 0x1, P0 ;  /* 0x0000000051517211 */ /* 0x080fe400000f0eff */
[-C--:B------:R-:W-:Y:S02]  /*16fa0*/  LEA.HI.X.SX32 R83, R83, R0.reuse, 0x1, P1 ;  /* 0x0000000053537211 */ /* 0x080fe400008f0eff */
[----:B------:R-:W-:Y:S02]  /*16fb0*/  LEA.HI.X.SX32 R85, R61, R0, 0x1, P2 ;  /* 0x000000003d557211 */ /* 0x000fe400010f0eff */
[-C--:B------:R-:W-:Y:S02]  /*16fc0*/  IADD3 R86, P0, PT, R87, R92.reuse, RZ ;  /* 0x0000005c57567210 */ /* 0x080fe40007f1e0ff */
[-C--:B------:R-:W-:Y:S02]  /*16fd0*/  IADD3 R88, P1, PT, R63, R92.reuse, RZ ;  /* 0x0000005c3f587210 */ /* 0x080fe40007f3e0ff */
[----:B------:R-:W-:-:S02]  /*16fe0*/  IADD3 R90, P2, PT, R62, R92, RZ ;  /* 0x0000005c3e5a7210 */ /* 0x000fc40007f5e0ff */
[----:B------:R-:W-:Y:S02]  /*16ff0*/  IADD3 R92, P3, PT, R60, R92, RZ ;  /* 0x0000005c3c5c7210 */ /* 0x000fe40007f7e0ff */
[-C--:B------:R-:W-:Y:S02]  /*17000*/  LEA.HI.X.SX32 R89, R63, R0.reuse, 0x1, P1 ;  /* 0x000000003f597211 */ /* 0x080fe400008f0eff */
[-C--:B------:R-:W-:Y:S02]  /*17010*/  LEA.HI.X.SX32 R91, R62, R0.reuse, 0x1, P2 ;  /* 0x000000003e5b7211 */ /* 0x080fe400010f0eff */
[-C--:B------:R-:W-:Y:S02]  /*17020*/  LEA.HI.X.SX32 R93, R60, R0.reuse, 0x1, P3 ;  /* 0x000000003c5d7211 */ /* 0x080fe400018f0eff */
[----:B------:R-:W-:Y:S01]  /*17030*/  LEA.HI.X.SX32 R87, R87, R0, 0x1, P0 ;  /* 0x0000000057577211 */ /* 0x000fe200000f0eff */
[----:B------:R1:W4:Y:S01]  /*17040*/  LDS.128 R60, [R121+0x1000] ;  /* 0x00100000793c7984 */ /* 0x0003220000000c00 */
[----:B0-----:R-:W-:-:S02]  /*17050*/  PRMT R0, R64, 0x7772, RZ ;  /* 0x0000777240007816 */ /* 0x001fc400000000ff */
[C---:B------:R-:W-:Y:S02]  /*17060*/  PRMT R119, R64.reuse, 0x7771, RZ ;  /* 0x0000777140777816 */ /* 0x040fe400000000ff */
[C---:B------:R-:W-:Y:S01]  /*17070*/  PRMT R16, R64.reuse, 0x7773, RZ ;  /* 0x0000777340107816 */ /* 0x040fe200000000ff */
[----:B------:R0:W-:Y:S01]  /*17080*/  STL [R1+0x58], R0 ;  /* 0x0000580001007387 */ /* 0x0001e20000100800 */
[C---:B------:R-:W-:Y:S02]  /*17090*/  PRMT R102, R65.reuse, 0x7770, RZ ;  /* 0x0000777041667816 */ /* 0x040fe400000000ff */
[----:B-1----:R-:W-:Y:S02]  /*170a0*/  PRMT R121, R64, 0x7770, RZ ;  /* 0x0000777040797816 */ /* 0x002fe400000000ff */
[C---:B------:R-:W-:Y:S02]  /*170b0*/  PRMT R103, R65.reuse, 0x7771, RZ ;  /* 0x0000777141677816 */ /* 0x040fe400000000ff */
[C---:B------:R-:W-:Y:S01]  /*170c0*/  PRMT R104, R65.reuse, 0x7772, RZ ;  /* 0x0000777241687816 */ /* 0x040fe200000000ff */
[----:B------:R1:W-:Y:S01]  /*170d0*/  STG.E.U8 desc[UR20][R100.64], R121 ;  /* 0x0000007964007986 */ /* 0x0003e2000c101114 */
[----:B------:R-:W-:-:S02]  /*170e0*/  PRMT R105, R65, 0x7773, RZ ;  /* 0x0000777341697816 */ /* 0x000fc400000000ff */
[C---:B------:R-:W-:Y:S02]  /*170f0*/  PRMT R21, R66.reuse, 0x7773, RZ ;  /* 0x0000777342157816 */ /* 0x040fe400000000ff */
[C---:B------:R-:W-:Y:S02]  /*17100*/  PRMT R20, R66.reuse, 0x7772, RZ ;  /* 0x0000777242147816 */ /* 0x040fe400000000ff */
[C---:B------:R-:W-:Y:S02]  /*17110*/  PRMT R17, R66.reuse, 0x7771, RZ ;  /* 0x0000777142117816 */ /* 0x040fe400000000ff */
[C---:B------:R-:W-:Y:S02]  /*17120*/  PRMT R64, R67.reuse, 0x7772, RZ ;  /* 0x0000777243407816 */ /* 0x040fe400000000ff */
[----:B0-----:R-:W-:Y:S01]  /*17130*/  PRMT R0, R67, 0x7771, RZ ;  /* 0x0000777143007816 */ /* 0x001fe200000000ff */
[----:B-1----:R-:W5:Y:S01]  /*17140*/  LDL.LU R121, [R1+0x92c] ;  /* 0x00092c0001797983 */ /* 0x002f620000300800 */
[----:B------:R-:W-:-:S02]  /*17150*/  PRMT R66, R66, 0x7770, RZ ;  /* 0x0000777042427816 */ /* 0x000fc400000000ff */
[C---:B------:R-:W-:Y:S01]  /*17160*/  PRMT R65, R67.reuse, 0x7773, RZ ;  /* 0x0000777343417816 */ /* 0x040fe200000000ff */
[----:B------:R-:W2:Y:S01]  /*17170*/  LDL.LU R101, [R1+0x58] ;  /* 0x0000580001657983 */ /* 0x000ea20000300800 */
[----:B------:R-:W-:-:S03]  /*17180*/  PRMT R67, R67, 0x7770, RZ ;  /* 0x0000777043437816 */ /* 0x000fc600000000ff */
[----:B------:R0:W-:Y:S04]  /*17190*/  STG.E.U8 desc[UR20][R106.64], R119 ;  /* 0x000000776a007986 */ /* 0x0001e8000c101114 */
[----:B0-----:R-:W3:Y:S04]  /*171a0*/  LDL.LU R119, [R1+0x928] ;  /* 0x0009280001777983 */ /* 0x001ee80000300800 */
[----:B--2---:R-:W-:Y:S04]  /*171b0*/  STG.E.U8 desc[UR20][R96.64], R101 ;  /* 0x0000006560007986 */ /* 0x004fe8000c101114 */
[----:B-----5:R0:W-:Y:S04]  /*171c0*/  STG.E.U8 desc[UR20][R120.64], R16 ;  /* 0x0000001078007986 */ /* 0x0201e8000c101114 */
[----:B------:R1:W-:Y:S04]  /*171d0*/  STG.E.U8 desc[UR20][R124.64], R102 ;  /* 0x000000667c007986 */ /* 0x0003e8000c101114 */
[----:B------:R2:W-:Y:S04]  /*171e0*/  STG.E.U8 desc[UR20][R94.64], R103 ;  /* 0x000000675e007986 */ /* 0x0005e8000c101114 */
[----:B0-----:R-:W5:Y:S04]  /*171f0*/  LDL.LU R16, [R1+0x924] ;  /* 0x0009240001107983 */ /* 0x001f680000300800 */
[----:B-1----:R-:W5:Y:S04]  /*17200*/  LDL.LU R102, [R1+0x920] ;  /* 0x0009200001667983 */ /* 0x002f680000300800 */
[----:B--2---:R-:W5:Y:S04]  /*17210*/  LDL.LU R103, [R1+0x91c] ;  /* 0x00091c0001677983 */ /* 0x004f680000300800 */
[----:B------:R0:W-:Y:S04]  /*17220*/  STG.E.U8 desc[UR20][R112.64], R104 ;  /* 0x0000006870007986 */ /* 0x0001e8000c101114 */
[----:B---3--:R1:W-:Y:S04]  /*17230*/  STG.E.U8 desc[UR20][R118.64], R105 ;  /* 0x0000006976007986 */ /* 0x0083e8000c101114 */
[----:B0-----:R-:W2:Y:S04]  /*17240*/  LDL.LU R104, [R1+0x918] ;  /* 0x0009180001687983 */ /* 0x001ea80000300800 */
[----:B-1----:R-:W2:Y:S04]  /*17250*/  LDL.LU R105, [R1+0x914] ;  /* 0x0009140001697983 */ /* 0x002ea80000300800 */
[----:B------:R-:W-:Y:S01]  /*17260*/  STG.E.U8 desc[UR20][R98.64], R66 ;  /* 0x0000004262007986 */ /* 0x000fe2000c101114 */
[----:B----4-:R-:W-:-:S03]  /*17270*/  PRMT R97, R60, 0x7773, RZ ;  /* 0x000077733c617816 */ /* 0x010fc600000000ff */
[----:B------:R0:W-:Y:S01]  /*17280*/  STG.E.U8 desc[UR20][R108.64], R17 ;  /* 0x000000116c007986 */ /* 0x0001e2000c101114 */
[----:B------:R-:W-:-:S03]  /*17290*/  PRMT R95, R60, 0x7772, RZ ;  /* 0x000077723c5f7816 */ /* 0x000fc600000000ff */
[----:B------:R1:W-:Y:S01]  /*172a0*/  STG.E.U8 desc[UR20][R116.64], R20 ;  /* 0x0000001474007986 */ /* 0x0003e2000c101114 */
[C---:B------:R-:W-:Y:S02]  /*172b0*/  PRMT R94, R60.reuse, 0x7771, RZ ;  /* 0x000077713c5e7816 */ /* 0x040fe400000000ff */
[----:B------:R-:W-:Y:S01]  /*172c0*/  PRMT R60, R60, 0x7770, RZ ;  /* 0x000077703c3c7816 */ /* 0x000fe200000000ff */
[----:B0-----:R-:W3:Y:S04]  /*172d0*/  LDL.LU R17, [R1+0x910] ;  /* 0x0009100001117983 */ /* 0x001ee80000300800 */
[----:B-1----:R-:W4:Y:S01]  /*172e0*/  LDL.LU R20, [R1+0x90c] ;  /* 0x00090c0001147983 */ /* 0x002f220000300800 */
[----:B------:R-:W0:Y:S03]  /*172f0*/  S2R R101, SR_TID.X ;  /* 0x0000000000657919 */ /* 0x000e260000002100 */
[----:B-----5:R1:W-:Y:S04]  /*17300*/  STG.E.U8 desc[UR20][R102.64], R21 ;  /* 0x0000001566007986 */ /* 0x0203e8000c101114 */
[----:B------:R-:W-:Y:S04]  /*17310*/  STG.E.U8 desc[UR20][R114.64], R67 ;  /* 0x0000004372007986 */ /* 0x000fe8000c101114 */
[----:B------:R-:W-:Y:S04]  /*17320*/  STG.E.U8 desc[UR20][R122.64], R0 ;  /* 0x000000007a007986 */ /* 0x000fe8000c101114 */
[----:B-1----:R-:W4:Y:S04]  /*17330*/  LDL.LU R21, [R1+0x908] ;  /* 0x0009080001157983 */ /* 0x002f280000300800 */
[----:B------:R-:W-:Y:S04]  /*17340*/  STG.E.U8 desc[UR20][R110.64], R64 ;  /* 0x000000406e007986 */ /* 0x000fe8000c101114 */
[----:B--2---:R-:W-:Y:S04]  /*17350*/  STG.E.U8 desc[UR20][R104.64], R65 ;  /* 0x0000004168007986 */ /* 0x004fe8000c101114 */
[----:B------:R1:W-:Y:S04]  /*17360*/  STG.E.U8 desc[UR20][R18.64], R60 ;  /* 0x0000003c12007986 */ /* 0x0003e8000c101114 */
[----:B------:R2:W-:Y:S04]  /*17370*/  STG.E.U8 desc[UR20][R22.64], R94 ;  /* 0x0000005e16007986 */ /* 0x0005e8000c101114 */
[----:B-1----:R-:W5:Y:S04]  /*17380*/  LDL.LU.64 R18, [R1+0x900] ;  /* 0x0009000001127983 */ /* 0x002f680000300a00 */
[----:B--2---:R-:W2:Y:S01]  /*17390*/  LDL.LU.64 R22, [R1+0x8f8] ;  /* 0x0008f80001167983 */ /* 0x004ea20000300a00 */
[----:B0-----:R-:W-:-:S02]  /*173a0*/  LOP3.LUT R101, R101, 0xff, RZ, 0xc0, !PT ;  /* 0x000000ff65657812 */ /* 0x001fc400078ec0ff */
[C---:B------:R-:W-:Y:S02]  /*173b0*/  PRMT R119, R61.reuse, 0x7770, RZ ;  /* 0x000077703d777816 */ /* 0x040fe400000000ff */
[----:B------:R-:W-:Y:S01]  /*173c0*/  PRMT R115, R61, 0x7771, RZ ;  /* 0x000077713d737816 */ /* 0x000fe200000000ff */
[----:B------:R-:W-:Y:S01]  /*173d0*/  STG.E.U8 desc[UR20][R24.64], R95 ;  /* 0x0000005f18007986 */ /* 0x000fe2000c101114 */
[----:B------:R-:W-:Y:S02]  /*173e0*/  LEA R100, R101, UR68, 0x4 ;  /* 0x0000004465647c11 */ /* 0x000fe4000f8e20ff */
[C---:B------:R-:W-:Y:S01]  /*173f0*/  PRMT R117, R61.reuse, 0x7772, RZ ;  /* 0x000077723d757816 */ /* 0x040fe200000000ff */
[----:B------:R-:W5:Y:S04]  /*17400*/  LDL.LU.64 R120, [R1+0x10] ;  /* 0x0000100001787983 */ /* 0x000f680000300a00 */
[----:B------:R-:W0:Y:S01]  /*17410*/  LDS.128 R64, [R100+0x2000] ;  /* 0x0020000064407984 */ /* 0x000e220000000c00 */
[----:B------:R-:W-:-:S02]  /*17420*/  PRMT R113, R61, 0x7773, RZ ;  /* 0x000077733d717816 */ /* 0x000fc400000000ff */
[C---:B------:R-:W-:Y:S02]  /*17430*/  PRMT R109, R62.reuse, 0x7770, RZ ;  /* 0x000077703e6d7816 */ /* 0x040fe400000000ff */
[C---:B------:R-:W-:Y:S02]  /*17440*/  PRMT R107, R62.reuse, 0x7771, RZ ;  /* 0x000077713e6b7816 */ /* 0x040fe400000000ff */
[C---:B------:R-:W-:Y:S02]  /*17450*/  PRMT R105, R62.reuse, 0x7772, RZ ;  /* 0x000077723e697816 */ /* 0x040fe400000000ff */
[----:B------:R-:W-:Y:S02]  /*17460*/  PRMT R103, R62, 0x7773, RZ ;  /* 0x000077733e677816 */ /* 0x000fe400000000ff */
[C---:B------:R-:W-:Y:S02]  /*17470*/  PRMT R61, R63.reuse, 0x7773, RZ ;  /* 0x000077733f3d7816 */ /* 0x040fe400000000ff */
[----:B------:R-:W-:-:S02]  /*17480*/  PRMT R99, R63, 0x7772, RZ ;  /* 0x000077723f637816 */ /* 0x000fc400000000ff */
[C---:B------:R-:W-:Y:S02]  /*17490*/  PRMT R101, R63.reuse, 0x7771, RZ ;  /* 0x000077713f657816 */ /* 0x040fe400000000ff */
[----:B------:R-:W-:Y:S02]  /*174a0*/  PRMT R63, R63, 0x7770, RZ ;  /* 0x000077703f3f7816 */ /* 0x000fe400000000ff */
[C---:B0-----:R-:W-:Y:S02]  /*174b0*/  PRMT R0, R64.reuse, 0x7773, RZ ;  /* 0x0000777340007816 */ /* 0x041fe400000000ff */
[C---:B------:R-:W-:Y:S01]  /*174c0*/  PRMT R24, R64.reuse, 0x7771, RZ ;  /* 0x0000777140187816 */ /* 0x040fe200000000ff */
[----:B----4-:R0:W-:Y:S04]  /*174d0*/  STG.E.U8 desc[UR20][R20.64], R97 ;  /* 0x0000006114007986 */ /* 0x0101e8000c101114 */
[----:B------:R-:W-:Y:S04]  /*174e0*/  STG.E.U8 desc[UR20][R26.64], R119 ;  /* 0x000000771a007986 */ /* 0x000fe8000c101114 */
[----:B------:R-:W-:Y:S04]  /*174f0*/  STG.E.U8 desc[UR20][R28.64], R115 ;  /* 0x000000731c007986 */ /* 0x000fe8000c101114 */
[----:B------:R-:W-:Y:S01]  /*17500*/  STG.E.U8 desc[UR20][R30.64], R117 ;  /* 0x000000751e007986 */ /* 0x000fe2000c101114 */
[----:B0-----:R-:W-:-:S03]  /*17510*/  PRMT R20, R64, 0x7772, RZ ;  /* 0x0000777240147816 */ /* 0x001fc600000000ff */
[----:B---3--:R-:W-:Y:S01]  /*17520*/  STG.E.U8 desc[UR20][R16.64], R113 ;  /* 0x0000007110007986 */ /* 0x008fe2000c101114 */
[----:B------:R-:W-:-:S03]  /*17530*/  PRMT R64, R64, 0x7770, RZ ;  /* 0x0000777040407816 */ /* 0x000fc600000000ff */
[----:B------:R-:W-:Y:S04]  /*17540*/  STG.E.U8 desc[UR20][R32.64], R109 ;  /* 0x0000006d20007986 */ /* 0x000fe8000c101114 */
[----:B------:R-:W-:Y:S04]  /*17550*/  STG.E.U8 desc[UR20][R34.64], R107 ;  /* 0x0000006b22007986 */ /* 0x000fe8000c101114 */
[----:B------:R-:W-:Y:S04]  /*17560*/  STG.E.U8 desc[UR20][R36.64], R105 ;  /* 0x0000006924007986 */ /* 0x000fe8000c101114 */
[----:B--2---:R-:W-:Y:S04]  /*17570*/  STG.E.U8 desc[UR20][R22.64], R103 ;  /* 0x0000006716007986 */ /* 0x004fe8000c101114 */
[----:B------:R-:W-:Y:S04]  /*17580*/  STG.E.U8 desc[UR20][R38.64], R63 ;  /* 0x0000003f26007986 */ /* 0x000fe8000c101114 */
[----:B------:R-:W-:Y:S04]  /*17590*/  STG.E.U8 desc[UR20][R40.64], R101 ;  /* 0x0000006528007986 */ /* 0x000fe8000c101114 */
[----:B------:R-:W-:Y:S04]  /*175a0*/  STG.E.U8 desc[UR20][R42.64], R99 ;  /* 0x000000632a007986 */ /* 0x000fe8000c101114 */
[----:B-----5:R-:W-:Y:S04]  /*175b0*/  STG.E.U8 desc[UR20][R18.64], R61 ;  /* 0x0000003d12007986 */ /* 0x020fe8000c101114 */
[----:B------:R0:W-:Y:S04]  /*175c0*/  STG.E.U8 desc[UR20][R8.64], R64 ;  /* 0x0000004008007986 */ /* 0x0001e8000c101114 */
[----:B------:R1:W-:Y:S04]  /*175d0*/  STG.E.U8 desc[UR20][R12.64], R24 ;  /* 0x000000180c007986 */ /* 0x0003e8000c101114 */
[----:B------:R2:W-:Y:S04]  /*175e0*/  STG.E.U8 desc[UR20][R14.64], R20 ;  /* 0x000000140e007986 */ /* 0x0005e8000c101114 */
[----:B0-----:R-:W3:Y:S04]  /*175f0*/  LDL.LU.64 R8, [R1+0x8f0] ;  /* 0x0008f00001087983 */ /* 0x001ee80000300a00 */
[----:B-1----:R-:W4:Y:S04]  /*17600*/  LDL.LU.64 R12, [R1+0x8e8] ;  /* 0x0008e800010c7983 */ /* 0x002f280000300a00 */
[----:B--2---:R-:W2:Y:S04]  /*17610*/  LDL.LU.64 R14, [R1+0x8e0] ;  /* 0x0008e000010e7983 */ /* 0x004ea80000300a00 */
[----:B------:R0:W1:Y:S04]  /*17620*/  LDS.128 R16, [R100+0x3000] ;  /* 0x0030000064107984 */ /* 0x0000680000000c00 */
[----:B------:R-:W5:Y:S04]  /*17630*/  LDL.LU R106, [R1+0x64] ;  /* 0x00006400016a7983 */ /* 0x000f680000300800 */
[----:B0-----:R-:W5:Y:S01]  /*17640*/  LDL.LU R100, [R1+0x60] ;  /* 0x0000600001647983 */ /* 0x001f620000300800 */
[----:B------:R-:W-:-:S02]  /*17650*/  PRMT R35, R65, 0x7773, RZ ;  /* 0x0000777341237816 */ /* 0x000fc400000000ff */
[C---:B------:R-:W-:Y:S02]  /*17660*/  PRMT R37, R65.reuse, 0x7772, RZ ;  /* 0x0000777241257816 */ /* 0x040fe400000000ff */
[C---:B------:R-:W-:Y:S02]  /*17670*/  PRMT R39, R65.reuse, 0x7771, RZ ;  /* 0x0000777141277816 */ /* 0x040fe400000000ff */
[----:B------:R-:W-:Y:S01]  /*17680*/  PRMT R65, R65, 0x7770, RZ ;  /* 0x0000777041417816 */ /* 0x000fe200000000ff */
[----:B------:R-:W-:Y:S01]  /*17690*/  STG.E.U8 desc[UR20][R120.64], R0 ;  /* 0x0000000078007986 */ /* 0x000fe2000c101114 */
[C---:B------:R-:W-:Y:S02]  /*176a0*/  PRMT R33, R66.reuse, 0x7770, RZ ;  /* 0x0000777042217816 */ /* 0x040fe400000000ff */
[C---:B------:R-:W-:Y:S01]  /*176b0*/  PRMT R31, R66.reuse, 0x7771, RZ ;  /* 0x00007771421f7816 */ /* 0x040fe200000000ff */
[----:B------:R-:W-:Y:S01]  /*176c0*/  STG.E.U8 desc[UR20][R44.64], R65 ;  /* 0x000000412c007986 */ /* 0x000fe2000c101114 */
[----:B------:R-:W-:-:S02]  /*176d0*/  PRMT R29, R66, 0x7772, RZ ;  /* 0x00007772421d7816 */ /* 0x000fc400000000ff */
[----:B------:R-:W-:Y:S01]  /*176e0*/  PRMT R27, R66, 0x7773, RZ ;  /* 0x00007773421b7816 */ /* 0x000fe200000000ff */
[----:B------:R-:W-:Y:S01]  /*176f0*/  STG.E.U8 desc[UR20][R46.64], R39 ;  /* 0x000000272e007986 */ /* 0x000fe2000c101114 */
[C---:B------:R-:W-:Y:S02]  /*17700*/  PRMT R21, R67.reuse, 0x7773, RZ ;  /* 0x0000777343157816 */ /* 0x040fe400000000ff */
[C---:B------:R-:W-:Y:S01]  /*17710*/  PRMT R23, R67.reuse, 0x7772, RZ ;  /* 0x0000777243177816 */ /* 0x040fe200000000ff */
[----:B------:R0:W-:Y:S01]  /*17720*/  STG.E.U8 desc[UR20][R48.64], R37 ;  /* 0x0000002530007986 */ /* 0x0001e2000c101114 */
[C---:B------:R-:W-:Y:S02]  /*17730*/  PRMT R25, R67.reuse, 0x7771, RZ ;  /* 0x0000777143197816 */ /* 0x040fe400000000ff */
[----:B------:R-:W-:Y:S02]  /*17740*/  PRMT R67, R67, 0x7770, RZ ;  /* 0x0000777043437816 */ /* 0x000fe400000000ff */
[----:B-1----:R-:W-:-:S02]  /*17750*/  PRMT R41, R16, 0x7770, RZ ;  /* 0x0000777010297816 */ /* 0x002fc400000000ff */
[C---:B0-----:R-:W-:Y:S02]  /*17760*/  PRMT R37, R16.reuse, 0x7772, RZ ;  /* 0x0000777210257816 */ /* 0x041fe400000000ff */
[----:B------:R-:W-:Y:S01]  /*17770*/  PRMT R39, R16, 0x7773, RZ ;  /* 0x0000777310277816 */ /* 0x000fe200000000ff */
[----:B------:R-:W0:Y:S02]  /*17780*/  S2R R121, SR_TID.X ;  /* 0x0000000000797919 */ /* 0x000e240000002100 */
[----:B0-----:R-:W-:-:S04]  /*17790*/  SHF.R.U32.HI R96, RZ, 0x2, R121 ;  /* 0x00000002ff607819 */ /* 0x001fc80000011679 */
[----:B------:R-:W-:-:S04]  /*177a0*/  LOP3.LUT R96, R96, 0x38, RZ, 0xc0, !PT ;  /* 0x0000003860607812 */ /* 0x000fc800078ec0ff */
[----:B------:R-:W-:-:S05]  /*177b0*/  LOP3.LUT R96, R96, 0x1f, R121, 0xf8, !PT ;  /* 0x0000001f60607812 */ /* 0x000fca00078ef879 */
[----:B------:R-:W-:Y:S02]  /*177c0*/  IMAD.SHL.U32 R0, R96, 0x10, RZ ;  /* 0x0000001060007824 */ /* 0x000fe400078e00ff */
[----:B------:R-:W0:Y:S01]  /*177d0*/  S2R R96, SR_TID.X ;  /* 0x0000000000607919 */ /* 0x000e220000002100 */
[----:B------:R-:W-:Y:S02]  /*177e0*/  USHF.L.U32 UR7, UR8, 0x6, URZ ;  /* 0x0000000608077899 */ /* 0x000fe400080006ff */
[----:B------:R-:W-:-:S04]  /*177f0*/  UIMAD UR4, UR6, UR4, URZ ;  /* 0x00000004060472a4 */ /* 0x000fc8000f8e02ff */
[----:B------:R-:W-:Y:S02]  /*17800*/  USHF.L.U32 UR6, UR4, 0x2, URZ ;  /* 0x0000000204067899 */ /* 0x000fe400080006ff */
[----:B------:R-:W-:Y:S01]  /*17810*/  UIMAD.WIDE UR4, UR4, 0x4, URZ ;  /* 0x00000004040478a5 */ /* 0x000fe2000f8e02ff */
[----:B---3--:R1:W-:Y:S04]  /*17820*/  STG.E.U8 desc[UR20][R8.64], R35 ;  /* 0x0000002308007986 */ /* 0x0083e8000c101114 */
[----:B------:R3:W-:Y:S04]  /*17830*/  STG.E.U8 desc[UR20][R50.64], R33 ;  /* 0x0000002132007986 */ /* 0x0007e8000c101114 */
[----:B------:R-:W-:Y:S04]  /*17840*/  STG.E.U8 desc[UR20][R52.64], R31 ;  /* 0x0000001f34007986 */ /* 0x000fe8000c101114 */
[----:B------:R0:W-:Y:S01]  /*17850*/  STG.E.U8 desc[UR20][R54.64], R29 ;  /* 0x0000001d36007986 */ /* 0x0001e2000c101114 */
[----:B-1----:R-:W-:-:S03]  /*17860*/  PRMT R35, R16, 0x7771, RZ ;  /* 0x0000777110237816 */ /* 0x002fc600000000ff */
[----:B--2---:R1:W-:Y:S01]  /*17870*/  STG.E.U8 desc[UR20][R14.64], R27 ;  /* 0x0000001b0e007986 */ /* 0x0043e2000c101114 */
[----:B---3--:R-:W-:-:S03]  /*17880*/  PRMT R33, R17, 0x7770, RZ ;  /* 0x0000777011217816 */ /* 0x008fc600000000ff */
[----:B------:R-:W-:Y:S04]  /*17890*/  STG.E.U8 desc[UR20][R56.64], R67 ;  /* 0x0000004338007986 */ /* 0x000fe8000c101114 */
[----:B------:R2:W-:Y:S01]  /*178a0*/  STG.E.U8 desc[UR20][R58.64], R25 ;  /* 0x000000193a007986 */ /* 0x0005e2000c101114 */
[----:B0-----:R-:W-:-:S03]  /*178b0*/  PRMT R29, R17, 0x7772, RZ ;  /* 0x00007772111d7816 */ /* 0x001fc600000000ff */
[----:B------:R0:W-:Y:S01]  /*178c0*/  STG.E.U8 desc[UR20][R68.64], R23 ;  /* 0x0000001744007986 */ /* 0x0001e2000c101114 */
[----:B-1----:R-:W-:-:S03]  /*178d0*/  PRMT R27, R17, 0x7771, RZ ;  /* 0x00007771111b7816 */ /* 0x002fc600000000ff */
[----:B----4-:R1:W-:Y:S01]  /*178e0*/  STG.E.U8 desc[UR20][R12.64], R21 ;  /* 0x000000150c007986 */ /* 0x0103e2000c101114 */
[----:B------:R-:W-:-:S03]  /*178f0*/  PRMT R31, R17, 0x7773, RZ ;  /* 0x00007773111f7816 */ /* 0x000fc600000000ff */
[----:B------:R-:W-:Y:S01]  /*17900*/  STG.E.U8 desc[UR20][R70.64], R41 ;  /* 0x0000002946007986 */ /* 0x000fe2000c101114 */
[----:B--2---:R-:W-:-:S03]  /*17910*/  PRMT R25, R18, 0x7770, RZ ;  /* 0x0000777012197816 */ /* 0x004fc600000000ff */
[----:B------:R-:W-:Y:S01]  /*17920*/  STG.E.U8 desc[UR20][R72.64], R35 ;  /* 0x0000002348007986 */ /* 0x000fe2000c101114 */
[----:B0-----:R-:W-:-:S03]  /*17930*/  PRMT R23, R18, 0x7772, RZ ;  /* 0x0000777212177816 */ /* 0x001fc600000000ff */
[----:B------:R-:W-:Y:S01]  /*17940*/  STG.E.U8 desc[UR20][R74.64], R37 ;  /* 0x000000254a007986 */ /* 0x000fe2000c101114 */
[----:B-1----:R-:W-:-:S03]  /*17950*/  PRMT R21, R18, 0x7771, RZ ;  /* 0x0000777112157816 */ /* 0x002fc600000000ff */
[----:B------:R0:W-:Y:S01]  /*17960*/  STG.E.U8 desc[UR20][R4.64], R39 ;  /* 0x0000002704007986 */ /* 0x0001e2000c101114 */
[----:B------:R-:W-:-:S03]  /*17970*/  PRMT R17, R18, 0x7773, RZ ;  /* 0x0000777312117816 */ /* 0x000fc600000000ff */
[----:B------:R-:W-:Y:S01]  /*17980*/  STG.E.U8 desc[UR20][R76.64], R33 ;  /* 0x000000214c007986 */ /* 0x000fe2000c101114 */
[C---:B------:R-:W-:Y:S02]  /*17990*/  PRMT R9, R19.reuse, 0x7773, RZ ;  /* 0x0000777313097816 */ /* 0x040fe400000000ff */
[C---:B------:R-:W-:Y:S01]  /*179a0*/  PRMT R13, R19.reuse, 0x7772, RZ ;  /* 0x00007772130d7816 */ /* 0x040fe200000000ff */
[----:B------:R-:W-:Y:S01]  /*179b0*/  STG.E.U8 desc[UR20][R78.64], R27 ;  /* 0x0000001b4e007986 */ /* 0x000fe2000c101114 */
[C---:B------:R-:W-:Y:S02]  /*179c0*/  PRMT R15, R19.reuse, 0x7771, RZ ;  /* 0x00007771130f7816 */ /* 0x040fe400000000ff */
[----:B------:R-:W-:Y:S01]  /*179d0*/  PRMT R19, R19, 0x7770, RZ ;  /* 0x0000777013137816 */ /* 0x000fe200000000ff */
[----:B------:R-:W-:Y:S04]  /*179e0*/  STG.E.U8 desc[UR20][R80.64], R29 ;  /* 0x0000001d50007986 */ /* 0x000fe8000c101114 */
[----:B------:R-:W-:Y:S04]  /*179f0*/  STG.E.U8 desc[UR20][R10.64], R31 ;  /* 0x0000001f0a007986 */ /* 0x000fe8000c101114 */
[----:B------:R-:W-:Y:S04]  /*17a00*/  STG.E.U8 desc[UR20][R82.64], R25 ;  /* 0x0000001952007986 */ /* 0x000fe8000c101114 */
[----:B------:R-:W-:Y:S04]  /*17a10*/  STG.E.U8 desc[UR20][R84.64], R21 ;  /* 0x0000001554007986 */ /* 0x000fe8000c101114 */
[----:B------:R-:W-:Y:S04]  /*17a20*/  STG.E.U8 desc[UR20][R86.64], R23 ;  /* 0x0000001756007986 */ /* 0x000fe8000c101114 */
[----:B------:R1:W-:Y:S04]  /*17a30*/  STG.E.U8 desc[UR20][R6.64], R17 ;  /* 0x0000001106007986 */ /* 0x0003e8000c101114 */
[----:B------:R-:W-:Y:S04]  /*17a40*/  STG.E.U8 desc[UR20][R88.64], R19 ;  /* 0x0000001358007986 */ /* 0x000fe8000c101114 */
[----:B------:R-:W-:Y:S04]  /*17a50*/  STG.E.U8 desc[UR20][R90.64], R15 ;  /* 0x0000000f5a007986 */ /* 0x000fe8000c101114 */
[----:B------:R-:W-:Y:S01]  /*17a60*/  STG.E.U8 desc[UR20][R92.64], R13 ;  /* 0x0000000d5c007986 */ /* 0x000fe2000c101114 */
[----:B0-----:R-:W-:Y:S01]  /*17a70*/  LOP3.LUT R4, R0, 0xf0, RZ, 0xc0, !PT ;  /* 0x000000f000047812 */ /* 0x001fe200078ec0ff */
[----:B-1----:R-:W0:Y:S02]  /*17a80*/  LDC.64 R6, c[0x0][0x3a0] ;  /* 0x0000e800ff067b82 */ /* 0x002e240000000a00 */
[----:B------:R-:W-:Y:S06]  /*17a90*/  STG.E.U8 desc[UR20][R2.64], R9 ;  /* 0x0000000902007986 */ /* 0x000fec000c101114 */
[----:B------:R-:W-:Y:S06]  /*17aa0*/  BAR.SYNC.DEFER_BLOCKING 0x0 ;  /* 0x0000000000007b1d */ /* 0x000fec0000010000 */
[----:B-----5:R1:W-:Y:S02]  /*17ab0*/  STSM.16.M88 [R106], R100 ;  /* 0x000000646a007844 */ /* 0x0203e40000000000 */
[----:B------:R-:W-:Y:S01]  /*17ac0*/  BAR.SYNC.DEFER_BLOCKING 0x0 ;  /* 0x0000000000007b1d */ /* 0x000fe20000010000 */
[----:B-1----:R-:W-:-:S05]  /*17ad0*/  IMAD.U32 R100, RZ, RZ, UR7 ;  /* 0x00000007ff647e24 */ /* 0x002fca000f8e00ff */
[----:B------:R-:W1:Y:S01]  /*17ae0*/  LDSM.16.M88 R11, [R4+UR68] ;  /* 0x00000044040b783b */ /* 0x000e620008000000 */
[----:B------:R-:W-:Y:S02]  /*17af0*/  LOP3.LUT R100, R100, 0x3f, R96, 0xf8, !PT ;  /* 0x0000003f64647812 */ /* 0x000fe400078ef860 */
[----:B------:R-:W-:-:S03]  /*17b00*/  LOP3.LUT R106, R96, 0xff, RZ, 0xc0, !PT ;  /* 0x000000ff606a7812 */ /* 0x000fc600078ec0ff */
[----:B------:R-:W-:Y:S01]  /*17b10*/  IMAD.SHL.U32 R5, R100, 0x4, RZ ;  /* 0x0000000464057824 */ /* 0x000fe200078e00ff */
[----:B------:R-:W-:Y:S01]  /*17b20*/  ISETP.GE.U32.AND P0, PT, R106, 0x40, PT ;  /* 0x000000406a00780c */ /* 0x000fe20003f06070 */
[----:B------:R-:W-:-:S03]  /*17b30*/  IMAD.HI R0, R100, 0x4, RZ ;  /* 0x0000000464007827 */ /* 0x000fc600078e02ff */
[----:B0-----:R-:W-:-:S04]  /*17b40*/  IADD3 R2, P1, P2, R5, UR6, R6 ;  /* 0x0000000605027c10 */ /* 0x001fc8000fa3e006 */
[----:B------:R-:W-:-:S05]  /*17b50*/  IADD3.X R3, PT, PT, R0, UR5, R7, P1, P2 ;  /* 0x0000000500037c10 */ /* 0x000fca0008fe4407 */
[----:B-1----:R0:W-:Y:S01]  /*17b60*/  @!P0 STG.E desc[UR20][R2.64], R11 ;  /* 0x0000000b02008986 */ /* 0x0021e2000c101914 */
[----:B------:R-:W-:Y:S06]  /*17b70*/  BAR.SYNC.DEFER_BLOCKING 0x0 ;  /* 0x0000000000007b1d */ /* 0x000fec0000010000 */
[----:B------:R-:W-:Y:S05]  /*17b80*/  BRA.U UP0, `(.L_x_19) ;  /* 0x0000000100a07547 */ /* 0x000fea000b800000 */
[----:B------:R-:W1:Y:S01]  /*17b90*/  S2UR UR5, SR_CgaCtaId ;  /* 0x00000000000579c3 */ /* 0x000e620000008800 */
[----:B------:R-:W-:Y:S01]  /*17ba0*/  NOP ;  /* 0x0000000000007918 */ /* 0x000fe20000000000 */
[----:B------:R-:W-:Y:S01]  /*17bb0*/  UMOV UR4, 0x50 ;  /* 0x0000005000047882 */ /* 0x000fe20000000000 */
[----:B------:R-:W-:Y:S02]  /*17bc0*/  IMAD.U32 R0, RZ, RZ, UR67 ;  /* 0x00000043ff007e24 */ /* 0x000fe4000f8e00ff */
[----:B0-----:R-:W-:Y:S02]  /*17bd0*/  IMAD.MOV.U32 R3, RZ, RZ, 0xff ;  /* 0x000000ffff037424 */ /* 0x001fe400078e00ff */
[----:B------:R-:W-:Y:S01]  /*17be0*/  IMAD.MOV.U32 R7, RZ, RZ, 0x1 ;  /* 0x00000001ff077424 */ /* 0x000fe200078e00ff */
[----:B------:R-:W-:-:S04]  /*17bf0*/  LOP3.LUT R0, R0, 0xffff, RZ, 0xc0, !PT ;  /* 0x0000ffff00007812 */ /* 0x000fc800078ec0ff */
[----:B------:R-:W-:-:S05]  /*17c00*/  SHF.R.U32.HI R0, RZ, 0x5, R0 ;  /* 0x00000005ff007819 */ /* 0x000fca0000011600 */
[----:B------:R-:W-:Y:S01]  /*17c10*/  VIADD R2, R0, 0x10 ;  /* 0x0000001000027836 */ /* 0x000fe20000000000 */
[----:B------:R-:W-:Y:S01]  /*17c20*/  SHF.L.U32 R0, R3, R0, RZ ;  /* 0x0000000003007219 */ /* 0x000fe200000006ff */
[----:B-1----:R-:W-:-:S03]  /*17c30*/  ULEA UR6, UR5, UR4, 0x18 ;  /* 0x0000000405067291 */ /* 0x002fc6000f8ec0ff */
[----:B------:R-:W-:-:S04]  /*17c40*/  SHF.L.U32 R3, R7, R2, RZ ;  /* 0x0000000207037219 */ /* 0x000fc800000006ff */
[----:B------:R-:W-:Y:S02]  /*17c50*/  LOP3.LUT R0, R3, R0, RZ, 0xfc, !PT ;  /* 0x0000000003007212 */ /* 0x000fe400078efcff */
[----:B------:R-:W0:Y:S02]  /*17c60*/  LDS R5, [UR6] ;  /* 0x00000006ff057984 */ /* 0x000e240008000800 */
[C---:B------:R-:W-:Y:S02]  /*17c70*/  LOP3.LUT R2, R0.reuse, 0xffff, RZ, 0xc0, !PT ;  /* 0x0000ffff00027812 */ /* 0x040fe400078ec0ff */
[----:B0-----:R-:W-:-:S04]  /*17c80*/  LOP3.LUT R3, R0, 0xffff, R5, 0x80, !PT ;  /* 0x0000ffff00037812 */ /* 0x001fc800078e8005 */
[----:B------:R-:W-:-:S13]  /*17c90*/  ISETP.NE.AND P0, PT, R3, R2, PT ;  /* 0x000000020300720c */ /* 0x000fda0003f05270 */
[----:B------:R-:W-:Y:S05]  /*17ca0*/  @P0 BRA `(.L_x_20) ;  /* 0x0000000000500947 */ /* 0x000fea0003800000 */
[----:B------:R-:W-:Y:S02]  /*17cb0*/  SHF.R.U32.HI R5, RZ, 0x10, R5 ;  /* 0x00000010ff057819 */ /* 0x000fe40000011605 */
[----:B------:R-:W-:-:S04]  /*17cc0*/  SHF.R.U32.HI R2, RZ, 0x10, R0 ;  /* 0x00000010ff027819 */ /* 0x000fc80000011600 */
[----:B------:R-:W-:-:S04]  /*17cd0*/  LOP3.LUT R5, R5, R2, RZ, 0xc0, !PT ;  /* 0x0000000205057212 */ /* 0x000fc800078ec0ff */
[----:B------:R-:W-:-:S13]  /*17ce0*/  ISETP.NE.AND P0, PT, R5, R2, PT ;  /* 0x000000020500720c */ /* 0x000fda0003f05270 */
[----:B------:R-:W-:Y:S05]  /*17cf0*/  @P0 BRA `(.L_x_21) ;  /* 0x0000000000300947 */ /* 0x000fea0003800000 */
[----:B------:R-:W-:Y:S01]  /*17d00*/  R2UR UR4, R0 ;  /* 0x00000000000472ca */ /* 0x000fe200000e0000 */
[----:B------:R-:W-:Y:S01]  /*17d10*/  VOTEU.ANY UR5, UPT, PT ;  /* 0x0000000000057886 */ /* 0x000fe200038e0100 */
[----:B------:R-:W0:Y:S01]  /*17d20*/  S2R R0, SR_LANEID ;  /* 0x0000000000007919 */ /* 0x000e220000000000 */
[----:B------:R-:W-:-:S10]  /*17d30*/  UFLO.U32 UR5, UR5 ;  /* 0x00000005000572bd */ /* 0x000fd400080e0000 */
[----:B------:R-:W-:-:S06]  /*17d40*/  ULOP3.LUT UR4, URZ, UR4, URZ, 0x33, !UPT ;  /* 0x00000004ff047292 */ /* 0x000fcc000f8e33ff */
[----:B------:R-:W-:-:S04]  /*17d50*/  IMAD.U32 R2, RZ, RZ, UR4 ;  /* 0x00000004ff027e24 */ /* 0x000fc8000f8e00ff */
[----:B------:R-:W1:Y:S02]  /*17d60*/  REDUX UR7, R2 ;  /* 0x00000000020773c4 */ /* 0x000e640000000000 */
[----:B------:R2:W-:Y:S01]  /*17d70*/  UTCATOMSWS.AND URZ, UR4 ;  /* 0x0000000400ff79e3 */ /* 0x0005e20008000000 */
[----:B0-----:R-:W-:Y:S01]  /*17d80*/  ISETP.EQ.U32.AND P0, PT, R0, UR5, PT ;  /* 0x0000000500007c0c */ /* 0x001fe2000bf02070 */
[----:B-1----:R-:W-:-:S12]  /*17d90*/  IMAD.U32 R0, RZ, RZ, UR7 ;  /* 0x00000007ff007e24 */ /* 0x002fd8000f8e00ff */
[----:B------:R2:W-:Y:S01]  /*17da0*/  @P0 ATOMS.AND RZ, [UR6], R0 ;  /* 0x00000000ffff098c */ /* 0x0005e2000a800006 */
[----:B------:R-:W-:Y:S05]  /*17db0*/  BRA `(.L_x_19) ;  /* 0x0000000000147947 */ /* 0x000fea0003800000 */
.L_x_21:
[----:B------:R-:W-:-:S07]  /*17dc0*/  MOV R2, 0x17de0 ;  /* 0x00017de000027802 */ /* 0x000fce0000000f00 */
[----:B------:R-:W-:Y:S05]  /*17dd0*/  CALL.REL.NOINC `($__internal_0_$__cuda_sm10x_tcgen05_guardrail_trap_col_being_dealloced_not_returned_by_alloc) ;  /* 0x0000000000447944 */ /* 0x000fea0003c00000 */
[----:B------:R-:W-:Y:S05]  /*17de0*/  BRA `(.L_x_19) ;  /* 0x0000000000087947 */ /* 0x000fea0003800000 */
.L_x_20:
[----:B------:R-:W-:-:S07]  /*17df0*/  MOV R2, 0x17e10 ;  /* 0x00017e1000027802 */ /* 0x000fce0000000f00 */
[----:B------:R-:W-:Y:S05]  /*17e00*/  CALL.REL.NOINC `($__internal_2_$__cuda_sm10x_tcgen05_guardrail_trap_unallocated_columns_being_dealloced) ;  /* 0x0000000000507944 */ /* 0x000fea0003c00000 */
.L_x_19:
[----:B------:R-:W-:Y:S01]  /*17e10*/  NOP ;  /* 0x0000000000007918 */ /* 0x000fe20000000000 */
[----:B--2---:R-:W-:Y:S05]  /*17e20*/  EXIT ;  /* 0x000000000000794d */ /* 0x004fea0003800000 */
.L_x_8:
[----:B------:R-:W1:Y:S02]  /*17e30*/  SYNCS.PHASECHK.TRANS64.TRYWAIT P0, [UR68+0x8000], RZ ;  /* 0x008000ffff0075a7 */ /* 0x000e640008001144 */
[----:B-1----:R-:W-:Y:S05]  /*17e40*/  @!P0 BRA `(.L_x_8) ;  /* 0xfffffffc00f88947 */ /* 0x002fea000383ffff */
[----:B------:R-:W-:Y:S05]  /*17e50*/  BRA `(.L_x_7) ;  /* 0xfffffee000b07947 */ /* 0x000fea000383ffff */
.L_x_13:
[----:B------:R-:W1:Y:S02]  /*17e60*/  SYNCS.PHASECHK.TRANS64.TRYWAIT P2, [UR68+0x1e010], RZ ;  /* 0x01e010ffff0075a7 */ /* 0x000e640008041144 */
[----:B-1----:R-:W-:Y:S05]  /*17e70*/  @!P2 BRA `(.L_x_13) ;  /* 0xfffffffc00f8a947 */ /* 0x002fea000383ffff */
[----:B------:R-:W-:Y:S05]  /*17e80*/  BRA `(.L_x_22) ;  /* 0xffffff8000387947 */ /* 0x000fea000383ffff */
.L_x_14:
[----:B------:R-:W0:Y:S02]  /*17e90*/  SYNCS.PHASECHK.TRANS64.TRYWAIT P3, [UR65], R31 ;  /* 0x0000001fff0075a7 */ /* 0x000e240008061141 */
[----:B0-----:R-:W-:Y:S05]  /*17ea0*/  @!P3 BRA `(.L_x_14) ;  /* 0xfffffffc00f8b947 */ /* 0x001fea000383ffff */
[----:B------:R-:W-:Y:S05]  /*17eb0*/  BRA `(.L_x_23) ;  /* 0xffffff9400907947 */ /* 0x000fea000383ffff */
.L_x_18:
[----:B------:R-:W0:Y:S02]  /*17ec0*/  SYNCS.PHASECHK.TRANS64.TRYWAIT P0, [UR65], R2 ;  /* 0x00000002ff0075a7 */ /* 0x000e240008001141 */
[----:B0-----:R-:W-:Y:S05]  /*17ed0*/  @!P0 BRA `(.L_x_18) ;  /* 0xfffffffc00f88947 */ /* 0x001fea000383ffff */
[----:B------:R-:W-:Y:S05]  /*17ee0*/  BRA `(.L_x_17) ;  /* 0xffffffc400cc7947 */ /* 0x000fea000383ffff */
        .weak           $__internal_0_$__cuda_sm10x_tcgen05_guardrail_trap_col_being_dealloced_not_returned_by_alloc
        .type           $__internal_0_$__cuda_sm10x_tcgen05_guardrail_trap_col_being_dealloced_not_returned_by_alloc,@function
        .size           $__internal_0_$__cuda_sm10x_tcgen05_guardrail_trap_col_being_dealloced_not_returned_by_alloc,($__internal_1_$__cuda_sm10x_tcgen05_guardrail_trap_phase_invalid_during_alloc - $__internal_0_$__cuda_sm10x_tcgen05_guardrail_trap_col_being_dealloced_not_returned_by_alloc)
$__internal_0_$__cuda_sm10x_tcgen05_guardrail_trap_col_being_dealloced_not_returned_by_alloc:
[----:B------:R-:W-:Y:S05]  /*17ef0*/  BPT.TRAP 0x1 ;  /* 0x000000040000795c */ /* 0x000fea0000300000 */
[----:B------:R-:W-:-:S04]  /*17f00*/  IMAD.MOV.U32 R3, RZ, RZ, 0x0 ;  /* 0x00000000ff037424 */ /* 0x000fc800078e00ff */
[----:B------:R-:W-:Y:S05]  /*17f10*/  RET.REL.NODEC R2 `(attn_fwd) ;  /* 0xfffffe8002387950 */ /* 0x000fea0003c3ffff */
        .weak           $__internal_1_$__cuda_sm10x_tcgen05_guardrail_trap_phase_invalid_during_alloc
        .type           $__internal_1_$__cuda_sm10x_tcgen05_guardrail_trap_phase_invalid_during_alloc,@function
        .size           $__internal_1_$__cuda_sm10x_tcgen05_guardrail_trap_phase_invalid_during_alloc,($__internal_2_$__cuda_sm10x_tcgen05_guardrail_trap_unallocated_columns_being_dealloced - $__internal_1_$__cuda_sm10x_tcgen05_guardrail_trap_phase_invalid_during_alloc)
$__internal_1_$__cuda_sm10x_tcgen05_guardrail_trap_phase_invalid_during_alloc:
[----:B------:R-:W-:Y:S05]  /*17f20*/  BPT.TRAP 0x1 ;  /* 0x000000040000795c */ /* 0x000fea0000300000 */
[----:B------:R-:W-:-:S04]  /*17f30*/  IMAD.MOV.U32 R3, RZ, RZ, 0x0 ;  /* 0x00000000ff037424 */ /* 0x000fc800078e00ff */
[----:B------:R-:W-:Y:S05]  /*17f40*/  RET.REL.NODEC R2 `(attn_fwd) ;  /* 0xfffffe80022c7950 */ /* 0x000fea0003c3ffff */
        .weak           $__internal_2_$__cuda_sm10x_tcgen05_guardrail_trap_unallocated_columns_being_dealloced
        .type           $__internal_2_$__cuda_sm10x_tcgen05_guardrail_trap_unallocated_columns_being_dealloced,@function
        .size           $__internal_2_$__cuda_sm10x_tcgen05_guardrail_trap_unallocated_columns_being_dealloced,(.L_x_27 - $__internal_2_$__cuda_sm10x_tcgen05_guardrail_trap_unallocated_columns_being_dealloced)
$__internal_2_$__cuda_sm10x_tcgen05_guardrail_trap_unallocated_columns_being_dealloced:
[----:B------:R-:W-:Y:S05]  /*17f50*/  BPT.TRAP 0x1 ;  /* 0x000000040000795c */ /* 0x000fea0000300000 */
[----:B------:R-:W-:-:S04]  /*17f60*/  IMAD.MOV.U32 R3, RZ, RZ, 0x0 ;  /* 0x00000000ff037424 */ /* 0x000fc800078e00ff */
[----:B------:R-:W-:Y:S05]  /*17f70*/  RET.REL.NODEC R2 `(attn_fwd) ;  /* 0xfffffe8002207950 */ /* 0x000fea0003c3ffff */
.L_x_24:
[----:B------:R-:W-:-:S00]  /*17f80*/  BRA `(.L_x_24) ;  /* 0xfffffffc00fc7947 */ /* 0x000fc0000383ffff */
[----:B------:R-:W-:-:S00]  /*17f90*/  NOP ;  /* 0x0000000000007918 */ /* 0x000fc00000000000 */
        /* <DEDUP_REMOVED lines=14> */
.L_x_27:


//--------------------- .nv.global.init           --------------------------
	.section	.nv.global.init,"aw",@progbits
.nv.global.init:
	.type		_$_str,@object
	.size		_$_str,(.L_3 - _$_str)
_$_str:
        /*0000*/ 	.byte	0x5f, 0x5f, 0x43, 0x55, 0x44, 0x41, 0x5f, 0x46, 0x54, 0x5a, 0x00
.L_3:


//--------------------- .nv.shared.attn_fwd       --------------------------
	.section	.nv.shared.attn_fwd,"aw",@nobits
	.sectionflags	@""
	.align	16
	.zero		1024


//--------------------- .nv.shared.reserved.0     --------------------------
	.section	.nv.shared.reserved.0,"aw",@nobits
	.align	8
	.weak		__nv_reservedSMEM_offset_0_alias
	.size		__nv_reservedSMEM_offset_0_alias, 0, 64
	.other		__nv_reservedSMEM_offset_0_alias,@"STO_CUDA_RESERVED_SHARED STV_DEFAULT"
__nv_reservedSMEM_offset_0_alias:
	.zero		0
.nv.shared.reserved.0:
	.zero		64
	.weak		__nv_reservedSMEM_allocation_phase
	.type		__nv_reservedSMEM_allocation_phase,@object
	.size		__nv_reservedSMEM_allocation_phase,(.L_0 - __nv_reservedSMEM_allocation_phase)
__nv_reservedSMEM_allocation_phase:
	.zero		1
.L_0:
	.zero		7
	.weak		__nv_reservedSMEM_devtool_atexit_pc
	.type		__nv_reservedSMEM_devtool_atexit_pc,@object
	.size		__nv_reservedSMEM_devtool_atexit_pc,(__nv_reservedSMEM_allocation_mask - __nv_reservedSMEM_devtool_atexit_pc)
__nv_reservedSMEM_devtool_atexit_pc:
	.zero		8
	.weak		__nv_reservedSMEM_allocation_mask
	.type		__nv_reservedSMEM_allocation_mask,@object
	.size		__nv_reservedSMEM_allocation_mask,(.L_2 - __nv_reservedSMEM_allocation_mask)
__nv_reservedSMEM_allocation_mask:
	.zero		4
.L_2:


//--------------------- .nv.constant0.attn_fwd    --------------------------
	.section	.nv.constant0.attn_fwd,"a",@progbits
	.sectionflags	@""
	.align	4
.nv.constant0.attn_fwd:
	.zero		1032


//--------------------- SYMBOLS --------------------------

	.type		.nv.reservedSmem.offset0,@object
	.size		.nv.reservedSmem.offset0,0x4
	.type		.nv.reservedSmem.cap,@object
	.size		.nv.reservedSmem.cap,0x4
